def matmul_kernel(
    a_ptr,
    b_ptr,
    c_ptr,
    M,
    N,
    K,
    stride_am,
    stride_ak,
    stride_bk,
    stride_bn,
    stride_cm,
    stride_cn,
    BLOCK_M: tl.constexpr,
    BLOCK_N: tl.constexpr,
    BLOCK_K: tl.constexpr,
    GROUP_M: tl.constexpr,
):
    pid = tl.program_id(axis=0)
    num_pid_m = tl.cdiv(M, BLOCK_M)
    num_pid_n = tl.cdiv(N, BLOCK_N)
    num_pid_in_group = GROUP_M * num_pid_n
    group_id = pid // num_pid_in_group
    first_pid_m = group_id * GROUP_M
    group_size_m = min(num_pid_m - first_pid_m, GROUP_M)
    pid_m = first_pid_m + ((pid % num_pid_in_group) % group_size_m)
    pid_n = (pid % num_pid_in_group) // group_size_m

    offs_am = (pid_m * BLOCK_M + tl.arange(0, BLOCK_M)) % M
    offs_bn = (pid_n * BLOCK_N + tl.arange(0, BLOCK_N)) % N
    offs_k = tl.arange(0, BLOCK_K)
    a_ptrs = a_ptr + offs_am[:, None] * stride_am + offs_k[None, :] * stride_ak
    b_ptrs = b_ptr + offs_k[:, None] * stride_bk + offs_bn[None, :] * stride_bn

    acc = tl.zeros((BLOCK_M, BLOCK_N), dtype=tl.float32)
    for kk in range(0, tl.cdiv(K, BLOCK_K)):
        a = tl.load(a_ptrs, mask=offs_k[None, :] < K - kk * BLOCK_K, other=0.0)
        b = tl.load(b_ptrs, mask=offs_k[:, None] < K - kk * BLOCK_K, other=0.0)
        acc = tl.dot(a, b, acc)
        a_ptrs += BLOCK_K * stride_ak
        b_ptrs += BLOCK_K * stride_bk

    c = acc.to(c_ptr.dtype.element_ty)
    offs_cm = pid_m * BLOCK_M + tl.arange(0, BLOCK_M)
    offs_cn = pid_n * BLOCK_N + tl.arange(0, BLOCK_N)
    c_ptrs = c_ptr + offs_cm[:, None] * stride_cm + offs_cn[None, :] * stride_cn
    mask = (offs_cm[:, None] < M) & (offs_cn[None, :] < N)
    tl.store(c_ptrs, c, mask=mask)

# config = {"BLOCK_K": 64, "BLOCK_M": 128, "BLOCK_N": 512, "GROUP_M": 8, "arch": "sm_100", "dtype": "bf16", "num_ctas": 2, "num_stages": 3, "num_warps": 4}
# arch = sm_100


// ===== COMPILED SASS (sm_100a) =====

	.target	sm_100a

	.elftype	@"ET_EXEC"


//--------------------- .note.nv.tkinfo           --------------------------
	.section	.note.nv.tkinfo,"",@"SHT_NOTE"
	.sectionflags	@"SHF_NOTE_NV_TKINFO"
	.tkinfo
        /*0018*/ 	.word	0x00000081
        /*0030*/ 	.string	""
        /*0030*/ 	.string	"ptxas-blackwell"
        /*0030*/ 	.string	"Cuda compilation tools, release 12.9, V12.9.86"
        /*0030*/ 	.string	"Build cuda_12.9.r12.9/compiler.36037853_0"
        /*0030*/ 	.string	"-v  -suppress-debug-info  -lineinfo  -arch sm_100a "



//--------------------- .note.nv.cuver            --------------------------
	.section	.note.nv.cuver,"",@"SHT_NOTE"
	.sectionflags	@"SHF_NOTE_NV_CUVER"
        /*0018*/ 	.short	0x0001
        /*001a*/ 	.short	0x0064
        /*001c*/ 	.short	0x0001
        /*001e*/ 	.short	0x0000
        /*0020*/ 	.short	0x0001
        /*0022*/ 	.short	0x0000


//--------------------- .nv.info                  --------------------------
	.section	.nv.info,"",@"SHT_CUDA_INFO"
	.align	4


	//----- nvinfo : EIATTR_REGCOUNT
	.align		4
        /*0000*/ 	.byte	0x04, 0x2f
        /*0002*/ 	.short	(.L_4 - .L_3)
	.align		4
.L_3:
        /*0004*/ 	.word	index@(matmul_kernel)
        /*0008*/ 	.word	0x00000080


	//----- nvinfo : EIATTR_FRAME_SIZE
	.align		4
.L_4:
        /*000c*/ 	.byte	0x04, 0x11
        /*000e*/ 	.short	(.L_6 - .L_5)
	.align		4
.L_5:
        /*0010*/ 	.word	index@($__internal_2_$__cuda_sm10x_tcgen05_guardrail_trap_unallocated_columns_being_dealloced)
        /*0014*/ 	.word	0x000008e0


	//----- nvinfo : EIATTR_FRAME_SIZE
	.align		4
.L_6:
        /*0018*/ 	.byte	0x04, 0x11
        /*001a*/ 	.short	(.L_8 - .L_7)
	.align		4
.L_7:
        /*001c*/ 	.word	index@($__internal_1_$__cuda_sm10x_tcgen05_guardrail_trap_phase_invalid_during_alloc)
        /*0020*/ 	.word	0x000008e0


	//----- nvinfo : EIATTR_FRAME_SIZE
	.align		4
.L_8:
        /*0024*/ 	.byte	0x04, 0x11
        /*0026*/ 	.short	(.L_10 - .L_9)
	.align		4
.L_9:
        /*0028*/ 	.word	index@($__internal_0_$__cuda_sm10x_tcgen05_guardrail_trap_col_being_dealloced_not_returned_by_alloc)
        /*002c*/ 	.word	0x000008e0


	//----- nvinfo : EIATTR_FRAME_SIZE
	.align		4
.L_10:
        /*0030*/ 	.byte	0x04, 0x11
        /*0032*/ 	.short	(.L_12 - .L_11)
	.align		4
.L_11:
        /*0034*/ 	.word	index@(matmul_kernel)
        /*0038*/ 	.word	0x000008e0


	//----- nvinfo : EIATTR_MIN_STACK_SIZE
	.align		4
.L_12:
        /*003c*/ 	.byte	0x04, 0x12
        /*003e*/ 	.short	(.L_14 - .L_13)
	.align		4
.L_13:
        /*0040*/ 	.word	index@(matmul_kernel)
        /*0044*/ 	.word	0x000008e0
.L_14:


//--------------------- .nv.info.matmul_kernel    --------------------------
	.section	.nv.info.matmul_kernel,"",@"SHT_CUDA_INFO"
	.sectionflags	@""
	.align	4


	//----- nvinfo : EIATTR_CUDA_API_VERSION
	.align		4
        /*0000*/ 	.byte	0x04, 0x37
        /*0002*/ 	.short	(.L_16 - .L_15)
.L_15:
        /*0004*/ 	.word	0x00000081


	//----- nvinfo : EIATTR_KPARAM_INFO
	.align		4
.L_16:
        /*0008*/ 	.byte	0x04, 0x17
        /*000a*/ 	.short	(.L_18 - .L_17)
.L_17:
        /*000c*/ 	.word	0x00000000
        /*0010*/ 	.short	0x000d
        /*0012*/ 	.short	0x0048
        /*0014*/ 	.byte	0x00, 0xf4, 0x21, 0x00


	//----- nvinfo : EIATTR_KPARAM_INFO
	.align		4
.L_18:
        /*0018*/ 	.byte	0x04, 0x17
        /*001a*/ 	.short	(.L_20 - .L_19)
.L_19:
        /*001c*/ 	.word	0x00000000
        /*0020*/ 	.short	0x000c
        /*0022*/ 	.short	0x0040
        /*0024*/ 	.byte	0x00, 0xf4, 0x21, 0x00


	//----- nvinfo : EIATTR_KPARAM_INFO
	.align		4
.L_20:
        /*0028*/ 	.byte	0x04, 0x17
        /*002a*/ 	.short	(.L_22 - .L_21)
.L_21:
        /*002c*/ 	.word	0x00000000
        /*0030*/ 	.short	0x000b
        /*0032*/ 	.short	0x0038
        /*0034*/ 	.byte	0x00, 0xf0, 0x11, 0x00


	//----- nvinfo : EIATTR_KPARAM_INFO
	.align		4
.L_22:
        /*0038*/ 	.byte	0x04, 0x17
        /*003a*/ 	.short	(.L_24 - .L_23)
.L_23:
        /*003c*/ 	.word	0x00000000
        /*0040*/ 	.short	0x000a
        /*0042*/ 	.short	0x0034
        /*0044*/ 	.byte	0x00, 0xf0, 0x11, 0x00


	//----- nvinfo : EIATTR_KPARAM_INFO
	.align		4
.L_24:
        /*0048*/ 	.byte	0x04, 0x17
        /*004a*/ 	.short	(.L_26 - .L_25)
.L_25:
        /*004c*/ 	.word	0x00000000
        /*0050*/ 	.short	0x0009
        /*0052*/ 	.short	0x0030
        /*0054*/ 	.byte	0x00, 0xf0, 0x11, 0x00


	//----- nvinfo : EIATTR_KPARAM_INFO
	.align		4
.L_26:
        /*0058*/ 	.byte	0x04, 0x17
        /*005a*/ 	.short	(.L_28 - .L_27)
.L_27:
        /*005c*/ 	.word	0x00000000
        /*0060*/ 	.short	0x0008
        /*0062*/ 	.short	0x002c
        /*0064*/ 	.byte	0x00, 0xf0, 0x11, 0x00


	//----- nvinfo : EIATTR_KPARAM_INFO
	.align		4
.L_28:
        /*0068*/ 	.byte	0x04, 0x17
        /*006a*/ 	.short	(.L_30 - .L_29)
.L_29:
        /*006c*/ 	.word	0x00000000
        /*0070*/ 	.short	0x0007
        /*0072*/ 	.short	0x0028
        /*0074*/ 	.byte	0x00, 0xf0, 0x11, 0x00


	//----- nvinfo : EIATTR_KPARAM_INFO
	.align		4
.L_30:
        /*0078*/ 	.byte	0x04, 0x17
        /*007a*/ 	.short	(.L_32 - .L_31)
.L_31:
        /*007c*/ 	.word	0x00000000
        /*0080*/ 	.short	0x0006
        /*0082*/ 	.short	0x0024
        /*0084*/ 	.byte	0x00, 0xf0, 0x11, 0x00


	//----- nvinfo : EIATTR_KPARAM_INFO
	.align		4
.L_32:
        /*0088*/ 	.byte	0x04, 0x17
        /*008a*/ 	.short	(.L_34 - .L_33)
.L_33:
        /*008c*/ 	.word	0x00000000
        /*0090*/ 	.short	0x0005
        /*0092*/ 	.short	0x0020
        /*0094*/ 	.byte	0x00, 0xf0, 0x11, 0x00


	//----- nvinfo : EIATTR_KPARAM_INFO
	.align		4
.L_34:
        /*0098*/ 	.byte	0x04, 0x17
        /*009a*/ 	.short	(.L_36 - .L_35)
.L_35:
        /*009c*/ 	.word	0x00000000
        /*00a0*/ 	.short	0x0004
        /*00a2*/ 	.short	0x001c
        /*00a4*/ 	.byte	0x00, 0xf0, 0x11, 0x00


	//----- nvinfo : EIATTR_KPARAM_INFO
	.align		4
.L_36:
        /*00a8*/ 	.byte	0x04, 0x17
        /*00aa*/ 	.short	(.L_38 - .L_37)
.L_37:
        /*00ac*/ 	.word	0x00000000
        /*00b0*/ 	.short	0x0003
        /*00b2*/ 	.short	0x0018
        /*00b4*/ 	.byte	0x00, 0xf0, 0x11, 0x00


	//----- nvinfo : EIATTR_KPARAM_INFO
	.align		4
.L_38:
        /*00b8*/ 	.byte	0x04, 0x17
        /*00ba*/ 	.short	(.L_40 - .L_39)
.L_39:
        /*00bc*/ 	.word	0x00000000
        /*00c0*/ 	.short	0x0002
        /*00c2*/ 	.short	0x0010
        /*00c4*/ 	.byte	0x00, 0xf4, 0x21, 0x00


	//----- nvinfo : EIATTR_KPARAM_INFO
	.align		4
.L_40:
        /*00c8*/ 	.byte	0x04, 0x17
        /*00ca*/ 	.short	(.L_42 - .L_41)
.L_41:
        /*00cc*/ 	.word	0x00000000
        /*00d0*/ 	.short	0x0001
        /*00d2*/ 	.short	0x0008
        /*00d4*/ 	.byte	0x00, 0xf4, 0x21, 0x00


	//----- nvinfo : EIATTR_KPARAM_INFO
	.align		4
.L_42:
        /*00d8*/ 	.byte	0x04, 0x17
        /*00da*/ 	.short	(.L_44 - .L_43)
.L_43:
        /*00dc*/ 	.word	0x00000000
        /*00e0*/ 	.short	0x0000
        /*00e2*/ 	.short	0x0000
        /*00e4*/ 	.byte	0x00, 0xf4, 0x21, 0x00


	//----- nvinfo : EIATTR_EXPLICIT_CLUSTER
	.align		4
.L_44:
        /*00e8*/ 	.byte	0x01, 0x3e
	.zero		2


	//----- nvinfo : EIATTR_CTA_PER_CLUSTER
	.align		4
        /*00ec*/ 	.byte	0x04, 0x3d
        /*00ee*/ 	.short	(.L_46 - .L_45)
.L_45:
        /*00f0*/ 	.word	0x00000002
        /*00f4*/ 	.word	0x00000001
        /*00f8*/ 	.word	0x00000001


	//----- nvinfo : EIATTR_AT_ENTRY_FRAGMENTS
	.align		4
.L_46:
        /*00fc*/ 	.byte	0x04, 0x4f
        /*00fe*/ 	.short	(.L_48 - .L_47)


	//   ....[0]....
.L_47:
        /*0100*/ 	.word	0x00000004


	//----- nvinfo : EIATTR_RESERVED_SMEM_USED
	.align		4
.L_48:
        /*0104*/ 	.byte	0x01, 0x41
	.zero		2


	//----- nvinfo : EIATTR_SPARSE_MMA_MASK
	.align		4
        /*0108*/ 	.byte	0x03, 0x50
        /*010a*/ 	.short	0x0000


	//----- nvinfo : EIATTR_TCGEN05_1CTA_USED
	.align		4
        /*010c*/ 	.byte	0x01, 0x51
	.zero		2


	//----- nvinfo : EIATTR_MAXREG_COUNT
	.align		4
        /*0110*/ 	.byte	0x03, 0x1b
        /*0112*/ 	.short	0x00ff


	//----- nvinfo : EIATTR_NUM_BARRIERS
	.align		4
        /*0114*/ 	.byte	0x02, 0x4c
        /*0116*/ 	.byte	0x01
	.zero		1


	//----- nvinfo : EIATTR_ANNOTATIONS
	.align		4
        /*0118*/ 	.byte	0x04, 0x55
        /*011a*/ 	.short	(.L_50 - .L_49)


	//   ....[0]....
.L_49:
        /*011c*/ 	.word	0x00000001
        /*0120*/ 	.byte	0x00, 0x04, 0x00, 0x00, 0x01, 0x00, 0x00, 0x00, 0x20, 0x04, 0x00, 0x00, 0x01, 0x00, 0x00, 0x00
        /* <DEDUP_REMOVED lines=1125> */
        /*4780*/ 	.byte	0x40, 0x2c, 0x02, 0x00, 0x01, 0x00, 0x00, 0x00, 0x70, 0x2c, 0x02, 0x00


	//----- nvinfo : EIATTR_INT_WARP_WIDE_INSTR_OFFSETS
	.align		4
.L_50:
        /*478c*/ 	.byte	0x04, 0x31
        /*478e*/ 	.short	(.L_52 - .L_51)


	//   ....[0]....
.L_51:
        /*4790*/ 	.word	0x000084c0


	//   ....[1]....
        /*4794*/ 	.word	0x000084d0


	//   ....[2]....
        /*4798*/ 	.word	0x0000b2e0


	//   ....[3]....
        /*479c*/ 	.word	0x00025b10


	//   ....[4]....
        /*47a0*/ 	.word	0x00025b60


	//----- nvinfo : EIATTR_COOP_GROUP_MASK_REGIDS
	.align		4
.L_52:
        /*47a4*/ 	.byte	0x04, 0x29
        /*47a6*/ 	.short	(.L_54 - .L_53)


	//   ....[0]....
.L_53:
        /*47a8*/ 	.word	0xffffffff


	//   ....[1]....
        /*47ac*/ 	.word	0xffffffff


	//   ....[2]....
        /*47b0*/ 	.word	0xffffffff


	//   ....[3]....
        /*47b4*/ 	.word	0xffffffff


	//----- nvinfo : EIATTR_COOP_GROUP_INSTR_OFFSETS
	.align		4
.L_54:
        /*47b8*/ 	.byte	0x04, 0x28
        /*47ba*/ 	.short	(.L_56 - .L_55)


	//   ....[0]....
.L_55:
        /*47bc*/ 	.word	0x00000070


	//   ....[1]....
        /*47c0*/ 	.word	0x00000330


	//   ....[2]....
        /*47c4*/ 	.word	0x000259a0


	//   ....[3]....
        /*47c8*/ 	.word	0x00025c10


	//----- nvinfo : EIATTR_VRC_CTA_INIT_COUNT
	.align		4
.L_56:
        /*47cc*/ 	.byte	0x02, 0x4a
        /*47ce*/ 	.byte	0x80
	.zero		1


	//----- nvinfo : EIATTR_MBARRIER_INSTR_OFFSETS
	.align		4
        /*47d0*/ 	.byte	0x04, 0x39
        /*47d2*/ 	.short	(.L_58 - .L_57)


	//   ....[0]....
.L_57:
        /*47d4*/ 	.word	0x00008690
        /*47d8*/ 	.word	0x000000ff
        /*47dc*/ 	.word	0x00000000
        /*47e0*/ 	.short	0x0100
        /*47e2*/ 	.byte	0x06
	.zero		1


	//   ....[1]....
        /*47e4*/ 	.word	0x0000b330
        /*47e8*/ 	.word	0x000000ff
        /*47ec*/ 	.word	0x00010008
        /*47f0*/ 	.short	0x0100
        /*47f2*/ 	.byte	0x09
	.zero		1


	//   ....[2]....
        /*47f4*/ 	.word	0x00014a10
        /*47f8*/ 	.word	0x000000ff
        /*47fc*/ 	.word	0x00000000
        /*4800*/ 	.short	0x010a
        /*4802*/ 	.byte	0x06
	.zero		1


	//   ....[3]....
        /*4804*/ 	.word	0x0001aea0
        /*4808*/ 	.word	0x000000ff
        /*480c*/ 	.word	0x00000000
        /*4810*/ 	.short	0x010a
        /*4812*/ 	.byte	0x06
	.zero		1


	//   ....[4]....
        /*4814*/ 	.word	0x0001afc0
        /*4818*/ 	.word	0x000000ff
        /*481c*/ 	.word	0x00010000
        /*4820*/ 	.short	0x0108
        /*4822*/ 	.byte	0x09
	.zero		1


	//   ....[5]....
        /*4824*/ 	.word	0x0001b000
        /*4828*/ 	.word	0x000000ff
        /*482c*/ 	.word	0x00010008
        /*4830*/ 	.short	0x0108
        /*4832*/ 	.byte	0x09
	.zero		1


	//   ....[6]....
        /*4834*/ 	.word	0x00025c30
        /*4838*/ 	.word	0x000000ff
        /*483c*/ 	.word	0x00000000
        /*4840*/ 	.short	0x010a
        /*4842*/ 	.byte	0x06
	.zero		1


	//   ....[7]....
        /*4844*/ 	.word	0x00025c60
        /*4848*/ 	.word	0x000000ff
        /*484c*/ 	.word	0x00000000
        /*4850*/ 	.short	0x010a
        /*4852*/ 	.byte	0x06
	.zero		1


	//----- nvinfo : EIATTR_NUM_MBARRIERS
	.align		4
.L_58:
        /*4854*/ 	.byte	0x03, 0x38
        /*4856*/ 	.short	0x0002


	//----- nvinfo : EIATTR_EXIT_INSTR_OFFSETS
	.align		4
        /*4858*/ 	.byte	0x04, 0x1c
        /*485a*/ 	.short	(.L_60 - .L_59)


	//   ....[0]....
.L_59:
        /*485c*/ 	.word	0x00025c20


	//----- nvinfo : EIATTR_REQNTID
	.align		4
.L_60:
        /*4860*/ 	.byte	0x04, 0x10
        /*4862*/ 	.short	(.L_62 - .L_61)
.L_61:
        /*4864*/ 	.word	0x00000080
        /*4868*/ 	.word	0x00000001
        /*486c*/ 	.word	0x00000001


	//----- nvinfo : EIATTR_CRS_STACK_SIZE
	.align		4
.L_62:
        /*4870*/ 	.byte	0x04, 0x1e
        /*4872*/ 	.short	(.L_64 - .L_63)
.L_63:
        /*4874*/ 	.word	0x00000000


	//----- nvinfo : EIATTR_CBANK_PARAM_SIZE
	.align		4
.L_64:
        /*4878*/ 	.byte	0x03, 0x19
        /*487a*/ 	.short	0x0050


	//----- nvinfo : EIATTR_PARAM_CBANK
	.align		4
        /*487c*/ 	.byte	0x04, 0x0a
        /*487e*/ 	.short	(.L_66 - .L_65)
	.align		4
.L_65:
        /*4880*/ 	.word	index@(.nv.constant0.matmul_kernel)
        /*4884*/ 	.short	0x0380
        /*4886*/ 	.short	0x0050


	//----- nvinfo : EIATTR_SW_WAR
	.align		4
.L_66:
        /*4888*/ 	.byte	0x04, 0x36
        /*488a*/ 	.short	(.L_68 - .L_67)
.L_67:
        /*488c*/ 	.word	0x00000008
.L_68:


//--------------------- .nv.compat                --------------------------
	.section	.nv.compat,"",@"SHT_CUDA_COMPAT_INFO"
	.align	4
        /*0000*/ 	.byte	0x02, 0x02, 0x02, 0x00, 0x02, 0x05, 0x05, 0x00, 0x02, 0x03, 0x00, 0x00, 0x02, 0x06, 0x01, 0x00


//--------------------- .nv.callgraph             --------------------------
	.section	.nv.callgraph,"",@"SHT_CUDA_CALLGRAPH"
	.align	4
	.sectionentsize	8
	.align		4
        /*0000*/ 	.word	0x00000000
	.align		4
        /*0004*/ 	.word	0xffffffff
	.align		4
        /*0008*/ 	.word	0x00000000
	.align		4
        /*000c*/ 	.word	0xfffffffe
	.align		4
        /*0010*/ 	.word	0x00000000
	.align		4
        /*0014*/ 	.word	0xfffffffd
	.align		4
        /*0018*/ 	.word	0x00000000
	.align		4
        /*001c*/ 	.word	0xfffffffc


//--------------------- .text.matmul_kernel       --------------------------
	.section	.text.matmul_kernel,"ax",@progbits
	.align	128
        .global         matmul_kernel
        .type           matmul_kernel,@function
        .size           matmul_kernel,(.L_x_21 - matmul_kernel)
        .other          matmul_kernel,@"STO_CUDA_ENTRY STV_DEFAULT"
matmul_kernel:
.text.matmul_kernel:
[----:B------:R-:W0:Y:S01]  /*0000*/  LDC R1, c[0x0][0x37c] ;  /* 0x0000df00ff017b82 */ /* 0x000e220000000800 */
[----:B------:R-:W1:Y:S01]  /*0010*/  S2R R0, SR_TID.X ;  /* 0x0000000000007919 */ /* 0x000e620000002100 */
[----:B0-----:R-:W-:Y:S01]  /*0020*/  VIADD R1, R1, 0xfffff720 ;  /* 0xfffff72001017836 */ /* 0x001fe20000000000 */
[----:B-1----:R-:W-:-:S13]  /*0030*/  ISETP.GE.U32.AND P0, PT, R0, 0x20, PT ;  /* 0x000000200000780c */ /* 0x002fda0003f06070 */
[----:B------:R-:W-:Y:S02]  /*0040*/  VOTEU.ANY UP0, P0 ;  /* 0x0000000000ff7886 */ /* 0x000fe40000000100 */
[----:B------:R-:W-:Y:S05]  /*0050*/  BRA.U UP0, `(.L_x_0) ;  /* 0x0000000100b87547 */ /* 0x000fea000b800000 */
[----:B------:R-:W0:Y:S01]  /*0060*/  S2UR UR6, SR_CgaCtaId ;  /* 0x00000000000679c3 */ /* 0x000e220000008800 */
[----:B------:R-:W-:Y:S01]  /*0070*/  NOP ;  /* 0x0000000000007918 */ /* 0x000fe20000000000 */
[----:B------:R-:W-:Y:S02]  /*0080*/  UMOV UR4, 0x40 ;  /* 0x0000004000047882 */ /* 0x000fe40000000000 */
[----:B0-----:R-:W-:-:S09]  /*0090*/  ULEA UR4, UR6, UR4, 0x18 ;  /* 0x0000000406047291 */ /* 0x001fd2000f8ec0ff */
[----:B------:R-:W0:Y:S01]  /*00a0*/  LDS.U8 R0, [UR4] ;  /* 0x00000004ff007984 */ /* 0x000e220008000000 */
[----:B------:R-:W-:Y:S02]  /*00b0*/  UMOV UR4, 0x400 ;  /* 0x0000040000047882 */ /* 0x000fe40000000000 */
[----:B------:R-:W-:Y:S01]  /*00c0*/  ULEA UR4, UR6, UR4, 0x18 ;  /* 0x0000000406047291 */ /* 0x000fe2000f8ec0ff */
[----:B0-----:R-:W-:-:S13]  /*00d0*/  ISETP.NE.AND P0, PT, R0, RZ, PT ;  /* 0x000000ff0000720c */ /* 0x001fda0003f05270 */
[----:B------:R-:W-:Y:S05]  /*00e0*/  @P0 BRA `(.L_x_1) ;  /* 0x00000000007c0947 */ /* 0x000fea0003800000 */
[----:B------:R-:W-:-:S13]  /*00f0*/  ELECT P0, URZ, PT ;  /* 0x0000000000ff782f */ /* 0x000fda0003800000 */
[----:B------:R-:W-:Y:S05]  /*0100*/  @!P0 BRA `(.L_x_2) ;  /* 0x0000000000848947 */ /* 0x000fea0003800000 */
[----:B------:R-:W-:Y:S01]  /*0110*/  UMOV UR5, 0x10 ;  /* 0x0000001000057882 */ /* 0x000fe20000000000 */
[----:B------:R-:W-:Y:S02]  /*0120*/  IMAD.MOV.U32 R4, RZ, RZ, 0x1 ;  /* 0x00000001ff047424 */ /* 0x000fe400078e00ff */
[----:B------:R-:W-:Y:S02]  /*0130*/  IMAD.MOV.U32 R5, RZ, RZ, 0xffff ;  /* 0x0000ffffff057424 */ /* 0x000fe400078e00ff */
[----:B------:R-:W-:Y:S04]  /*0140*/  DEPBAR.LE SB0, 0x36 ;  /* 0x00008d800000791a */ /* 0x000fe80000000000 */
[----:B------:R-:W0:Y:S02]  /*0150*/  UTCATOMSWS.FIND_AND_SET.ALIGN UP1, UR5, UR5 ;  /* 0x00000005000575e3 */ /* 0x000e240008020800 */
[----:B0-----:R-:W-:-:S04]  /*0160*/  PLOP3.LUT P0, PT, PT, PT, UP1, 0x80, 0x8 ;  /* 0x000000000008781c */ /* 0x001fc80003f0f018 */
[----:B------:R-:W-:-:S04]  /*0170*/  SEL R0, RZ, 0xffffffff, !P0 ;  /* 0xffffffffff007807 */ /* 0x000fc80004000000 */
[----:B------:R-:W-:Y:S01]  /*0180*/  ISETP.NE.AND P0, PT, R0, RZ, PT ;  /* 0x000000ff0000720c */ /* 0x000fe20003f05270 */
[----:B------:R-:W-:-:S12]  /*0190*/  IMAD.U32 R0, RZ, RZ, UR5 ;  /* 0x00000005ff007e24 */ /* 0x000fd8000f8e00ff */
[----:B------:R-:W-:Y:S05]  /*01a0*/  @P0 BRA `(.L_x_3) ;  /* 0x0000000000240947 */ /* 0x000fea0003800000 */
.L_x_4:
[----:B------:R-:W-:Y:S05]  /*01b0*/  NANOSLEEP 0x64 ;  /* 0x000000640000795d */ /* 0x000fea0003800000 */
[----:B------:R-:W-:-:S05]  /*01c0*/  UMOV UR5, 0x10 ;  /* 0x0000001000057882 */ /* 0x000fca0000000000 */
[----:B------:R-:W-:Y:S04]  /*01d0*/  DEPBAR.LE SB0, 0x36 ;  /* 0x00008d800000791a */ /* 0x000fe80000000000 */
[----:B------:R-:W0:Y:S02]  /*01e0*/  UTCATOMSWS.FIND_AND_SET.ALIGN UP1, UR5, UR5 ;  /* 0x00000005000575e3 */ /* 0x000e240008020800 */
[----:B0-----:R-:W-:-:S04]  /*01f0*/  PLOP3.LUT P0, PT, PT, PT, UP1, 0x80, 0x8 ;  /* 0x000000000008781c */ /* 0x001fc80003f0f018 */
[----:B------:R-:W-:-:S04]  /*0200*/  SEL R0, RZ, 0xffffffff, !P0 ;  /* 0xffffffffff007807 */ /* 0x000fc80004000000 */
[----:B------:R-:W-:Y:S01]  /*0210*/  ISETP.NE.AND P0, PT, R0, RZ, PT ;  /* 0x000000ff0000720c */ /* 0x000fe20003f05270 */
[----:B------:R-:W-:-:S12]  /*0220*/  IMAD.U32 R0, RZ, RZ, UR5 ;  /* 0x00000005ff007e24 */ /* 0x000fd8000f8e00ff */
[----:B------:R-:W-:Y:S05]  /*0230*/  @!P0 BRA `(.L_x_4) ;  /* 0xfffffffc00dc8947 */ /* 0x000fea000383ffff */
.L_x_3:
[C---:B------:R-:W-:Y:S01]  /*0240*/  VIADD R3, R0.reuse, 0x10 ;  /* 0x0000001000037836 */ /* 0x040fe20000000000 */
[----:B------:R-:W-:Y:S01]  /*0250*/  UMOV UR5, 0x50 ;  /* 0x0000005000057882 */ /* 0x000fe20000000000 */
[----:B------:R-:W-:Y:S01]  /*0260*/  SHF.L.U32 R2, R5, R0, RZ ;  /* 0x0000000005027219 */ /* 0x000fe200000006ff */
[----:B------:R-:W-:Y:S01]  /*0270*/  ULEA UR5, UR6, UR5, 0x18 ;  /* 0x0000000506057291 */ /* 0x000fe2000f8ec0ff */
[----:B------:R-:W-:Y:S01]  /*0280*/  IMAD.SHL.U32 R0, R0, 0x20, RZ ;  /* 0x0000002000007824 */ /* 0x000fe200078e00ff */
[----:B------:R-:W-:-:S04]  /*0290*/  SHF.L.U32 R3, R4, R3, RZ ;  /* 0x0000000304037219 */ /* 0x000fc800000006ff */
[----:B------:R-:W-:-:S05]  /*02a0*/  LOP3.LUT R2, R3, R2, RZ, 0xfc, !PT ;  /* 0x0000000203027212 */ /* 0x000fca00078efcff */
[----:B------:R0:W-:Y:S04]  /*02b0*/  ATOMS.OR RZ, [UR5], R2 ;  /* 0x00000002ffff798c */ /* 0x0001e8000b000005 */
[----:B------:R0:W-:Y:S01]  /*02c0*/  STS [UR4], R0 ;  /* 0x00000000ff007988 */ /* 0x0001e20008000804 */
[----:B------:R-:W-:Y:S05]  /*02d0*/  BRA `(.L_x_2) ;  /* 0x0000000000107947 */ /* 0x000fea0003800000 */
.L_x_1:
[----:B------:R-:W-:Y:S01]  /*02e0*/  IMAD.MOV.U32 R0, RZ, RZ, -0x1 ;  /* 0xffffffffff007424 */ /* 0x000fe200078e00ff */
[----:B------:R-:W-:-:S04]  /*02f0*/  MOV R2, 0x320 ;  /* 0x0000032000027802 */ /* 0x000fc80000000f00 */
[----:B------:R0:W-:Y:S03]  /*0300*/  STS [UR4], R0 ;  /* 0x00000000ff007988 */ /* 0x0001e60008000804 */
[----:B0-----:R-:W-:Y:S05]  /*0310*/  CALL.REL.NOINC `($__internal_1_$__cuda_sm10x_tcgen05_guardrail_trap_phase_invalid_during_alloc) ;  /* 0x0000025800687944 */ /* 0x001fea0003c00000 */
.L_x_2:
[----:B------:R-:W-:Y:S05]  /*0320*/  WARPSYNC.ALL ;  /* 0x0000000000007948 */ /* 0x000fea0003800000 */
[----:B------:R-:W-:Y:S01]  /*0330*/  NOP ;  /* 0x0000000000007918 */ /* 0x000fe20000000000 */
.L_x_0:
[----:B------:R-:W1:Y:S08]  /*0340*/  LDC.64 R64, c[0x0][0x398] ;  /* 0x0000e600ff407b82 */ /* 0x000e700000000a00 */
[----:B------:R-:W2:Y:S02]  /*0350*/  S2UR UR5, SR_CgaSize ;  /* 0x00000000000579c3 */ /* 0x000ea40000008a00 */
[----:B--2---:R-:W-:-:S12]  /*0360*/  UIMAD UR5, UR5, -0xa0, URZ ;  /* 0xffffff60050578a4 */ /* 0x004fd8000f8e02ff */
[----:B------:R-:W2:Y:S01]  /*0370*/  LDCU UR5, c[0x0][UR5+0x2b0] ;  /* 0x00005600050577ac */ /* 0x000ea20008000800 */
[----:B------:R-:W3:Y:S01]  /*0380*/  S2R R15, SR_TID.X ;  /* 0x00000000000f7919 */ /* 0x000ee20000002100 */
[----:B------:R-:W-:Y:S01]  /*0390*/  UMOV UR9, 0x400 ;  /* 0x0000040000097882 */ /* 0x000fe20000000000 */
[----:B------:R-:W4:Y:S08]  /*03a0*/  S2UR UR4, SR_CTAID.X ;  /* 0x00000000000479c3 */ /* 0x000f300000002500 */
[----:B------:R-:W-:Y:S06]  /*03b0*/  BAR.SYNC.DEFER_BLOCKING 0x0 ;  /* 0x0000000000007b1d */ /* 0x000fec0000010000 */
[----:B------:R-:W0:Y:S01]  /*03c0*/  LDCU.64 UR20, c[0x0][0x358] ;  /* 0x00006b00ff1477ac */ /* 0x000e220008000a00 */
[----:B------:R-:W0:Y:S02]  /*03d0*/  LDCU.128 UR12, c[0x0][0x380] ;  /* 0x00007000ff0c77ac */ /* 0x000e240008000c00 */
[----:B01----:R-:W-:Y:S01]  /*03e0*/  VIADD R0, R65, 0x1ff ;  /* 0x000001ff41007836 */ /* 0x003fe20000000000 */
[----:B------:R-:W-:Y:S01]  /*03f0*/  IABS R13, R64 ;  /* 0x00000040000d7213 */ /* 0x000fe20000000000 */
[----:B------:R0:W-:Y:S03]  /*0400*/  STL [R1+0x668], R64 ;  /* 0x0006684001007387 */ /* 0x0001e60000100800 */
[----:B------:R-:W-:Y:S01]  /*0410*/  SHF.R.S32.HI R3, RZ, 0x1f, R0 ;  /* 0x0000001fff037819 */ /* 0x000fe20000011400 */
[----:B------:R-:W-:Y:S01]  /*0420*/  STL [R1+0x66c], R65 ;  /* 0x00066c4101007387 */ /* 0x000fe20000100800 */
[----:B----4-:R-:W-:Y:S01]  /*0430*/  I2FP.F32.U32 R5, UR4 ;  /* 0x0000000400057c45 */ /* 0x010fe20008201000 */
[----:B------:R-:W1:Y:S01]  /*0440*/  S2UR UR4, SR_CgaCtaId ;  /* 0x00000000000479c3 */ /* 0x000e620000008800 */
[----:B------:R-:W-:-:S03]  /*0450*/  LEA.HI R3, R3, R0, RZ, 0x9 ;  /* 0x0000000003037211 */ /* 0x000fc600078f48ff */
[----:B--2---:R-:W-:Y:S01]  /*0460*/  FMUL R5, R5, UR5 ;  /* 0x0000000505057c20 */ /* 0x004fe20008400000 */
[----:B------:R-:W-:-:S05]  /*0470*/  SHF.R.S32.HI R3, RZ, 0x9, R3 ;  /* 0x00000009ff037819 */ /* 0x000fca0000011403 */
[----:B------:R-:W-:Y:S01]  /*0480*/  IMAD.SHL.U32 R4, R3, 0x8, RZ ;  /* 0x0000000803047824 */ /* 0x000fe200078e00ff */
[----:B------:R-:W-:Y:S04]  /*0490*/  F2I.U32.TRUNC.NTZ R5, R5 ;  /* 0x0000000500057305 */ /* 0x000fe8000020f000 */
[----:B------:R-:W-:-:S04]  /*04a0*/  IABS R7, R4 ;  /* 0x0000000400077213 */ /* 0x000fc80000000000 */
[----:B------:R-:W2:Y:S01]  /*04b0*/  I2F.RP R0, R7 ;  /* 0x0000000700007306 */ /* 0x000ea20000209400 */
[----:B-1----:R-:W-:Y:S02]  /*04c0*/  USHF.L.U32 UR5, UR4, 0x8, URZ ;  /* 0x0000000804057899 */ /* 0x002fe400080006ff */
[----:B------:R-:W-:-:S05]  /*04d0*/  ULEA UR9, UR4, UR9, 0x18 ;  /* 0x0000000904097291 */ /* 0x000fca000f8ec0ff */
[----:B--2---:R-:W1:Y:S02]  /*04e0*/  MUFU.RCP R0, R0 ;  /* 0x0000000000007308 */ /* 0x004e640000001000 */
[----:B-1----:R-:W-:Y:S01]  /*04f0*/  VIADD R2, R0, 0xffffffe ;  /* 0x0ffffffe00027836 */ /* 0x002fe20000000000 */
[----:B------:R-:W-:-:S05]  /*0500*/  IABS R0, R5 ;  /* 0x0000000500007213 */ /* 0x000fca0000000000 */
[----:B------:R1:W2:Y:S02]  /*0510*/  F2I.FTZ.U32.TRUNC.NTZ R3, R2 ;  /* 0x0000000200037305 */ /* 0x0002a4000021f000 */
[----:B-1----:R-:W-:Y:S02]  /*0520*/  IMAD.MOV.U32 R2, RZ, RZ, RZ ;  /* 0x000000ffff027224 */ /* 0x002fe400078e00ff */
[----:B--2---:R-:W-:-:S04]  /*0530*/  IMAD.MOV R6, RZ, RZ, -R3 ;  /* 0x000000ffff067224 */ /* 0x004fc800078e0a03 */
[----:B------:R-:W-:Y:S01]  /*0540*/  IMAD R9, R6, R7, RZ ;  /* 0x0000000706097224 */ /* 0x000fe200078e02ff */
[----:B------:R-:W-:-:S03]  /*0550*/  IABS R6, R4 ;  /* 0x0000000400067213 */ /* 0x000fc60000000000 */
[----:B------:R-:W-:-:S04]  /*0560*/  IMAD.HI.U32 R3, R3, R9, R2 ;  /* 0x0000000903037227 */ /* 0x000fc800078e0002 */
[----:B------:R-:W-:Y:S02]  /*0570*/  IMAD.MOV R2, RZ, RZ, -R6 ;  /* 0x000000ffff027224 */ /* 0x000fe400078e0a06 */
[----:B------:R-:W-:-:S04]  /*0580*/  IMAD.HI.U32 R3, R3, R0, RZ ;  /* 0x0000000003037227 */ /* 0x000fc800078e00ff */
[----:B------:R-:W-:-:S05]  /*0590*/  IMAD R0, R3, R2, R0 ;  /* 0x0000000203007224 */ /* 0x000fca00078e0200 */
[----:B------:R-:W-:-:S13]  /*05a0*/  ISETP.GT.U32.AND P1, PT, R7, R0, PT ;  /* 0x000000000700720c */ /* 0x000fda0003f24070 */
[----:B------:R-:W-:Y:S02]  /*05b0*/  @!P1 IMAD.IADD R0, R0, 0x1, -R7 ;  /* 0x0000000100009824 */ /* 0x000fe400078e0a07 */
[----:B------:R-:W-:Y:S01]  /*05c0*/  @!P1 VIADD R3, R3, 0x1 ;  /* 0x0000000103039836 */ /* 0x000fe20000000000 */
[----:B------:R-:W-:Y:S02]  /*05d0*/  ISETP.NE.AND P1, PT, R4, RZ, PT ;  /* 0x000000ff0400720c */ /* 0x000fe40003f25270 */
[----:B------:R-:W-:Y:S02]  /*05e0*/  ISETP.GE.U32.AND P0, PT, R0, R7, PT ;  /* 0x000000070000720c */ /* 0x000fe40003f06070 */
[----:B------:R-:W-:-:S04]  /*05f0*/  LOP3.LUT R0, R5, R4, RZ, 0x3c, !PT ;  /* 0x0000000405007212 */ /* 0x000fc800078e3cff */
[----:B------:R-:W-:Y:S01]  /*0600*/  ISETP.GE.AND P2, PT, R0, RZ, PT ;  /* 0x000000ff0000720c */ /* 0x000fe20003f46270 */
[----:B------:R-:W-:-:S06]  /*0610*/  VIADD R0, R64, 0x7f ;  /* 0x0000007f40007836 */ /* 0x000fcc0000000000 */
[----:B------:R-:W-:-:S04]  /*0620*/  @P0 VIADD R3, R3, 0x1 ;  /* 0x0000000103030836 */ /* 0x000fc80000000000 */
[----:B------:R-:W-:Y:S01]  /*0630*/  IMAD.MOV.U32 R2, RZ, RZ, R3 ;  /* 0x000000ffff027224 */ /* 0x000fe200078e0003 */
[----:B------:R-:W-:-:S03]  /*0640*/  SHF.R.S32.HI R3, RZ, 0x1f, R0 ;  /* 0x0000001fff037819 */ /* 0x000fc60000011400 */
[----:B------:R-:W-:Y:S01]  /*0650*/  @!P2 IMAD.MOV R2, RZ, RZ, -R2 ;  /* 0x000000ffff02a224 */ /* 0x000fe200078e0a02 */
[----:B------:R-:W-:Y:S02]  /*0660*/  @!P1 LOP3.LUT R2, RZ, R4, RZ, 0x33, !PT ;  /* 0x00000004ff029212 */ /* 0x000fe400078e33ff */
[----:B------:R-:W-:-:S03]  /*0670*/  LEA.HI R3, R3, R0, RZ, 0x7 ;  /* 0x0000000003037211 */ /* 0x000fc600078f38ff */
[----:B------:R-:W-:Y:S02]  /*0680*/  IMAD.SHL.U32 R10, R2, 0x8, RZ ;  /* 0x00000008020a7824 */ /* 0x000fe400078e00ff */
[----:B------:R-:W-:-:S03]  /*0690*/  IMAD.MOV R2, RZ, RZ, -R2 ;  /* 0x000000ffff027224 */ /* 0x000fc600078e0a02 */
[----:B------:R-:W-:Y:S01]  /*06a0*/  LEA.HI.SX32 R3, R3, -R10, 0x19 ;  /* 0x8000000a03037211 */ /* 0x000fe200078fcaff */
[----:B------:R-:W-:-:S03]  /*06b0*/  IMAD R12, R4, R2, R5 ;  /* 0x00000002040c7224 */ /* 0x000fc600078e0205 */
[----:B------:R-:W-:Y:S02]  /*06c0*/  VIMNMX R11, PT, PT, R3, 0x8, PT ;  /* 0x00000008030b7848 */ /* 0x000fe40003fe0100 */
[----:B------:R-:W-:Y:S02]  /*06d0*/  IABS R7, R12 ;  /* 0x0000000c00077213 */ /* 0x000fe40000000000 */
[-C--:B------:R-:W-:Y:S02]  /*06e0*/  IABS R9, R11.reuse ;  /* 0x0000000b00097213 */ /* 0x080fe40000000000 */
[----:B------:R-:W-:Y:S02]  /*06f0*/  IABS R4, R11 ;  /* 0x0000000b00047213 */ /* 0x000fe40000000000 */
[----:B------:R-:W1:Y:S08]  /*0700*/  I2F.RP R0, R9 ;  /* 0x0000000900007306 */ /* 0x000e700000209400 */
[----:B-1----:R-:W1:Y:S02]  /*0710*/  MUFU.RCP R0, R0 ;  /* 0x0000000000007308 */ /* 0x002e640000001000 */
[----:B-1----:R-:W-:-:S02]  /*0720*/  VIADD R3, R0, 0xffffffe ;  /* 0x0ffffffe00037836 */ /* 0x002fc40000000000 */
[----:B------:R-:W-:-:S04]  /*0730*/  IMAD.MOV R0, RZ, RZ, -R4 ;  /* 0x000000ffff007224 */ /* 0x000fc800078e0a04 */
[----:B------:R-:W1:Y:S02]  /*0740*/  F2I.FTZ.U32.TRUNC.NTZ R3, R3 ;  /* 0x0000000300037305 */ /* 0x000e64000021f000 */
[----:B-1----:R-:W-:-:S04]  /*0750*/  IMAD.MOV R6, RZ, RZ, -R3 ;  /* 0x000000ffff067224 */ /* 0x002fc800078e0a03 */
[----:B------:R-:W-:-:S04]  /*0760*/  IMAD.MOV.U32 R2, RZ, RZ, R6 ;  /* 0x000000ffff027224 */ /* 0x000fc800078e0006 */
[----:B------:R-:W-:Y:S02]  /*0770*/  IMAD R5, R2, R9, RZ ;  /* 0x0000000902057224 */ /* 0x000fe400078e02ff */
[----:B------:R-:W-:-:S04]  /*0780*/  IMAD.MOV.U32 R2, RZ, RZ, RZ ;  /* 0x000000ffff027224 */ /* 0x000fc800078e00ff */
[----:B------:R-:W-:Y:S02]  /*0790*/  IMAD.HI.U32 R2, R3, R5, R2 ;  /* 0x0000000503027227 */ /* 0x000fe400078e0002 */
[----:B------:R-:W1:Y:S04]  /*07a0*/  I2F.RP R3, R13 ;  /* 0x0000000d00037306 */ /* 0x000e680000209400 */
[----:B------:R-:W-:-:S04]  /*07b0*/  IMAD.HI.U32 R2, R2, R7, RZ ;  /* 0x0000000702027227 */ /* 0x000fc800078e00ff */
[----:B------:R-:W-:Y:S01]  /*07c0*/  IMAD R0, R2, R0, R7 ;  /* 0x0000000002007224 */ /* 0x000fe200078e0207 */
[----:B------:R-:W-:-:S04]  /*07d0*/  IABS R7, R65 ;  /* 0x0000004100077213 */ /* 0x000fc80000000000 */
[----:B------:R-:W-:Y:S01]  /*07e0*/  ISETP.GT.U32.AND P1, PT, R9, R0, PT ;  /* 0x000000000900720c */ /* 0x000fe20003f24070 */
[----:B------:R-:W2:Y:S08]  /*07f0*/  I2F.RP R6, R7 ;  /* 0x0000000700067306 */ /* 0x000eb00000209400 */
[----:B-1----:R-:W1:Y:S04]  /*0800*/  MUFU.RCP R3, R3 ;  /* 0x0000000300037308 */ /* 0x002e680000001000 */
[----:B------:R-:W-:-:S02]  /*0810*/  @!P1 IMAD.IADD R0, R0, 0x1, -R9 ;  /* 0x0000000100009824 */ /* 0x000fc400078e0a09 */
[----:B------:R-:W-:Y:S01]  /*0820*/  @!P1 VIADD R2, R2, 0x1 ;  /* 0x0000000102029836 */ /* 0x000fe20000000000 */
[----:B------:R-:W-:Y:S01]  /*0830*/  ISETP.NE.AND P1, PT, R11, RZ, PT ;  /* 0x000000ff0b00720c */ /* 0x000fe20003f25270 */
[----:B--2---:R-:W2:Y:S01]  /*0840*/  MUFU.RCP R6, R6 ;  /* 0x0000000600067308 */ /* 0x004ea20000001000 */
[----:B------:R-:W-:Y:S02]  /*0850*/  ISETP.GE.U32.AND P0, PT, R0, R9, PT ;  /* 0x000000090000720c */ /* 0x000fe40003f06070 */
[----:B------:R-:W-:-:S04]  /*0860*/  LOP3.LUT R0, R12, R11, RZ, 0x3c, !PT ;  /* 0x0000000b0c007212 */ /* 0x000fc800078e3cff */
[----:B------:R-:W-:Y:S01]  /*0870*/  ISETP.GE.AND P2, PT, R0, RZ, PT ;  /* 0x000000ff0000720c */ /* 0x000fe20003f46270 */
[----:B-1----:R-:W-:-:S04]  /*0880*/  VIADD R4, R3, 0xffffffe ;  /* 0x0ffffffe03047836 */ /* 0x002fc80000000000 */
[----:B------:R-:W1:Y:S02]  /*0890*/  F2I.FTZ.U32.TRUNC.NTZ R5, R4 ;  /* 0x0000000400057305 */ /* 0x000e64000021f000 */
[----:B------:R-:W-:Y:S02]  /*08a0*/  @P0 VIADD R2, R2, 0x1 ;  /* 0x0000000102020836 */ /* 0x000fe40000000000 */
[----:B--2---:R-:W-:Y:S02]  /*08b0*/  VIADD R8, R6, 0xffffffe ;  /* 0x0ffffffe06087836 */ /* 0x004fe40000000000 */
[----:B------:R-:W-:Y:S01]  /*08c0*/  IMAD.MOV.U32 R3, RZ, RZ, R2 ;  /* 0x000000ffff037224 */ /* 0x000fe200078e0002 */
[----:B---3--:R-:W-:Y:S01]  /*08d0*/  LEA.HI R2, R15, UR5, RZ, 0x1a ;  /* 0x000000050f027c11 */ /* 0x008fe2000f8fd0ff */
[----:B------:R-:W2:Y:S02]  /*08e0*/  F2I.FTZ.U32.TRUNC.NTZ R9, R8 ;  /* 0x0000000800097305 */ /* 0x000ea4000021f000 */
[----:B------:R-:W-:Y:S01]  /*08f0*/  @!P2 IMAD.MOV R3, RZ, RZ, -R3 ;  /* 0x000000ffff03a224 */ /* 0x000fe200078e0a03 */
[----:B------:R-:W-:Y:S01]  /*0900*/  @!P1 LOP3.LUT R3, RZ, R11, RZ, 0x33, !PT ;  /* 0x0000000bff039212 */ /* 0x000fe200078e33ff */
[----:B-1----:R-:W-:-:S04]  /*0910*/  IMAD.MOV R4, RZ, RZ, -R5 ;  /* 0x000000ffff047224 */ /* 0x002fc800078e0a05 */
[----:B------:R-:W-:Y:S02]  /*0920*/  IMAD.MOV R0, RZ, RZ, -R3 ;  /* 0x000000ffff007224 */ /* 0x000fe400078e0a03 */
[----:B------:R-:W-:Y:S02]  /*0930*/  IMAD.SHL.U32 R14, R3, 0x200, RZ ;  /* 0x00000200030e7824 */ /* 0x000fe400078e00ff */
[----:B------:R-:W-:Y:S01]  /*0940*/  IMAD R0, R11, R0, R12 ;  /* 0x000000000b007224 */ /* 0x000fe200078e020c */
[----:B------:R-:W-:Y:S01]  /*0950*/  LOP3.LUT R11, R15, 0x7f, RZ, 0xc0, !PT ;  /* 0x0000007f0f0b7812 */ /* 0x000fe200078ec0ff */
[----:B------:R-:W-:Y:S01]  /*0960*/  IMAD R3, R4, R13, RZ ;  /* 0x0000000d04037224 */ /* 0x000fe200078e02ff */
[----:B------:R-:W-:Y:S01]  /*0970*/  LOP3.LUT R2, R14, 0x101, R2, 0xf8, !PT ;  /* 0x000001010e027812 */ /* 0x000fe200078ef802 */
[----:B------:R-:W-:Y:S01]  /*0980*/  IMAD.IADD R0, R10, 0x1, R0 ;  /* 0x000000010a007824 */ /* 0x000fe200078e0200 */
[----:B------:R1:W-:Y:S01]  /*0990*/  STL [R1+0x644], R14 ;  /* 0x0006440e01007387 */ /* 0x0003e20000100800 */
[----:B------:R-:W-:Y:S01]  /*09a0*/  IMAD.MOV.U32 R4, RZ, RZ, RZ ;  /* 0x000000ffff047224 */ /* 0x000fe200078e00ff */
[----:B------:R-:W-:Y:S01]  /*09b0*/  LOP3.LUT R16, R2, 0xfe, RZ, 0xfc, !PT ;  /* 0x000000fe02107812 */ /* 0x000fe200078efcff */
[----:B--2---:R-:W-:Y:S01]  /*09c0*/  IMAD.MOV R6, RZ, RZ, -R9 ;  /* 0x000000ffff067224 */ /* 0x004fe200078e0a09 */
[----:B------:R-:W-:Y:S01]  /*09d0*/  IABS R10, R2 ;  /* 0x00000002000a7213 */ /* 0x000fe20000000000 */
[----:B0-----:R-:W-:Y:S01]  /*09e0*/  IMAD R64, R0, 0x80, R11 ;  /* 0x0000008000407824 */ /* 0x001fe200078e020b */
[----:B------:R-:W-:Y:S01]  /*09f0*/  IABS R0, R16 ;  /* 0x0000001000007213 */ /* 0x000fe20000000000 */
[----:B------:R-:W-:Y:S01]  /*0a00*/  IMAD.HI.U32 R4, R5, R3, R4 ;  /* 0x0000000305047227 */ /* 0x000fe200078e0004 */
[----:B------:R-:W-:-:S02]  /*0a10*/  LOP3.LUT R15, R2, 0x4, RZ, 0xfc, !PT ;  /* 0x00000004020f7812 */ /* 0x000fc400078efcff */
[----:B------:R-:W-:Y:S01]  /*0a20*/  IABS R5, R64 ;  /* 0x0000004000057213 */ /* 0x000fe20000000000 */
[----:B------:R-:W-:Y:S01]  /*0a30*/  IMAD R3, R6, R7, RZ ;  /* 0x0000000706037224 */ /* 0x000fe200078e02ff */
[----:B-1----:R-:W-:Y:S01]  /*0a40*/  LOP3.LUT R14, R2, 0x2, RZ, 0xfc, !PT ;  /* 0x00000002020e7812 */ /* 0x002fe200078efcff */
[----:B------:R-:W-:Y:S01]  /*0a50*/  IMAD.MOV.U32 R8, RZ, RZ, RZ ;  /* 0x000000ffff087224 */ /* 0x000fe200078e00ff */
[----:B------:R-:W-:Y:S01]  /*0a60*/  IABS R12, R15 ;  /* 0x0000000f000c7213 */ /* 0x000fe20000000000 */
[----:B------:R-:W-:Y:S01]  /*0a70*/  IMAD.HI.U32 R4, R4, R5, RZ ;  /* 0x0000000504047227 */ /* 0x000fe200078e00ff */
[----:B------:R-:W-:Y:S01]  /*0a80*/  ISETP.GE.AND P6, PT, R15, RZ, PT ;  /* 0x000000ff0f00720c */ /* 0x000fe20003fc6270 */
[----:B------:R-:W-:Y:S01]  /*0a90*/  STL [R1+0x640], R64 ;  /* 0x0006404001007387 */ /* 0x000fe20000100800 */
[----:B------:R-:W-:Y:S01]  /*0aa0*/  LOP3.LUT R15, R2, 0xa, RZ, 0xfc, !PT ;  /* 0x0000000a020f7812 */ /* 0x000fe200078efcff */
[----:B------:R-:W-:Y:S01]  /*0ab0*/  IMAD.HI.U32 R3, R9, R3, R8 ;  /* 0x0000000309037227 */ /* 0x000fe200078e0008 */
[----:B------:R-:W-:Y:S01]  /*0ac0*/  ISETP.GE.AND P4, PT, R14, RZ, PT ;  /* 0x000000ff0e00720c */ /* 0x000fe20003f86270 */
[----:B------:R-:W-:Y:S01]  /*0ad0*/  STL [R1+0x670], R64 ;  /* 0x0006704001007387 */ /* 0x000fe20000100800 */
[----:B------:R-:W-:Y:S01]  /*0ae0*/  ISETP.NE.U32.AND P2, PT, R11, RZ, PT ;  /* 0x000000ff0b00720c */ /* 0x000fe20003f45070 */
[----:B------:R-:W-:Y:S01]  /*0af0*/  IMAD.MOV.U32 R8, RZ, RZ, R0 ;  /* 0x000000ffff087224 */ /* 0x000fe200078e0000 */
[C---:B------:R-:W-:Y:S01]  /*0b00*/  LOP3.LUT R19, R2.reuse, 0x10, RZ, 0xfc, !PT ;  /* 0x0000001002137812 */ /* 0x040fe200078efcff */
[----:B------:R-:W-:Y:S01]  /*0b10*/  IMAD.MOV R6, RZ, RZ, -R4 ;  /* 0x000000ffff067224 */ /* 0x000fe200078e0a04 */
[----:B------:R-:W-:Y:S01]  /*0b20*/  LOP3.LUT R21, R2, 0x12, RZ, 0xfc, !PT ;  /* 0x0000001202157812 */ /* 0x000fe200078efcff */
[----:B------:R-:W-:Y:S01]  /*0b30*/  IMAD.HI.U32 R0, R3, R8, RZ ;  /* 0x0000000803007227 */ /* 0x000fe200078e00ff */
[----:B------:R-:W-:-:S02]  /*0b40*/  IABS R20, R19 ;  /* 0x0000001300147213 */ /* 0x000fc40000000000 */
[----:B------:R-:W-:Y:S01]  /*0b50*/  IABS R22, R21 ;  /* 0x0000001500167213 */ /* 0x000fe20000000000 */
[----:B------:R-:W-:Y:S01]  /*0b60*/  IMAD.MOV R9, RZ, RZ, -R0 ;  /* 0x000000ffff097224 */ /* 0x000fe200078e0a00 */
[C---:B------:R-:W-:Y:S01]  /*0b70*/  LOP3.LUT R17, R2.reuse, 0xe, RZ, 0xfc, !PT ;  /* 0x0000000e02117812 */ /* 0x040fe200078efcff */
[----:B------:R-:W-:Y:S01]  /*0b80*/  IMAD R0, R13, R6, R5 ;  /* 0x000000060d007224 */ /* 0x000fe200078e0205 */
[C---:B------:R-:W-:Y:S01]  /*0b90*/  LOP3.LUT R24, R2.reuse, 0x26, RZ, 0xfc, !PT ;  /* 0x0000002602187812 */ /* 0x040fe200078efcff */
[----:B------:R-:W-:Y:S01]  /*0ba0*/  IMAD.HI.U32 R4, R3, R10, RZ ;  /* 0x0000000a03047227 */ /* 0x000fe200078e00ff */
[----:B------:R-:W-:Y:S02]  /*0bb0*/  IABS R18, R17 ;  /* 0x0000001100127213 */ /* 0x000fe40000000000 */
[----:B------:R-:W-:Y:S01]  /*0bc0*/  ISETP.GT.U32.AND P0, PT, R13, R0, PT ;  /* 0x000000000d00720c */ /* 0x000fe20003f04070 */
[----:B------:R-:W-:Y:S01]  /*0bd0*/  IMAD.MOV R4, RZ, RZ, -R4 ;  /* 0x000000ffff047224 */ /* 0x000fe200078e0a04 */
[C---:B------:R-:W-:Y:S01]  /*0be0*/  LOP3.LUT R25, R2.reuse, 0x2e, RZ, 0xfc, !PT ;  /* 0x0000002e02197812 */ /* 0x040fe200078efcff */
[C---:B------:R-:W-:Y:S01]  /*0bf0*/  IMAD R8, R7.reuse, R9, R8 ;  /* 0x0000000907087224 */ /* 0x040fe200078e0208 */
[----:B------:R-:W-:Y:S01]  /*0c00*/  LOP3.LUT R27, R2, 0x30, RZ, 0xfc, !PT ;  /* 0x00000030021b7812 */ /* 0x000fe200078efcff */
[----:B------:R-:W-:Y:S01]  /*0c10*/  IMAD R4, R7, R4, R10 ;  /* 0x0000000407047224 */ /* 0x000fe200078e020a */
[----:B------:R-:W-:Y:S01]  /*0c20*/  IABS R10, R14 ;  /* 0x0000000e000a7213 */ /* 0x000fe20000000000 */
[----:B------:R-:W-:Y:S01]  /*0c30*/  IMAD.HI.U32 R6, R3, R12, RZ ;  /* 0x0000000c03067227 */ /* 0x000fe200078e00ff */
[----:B------:R-:W-:-:S02]  /*0c40*/  ISETP.GT.U32.AND P3, PT, R7, R8, PT ;  /* 0x000000080700720c */ /* 0x000fc40003f64070 */
[----:B------:R-:W-:Y:S01]  /*0c50*/  ISETP.GT.U32.AND P1, PT, R7, R4, PT ;  /* 0x000000040700720c */ /* 0x000fe20003f24070 */
[----:B------:R-:W-:Y:S01]  /*0c60*/  IMAD.HI.U32 R5, R3, R10, RZ ;  /* 0x0000000a03057227 */ /* 0x000fe200078e00ff */
[C---:B------:R-:W-:Y:S02]  /*0c70*/  LOP3.LUT R28, R2.reuse, 0x32, RZ, 0xfc, !PT ;  /* 0x00000032021c7812 */ /* 0x040fe400078efcff */
[----:B------:R-:W-:Y:S01]  /*0c80*/  LOP3.LUT R29, R2, 0x34, RZ, 0xfc, !PT ;  /* 0x00000034021d7812 */ /* 0x000fe200078efcff */
[----:B------:R-:W-:Y:S01]  /*0c90*/  @!P0 IMAD.IADD R0, R0, 0x1, -R13 ;  /* 0x0000000100008824 */ /* 0x000fe200078e0a0d */
[----:B------:R-:W-:Y:S01]  /*0ca0*/  LOP3.LUT R30, R2, 0x36, RZ, 0xfc, !PT ;  /* 0x00000036021e7812 */ /* 0x000fe200078efcff */
[----:B------:R-:W-:Y:S01]  /*0cb0*/  IMAD.MOV R5, RZ, RZ, -R5 ;  /* 0x000000ffff057224 */ /* 0x000fe200078e0a05 */
[----:B------:R-:W-:Y:S01]  /*0cc0*/  IABS R26, R29 ;  /* 0x0000001d001a7213 */ /* 0x000fe20000000000 */
[----:B------:R-:W-:Y:S01]  /*0cd0*/  IMAD.MOV R9, RZ, RZ, -R6 ;  /* 0x000000ffff097224 */ /* 0x000fe200078e0a06 */
[----:B------:R-:W-:Y:S01]  /*0ce0*/  ISETP.GT.U32.AND P5, PT, R13, R0, PT ;  /* 0x000000000d00720c */ /* 0x000fe20003fa4070 */
[--C-:B------:R-:W-:Y:S01]  /*0cf0*/  @!P3 IMAD.IADD R8, R8, 0x1, -R7.reuse ;  /* 0x000000010808b824 */ /* 0x100fe200078e0a07 */
[----:B------:R-:W-:Y:S01]  /*0d00*/  ISETP.GE.AND P3, PT, R16, RZ, PT ;  /* 0x000000ff1000720c */ /* 0x000fe20003f66270 */
[C---:B------:R-:W-:Y:S01]  /*0d10*/  IMAD R6, R7.reuse, R5, R10 ;  /* 0x0000000507067224 */ /* 0x040fe200078e020a */
[----:B------:R-:W-:Y:S01]  /*0d20*/  LOP3.LUT R5, R2, 0x6, RZ, 0xfc, !PT ;  /* 0x0000000602057812 */ /* 0x000fe200078efcff */
[----:B------:R-:W-:Y:S01]  /*0d30*/  @!P1 IMAD.IADD R4, R4, 0x1, -R7 ;  /* 0x0000000104049824 */ /* 0x000fe200078e0a07 */
[C---:B------:R-:W-:Y:S01]  /*0d40*/  ISETP.GT.U32.AND P0, PT, R7.reuse, R8, PT ;  /* 0x000000080700720c */ /* 0x040fe20003f04070 */
[----:B------:R-:W-:Y:S01]  /*0d50*/  IMAD R10, R7, R9, R12 ;  /* 0x00000009070a7224 */ /* 0x000fe200078e020c */
[----:B------:R-:W-:-:S02]  /*0d60*/  IABS R12, R5 ;  /* 0x00000005000c7213 */ /* 0x000fc40000000000 */
[C---:B------:R-:W-:Y:S02]  /*0d70*/  ISETP.GT.U32.AND P1, PT, R7.reuse, R4, PT ;  /* 0x000000040700720c */ /* 0x040fe40003f24070 */
[----:B------:R-:W-:Y:S01]  /*0d80*/  IABS R16, R15 ;  /* 0x0000000f00107213 */ /* 0x000fe20000000000 */
[----:B------:R-:W-:Y:S01]  /*0d90*/  @!P5 IMAD.IADD R0, R0, 0x1, -R13 ;  /* 0x000000010000d824 */ /* 0x000fe200078e0a0d */
[----:B------:R-:W-:Y:S02]  /*0da0*/  ISETP.GT.U32.AND P5, PT, R7, R6, PT ;  /* 0x000000060700720c */ /* 0x000fe40003fa4070 */
[C---:B------:R-:W-:Y:S01]  /*0db0*/  LOP3.LUT R13, R2.reuse, 0x8, RZ, 0xfc, !PT ;  /* 0x00000008020d7812 */ /* 0x040fe200078efcff */
[----:B------:R-:W-:Y:S01]  /*0dc0*/  IMAD.HI.U32 R11, R3, R16, RZ ;  /* 0x00000010030b7227 */ /* 0x000fe200078e00ff */
[----:B------:R-:W-:Y:S01]  /*0dd0*/  STL [R1+0x674], R0 ;  /* 0x0006740001007387 */ /* 0x000fe20000100800 */
[----:B------:R-:W-:Y:S02]  /*0de0*/  LOP3.LUT R31, R2, 0x38, RZ, 0xfc, !PT ;  /* 0x00000038021f7812 */ /* 0x000fe400078efcff */
[--C-:B------:R-:W-:Y:S01]  /*0df0*/  @!P0 IMAD.IADD R8, R8, 0x1, -R7.reuse ;  /* 0x0000000108088824 */ /* 0x100fe200078e0a07 */
[----:B------:R-:W-:Y:S01]  /*0e00*/  IABS R14, R13 ;  /* 0x0000000d000e7213 */ /* 0x000fe20000000000 */
[--C-:B------:R-:W-:Y:S01]  /*0e10*/  @!P1 IMAD.IADD R4, R4, 0x1, -R7.reuse ;  /* 0x0000000104049824 */ /* 0x100fe200078e0a07 */
[----:B------:R-:W-:Y:S01]  /*0e20*/  ISETP.GT.U32.AND P1, PT, R7, R10, PT ;  /* 0x0000000a0700720c */ /* 0x000fe20003f24070 */
[----:B------:R-:W-:Y:S01]  /*0e30*/  @!P3 IMAD.MOV R8, RZ, RZ, -R8 ;  /* 0x000000ffff08b224 */ /* 0x000fe200078e0a08 */
[----:B------:R-:W-:Y:S01]  /*0e40*/  ISETP.GE.AND P3, PT, R5, RZ, PT ;  /* 0x000000ff0500720c */ /* 0x000fe20003f66270 */
[----:B------:R-:W-:Y:S01]  /*0e50*/  @!P5 IMAD.IADD R6, R6, 0x1, -R7 ;  /* 0x000000010606d824 */ /* 0x000fe200078e0a07 */
[C---:B------:R-:W-:Y:S01]  /*0e60*/  ISETP.GE.AND P0, PT, R2.reuse, RZ, PT ;  /* 0x000000ff0200720c */ /* 0x040fe20003f06270 */
[----:B------:R-:W-:Y:S01]  /*0e70*/  IMAD.HI.U32 R5, R3, R12, RZ ;  /* 0x0000000c03057227 */ /* 0x000fe200078e00ff */
[----:B------:R0:W-:Y:S01]  /*0e80*/  STL [R1+0x664], R8 ;  /* 0x0006640801007387 */ /* 0x0001e20000100800 */
[----:B------:R-:W-:-:S02]  /*0e90*/  LOP3.LUT R33, R2, 0x3a, RZ, 0xfc, !PT ;  /* 0x0000003a02217812 */ /* 0x000fc400078efcff */
[----:B------:R-:W-:Y:S01]  /*0ea0*/  ISETP.GT.U32.AND P5, PT, R7, R6, PT ;  /* 0x000000060700720c */ /* 0x000fe20003fa4070 */
[----:B------:R-:W-:Y:S01]  /*0eb0*/  IMAD.MOV R5, RZ, RZ, -R5 ;  /* 0x000000ffff057224 */ /* 0x000fe200078e0a05 */
[C---:B------:R-:W-:Y:S01]  /*0ec0*/  LOP3.LUT R35, R2.reuse, 0x3c, RZ, 0xfc, !PT ;  /* 0x0000003c02237812 */ /* 0x040fe200078efcff */
[----:B------:R-:W-:Y:S01]  /*0ed0*/  IMAD.HI.U32 R9, R3, R14, RZ ;  /* 0x0000000e03097227 */ /* 0x000fe200078e00ff */
[C---:B------:R-:W-:Y:S02]  /*0ee0*/  LOP3.LUT R36, R2.reuse, 0x3e, RZ, 0xfc, !PT ;  /* 0x0000003e02247812 */ /* 0x040fe400078efcff */
[C---:B------:R-:W-:Y:S01]  /*0ef0*/  LOP3.LUT R38, R2.reuse, 0x42, RZ, 0xfc, !PT ;  /* 0x0000004202267812 */ /* 0x040fe200078efcff */
[----:B0-----:R-:W-:Y:S01]  /*0f00*/  IMAD.MOV.U32 R8, RZ, RZ, R4 ;  /* 0x000000ffff087224 */ /* 0x001fe200078e0004 */
[----:B------:R-:W-:Y:S01]  /*0f10*/  LOP3.LUT R37, R2, 0x40, RZ, 0xfc, !PT ;  /* 0x0000004002257812 */ /* 0x000fe200078efcff */
[C---:B------:R-:W-:Y:S01]  /*0f20*/  IMAD R4, R7.reuse, R5, R12 ;  /* 0x0000000507047224 */ /* 0x040fe200078e020c */
[----:B------:R-:W-:Y:S01]  /*0f30*/  IABS R34, R38 ;  /* 0x0000002600227213 */ /* 0x000fe20000000000 */
[----:B------:R-:W-:Y:S01]  /*0f40*/  IMAD.MOV R9, RZ, RZ, -R9 ;  /* 0x000000ffff097224 */ /* 0x000fe200078e0a09 */
[----:B------:R-:W-:Y:S01]  /*0f50*/  IABS R32, R37 ;  /* 0x0000002500207213 */ /* 0x000fe20000000000 */
[--C-:B------:R-:W-:Y:S01]  /*0f60*/  @!P5 IMAD.IADD R6, R6, 0x1, -R7.reuse ;  /* 0x000000010606d824 */ /* 0x100fe200078e0a07 */
[C---:B------:R-:W-:Y:S01]  /*0f70*/  ISETP.GT.U32.AND P5, PT, R7.reuse, R4, PT ;  /* 0x000000040700720c */ /* 0x040fe20003fa4070 */
[----:B------:R-:W-:Y:S01]  /*0f80*/  @!P1 IMAD.IADD R10, R10, 0x1, -R7 ;  /* 0x000000010a0a9824 */ /* 0x000fe200078e0a07 */
[C---:B------:R-:W-:Y:S01]  /*0f90*/  LOP3.LUT R39, R2.reuse, 0x44, RZ, 0xfc, !PT ;  /* 0x0000004402277812 */ /* 0x040fe200078efcff */
[----:B------:R-:W-:Y:S01]  /*0fa0*/  IMAD.MOV R11, RZ, RZ, -R11 ;  /* 0x000000ffff0b7224 */ /* 0x000fe200078e0a0b */
[C---:B------:R-:W-:Y:S01]  /*0fb0*/  LOP3.LUT R41, R2.reuse, 0x4a, RZ, 0xfc, !PT ;  /* 0x0000004a02297812 */ /* 0x040fe200078efcff */
[C---:B------:R-:W-:Y:S01]  /*0fc0*/  IMAD R12, R7.reuse, R9, R14 ;  /* 0x00000009070c7224 */ /* 0x040fe200078e020e */
[C---:B------:R-:W-:Y:S01]  /*0fd0*/  ISETP.GT.U32.AND P1, PT, R7.reuse, R10, PT ;  /* 0x0000000a0700720c */ /* 0x040fe20003f24070 */
[----:B------:R-:W-:Y:S01]  /*0fe0*/  IMAD R14, R7, R11, R16 ;  /* 0x0000000b070e7224 */ /* 0x000fe200078e0210 */
[C---:B------:R-:W-:Y:S01]  /*0ff0*/  LOP3.LUT R43, R2.reuse, 0x4c, RZ, 0xfc, !PT ;  /* 0x0000004c022b7812 */ /* 0x040fe200078efcff */
[----:B------:R-:W-:Y:S01]  /*1000*/  IMAD.MOV.U32 R23, RZ, RZ, R6 ;  /* 0x000000ffff177224 */ /* 0x000fe200078e0006 */
[----:B------:R-:W-:Y:S01]  /*1010*/  LOP3.LUT R44, R2, 0x4e, RZ, 0xfc, !PT ;  /* 0x0000004e022c7812 */ /* 0x000fe200078efcff */
[----:B------:R-:W-:Y:S01]  /*1020*/  @!P0 IMAD.MOV R8, RZ, RZ, -R8 ;  /* 0x000000ffff088224 */ /* 0x000fe200078e0a08 */
[----:B------:R-:W-:Y:S01]  /*1030*/  ISETP.GE.AND P0, PT, R13, RZ, PT ;  /* 0x000000ff0d00720c */ /* 0x000fe20003f06270 */
[----:B------:R-:W-:Y:S01]  /*1040*/  @!P4 IMAD.MOV R23, RZ, RZ, -R23 ;  /* 0x000000ffff17c224 */ /* 0x000fe200078e0a17 */
[----:B------:R-:W-:Y:S01]  /*1050*/  ISETP.GT.U32.AND P4, PT, R7, R14, PT ;  /* 0x0000000e0700720c */ /* 0x000fe20003f84070 */
[----:B------:R-:W-:Y:S01]  /*1060*/  @!P5 IMAD.IADD R4, R4, 0x1, -R7 ;  /* 0x000000010404d824 */ /* 0x000fe200078e0a07 */
[C---:B------:R-:W-:Y:S01]  /*1070*/  LOP3.LUT R13, R2.reuse, 0xc, RZ, 0xfc, !PT ;  /* 0x0000000c020d7812 */ /* 0x040fe200078efcff */
[----:B------:R-:W-:Y:S01]  /*1080*/  STL [R1+0x678], R8 ;  /* 0x0006780801007387 */ /* 0x000fe20000100800 */
[----:B------:R-:W-:Y:S01]  /*1090*/  IMAD.HI.U32 R9, R3, R20, RZ ;  /* 0x0000001403097227 */ /* 0x000fe200078e00ff */
[----:B------:R-:W-:-:S02]  /*10a0*/  LOP3.LUT R45, R2, 0x50, RZ, 0xfc, !PT ;  /* 0x00000050022d7812 */ /* 0x000fc400078efcff */
[C---:B------:R-:W-:Y:S01]  /*10b0*/  ISETP.GT.U32.AND P5, PT, R7.reuse, R4, PT ;  /* 0x000000040700720c */ /* 0x040fe20003fa4070 */
[--C-:B------:R-:W-:Y:S01]  /*10c0*/  @!P1 IMAD.IADD R10, R10, 0x1, -R7.reuse ;  /* 0x000000010a0a9824 */ /* 0x100fe200078e0a07 */
[----:B------:R-:W-:Y:S01]  /*10d0*/  ISETP.GT.U32.AND P1, PT, R7, R12, PT ;  /* 0x0000000c0700720c */ /* 0x000fe20003f24070 */
[----:B------:R0:W-:Y:S01]  /*10e0*/  STL [R1+0x1c], R23 ;  /* 0x00001c1701007387 */ /* 0x0001e20000100800 */
[----:B------:R-:W-:Y:S01]  /*10f0*/  IABS R16, R13 ;  /* 0x0000000d00107213 */ /* 0x000fe20000000000 */
[----:B------:R-:W-:Y:S01]  /*1100*/  IMAD.MOV.U32 R0, RZ, RZ, R10 ;  /* 0x000000ffff007224 */ /* 0x000fe200078e000a */
[----:B------:R-:W-:Y:S01]  /*1110*/  IABS R40, R44 ;  /* 0x0000002c00287213 */ /* 0x000fe20000000000 */
[----:B------:R-:W-:Y:S01]  /*1120*/  @!P4 IMAD.IADD R14, R14, 0x1, -R7 ;  /* 0x000000010e0ec824 */ /* 0x000fe200078e0a07 */
[----:B------:R-:W-:Y:S01]  /*1130*/  IABS R42, R45 ;  /* 0x0000002d002a7213 */ /* 0x000fe20000000000 */
[----:B------:R-:W-:Y:S01]  /*1140*/  IMAD.HI.U32 R5, R3, R16, RZ ;  /* 0x0000001003057227 */ /* 0x000fe200078e00ff */
[----:B------:R-:W-:-:S02]  /*1150*/  LOP3.LUT R47, R2, 0x52, RZ, 0xfc, !PT ;  /* 0x00000052022f7812 */ /* 0x000fc400078efcff */
[----:B------:R-:W-:Y:S01]  /*1160*/  ISETP.GT.U32.AND P4, PT, R7, R14, PT ;  /* 0x0000000e0700720c */ /* 0x000fe20003f84070 */
[----:B------:R-:W-:Y:S01]  /*1170*/  @!P6 IMAD.MOV R0, RZ, RZ, -R0 ;  /* 0x000000ffff00e224 */ /* 0x000fe200078e0a00 */
[----:B------:R-:W-:Y:S01]  /*1180*/  ISETP.GE.AND P6, PT, R15, RZ, PT ;  /* 0x000000ff0f00720c */ /* 0x000fe20003fc6270 */
[----:B------:R-:W-:Y:S01]  /*1190*/  @!P5 IMAD.IADD R4, R4, 0x1, -R7 ;  /* 0x000000010404d824 */ /* 0x000fe200078e0a07 */
[----:B------:R-:W-:Y:S01]  /*11a0*/  LOP3.LUT R15, R2, 0x16, RZ, 0xfc, !PT ;  /* 0x00000016020f7812 */ /* 0x000fe200078efcff */
[----:B------:R-:W-:Y:S01]  /*11b0*/  IMAD.MOV R5, RZ, RZ, -R5 ;  /* 0x000000ffff057224 */ /* 0x000fe200078e0a05 */
[----:B------:R1:W-:Y:S01]  /*11c0*/  STL [R1+0x18], R0 ;  /* 0x0000180001007387 */ /* 0x0003e20000100800 */
[----:B------:R-:W-:Y:S01]  /*11d0*/  @!P1 IMAD.IADD R12, R12, 0x1, -R7 ;  /* 0x000000010c0c9824 */ /* 0x000fe200078e0a07 */
[C---:B0-----:R-:W-:Y:S01]  /*11e0*/  LOP3.LUT R23, R2.reuse, 0x24, RZ, 0xfc, !PT ;  /* 0x0000002402177812 */ /* 0x041fe200078efcff */
[----:B------:R-:W-:Y:S01]  /*11f0*/  IMAD R6, R7, R5, R16 ;  /* 0x0000000507067224 */ /* 0x000fe200078e0210 */
[----:B------:R-:W-:Y:S01]  /*1200*/  LOP3.LUT R48, R2, 0x56, RZ, 0xfc, !PT ;  /* 0x0000005602307812 */ /* 0x000fe200078efcff */
[----:B------:R-:W-:Y:S01]  /*1210*/  IMAD.HI.U32 R11, R3, R22, RZ ;  /* 0x00000016030b7227 */ /* 0x000fe200078e00ff */
[----:B------:R-:W-:-:S02]  /*1220*/  ISETP.GT.U32.AND P1, PT, R7, R12, PT ;  /* 0x0000000c0700720c */ /* 0x000fc40003f24070 */
[C---:B------:R-:W-:Y:S01]  /*1230*/  ISETP.GT.U32.AND P5, PT, R7.reuse, R6, PT ;  /* 0x000000060700720c */ /* 0x040fe20003fa4070 */
[----:B------:R-:W-:Y:S01]  /*1240*/  IMAD.MOV R9, RZ, RZ, -R9 ;  /* 0x000000ffff097224 */ /* 0x000fe200078e0a09 */
[C---:B------:R-:W-:Y:S01]  /*1250*/  LOP3.LUT R49, R2.reuse, 0x58, RZ, 0xfc, !PT ;  /* 0x0000005802317812 */ /* 0x040fe200078efcff */
[----:B-1----:R-:W-:Y:S01]  /*1260*/  IMAD.MOV.U32 R0, RZ, RZ, R4 ;  /* 0x000000ffff007224 */ /* 0x002fe200078e0004 */
[C---:B------:R-:W-:Y:S01]  /*1270*/  LOP3.LUT R50, R2.reuse, 0x5a, RZ, 0xfc, !PT ;  /* 0x0000005a02327812 */ /* 0x040fe200078efcff */
[----:B------:R-:W-:Y:S01]  /*1280*/  IMAD.MOV R11, RZ, RZ, -R11 ;  /* 0x000000ffff0b7224 */ /* 0x000fe200078e0a0b */
[C---:B------:R-:W-:Y:S01]  /*1290*/  LOP3.LUT R51, R2.reuse, 0x5e, RZ, 0xfc, !PT ;  /* 0x0000005e02337812 */ /* 0x040fe200078efcff */
[----:B------:R-:W-:Y:S01]  /*12a0*/  @!P3 IMAD.MOV R0, RZ, RZ, -R0 ;  /* 0x000000ffff00b224 */ /* 0x000fe200078e0a00 */
[----:B------:R-:W-:Y:S01]  /*12b0*/  IABS R46, R50 ;  /* 0x00000032002e7213 */ /* 0x000fe20000000000 */
[----:B------:R-:W-:Y:S01]  /*12c0*/  IMAD R16, R7, R9, R20 ;  /* 0x0000000907107224 */ /* 0x000fe200078e0214 */
[----:B------:R-:W-:Y:S01]  /*12d0*/  LOP3.LUT R20, R2, 0x1c, RZ, 0xfc, !PT ;  /* 0x0000001c02147812 */ /* 0x000fe200078efcff */
[----:B------:R-:W-:Y:S01]  /*12e0*/  @!P4 IMAD.IADD R14, R14, 0x1, -R7 ;  /* 0x000000010e0ec824 */ /* 0x000fe200078e0a07 */
[----:B------:R0:W-:Y:S01]  /*12f0*/  STL [R1+0x14], R0 ;  /* 0x0000140001007387 */ /* 0x0001e20000100800 */
[----:B------:R-:W-:Y:S01]  /*1300*/  IMAD.HI.U32 R5, R3, R18, RZ ;  /* 0x0000001203057227 */ /* 0x000fe200078e00ff */
[----:B------:R-:W-:-:S02]  /*1310*/  ISETP.GT.U32.AND P4, PT, R7, R16, PT ;  /* 0x000000100700720c */ /* 0x000fc40003f84070 */
[C---:B------:R-:W-:Y:S01]  /*1320*/  LOP3.LUT R53, R2.reuse, 0x60, RZ, 0xfc, !PT ;  /* 0x0000006002357812 */ /* 0x040fe200078efcff */
[----:B------:R-:W-:Y:S01]  /*1330*/  IMAD R9, R7, R11, R22 ;  /* 0x0000000b07097224 */ /* 0x000fe200078e0216 */
[C---:B------:R-:W-:Y:S01]  /*1340*/  LOP3.LUT R22, R2.reuse, 0x20, RZ, 0xfc, !PT ;  /* 0x0000002002167812 */ /* 0x040fe200078efcff */
[----:B------:R-:W-:Y:S01]  /*1350*/  IMAD.MOV R5, RZ, RZ, -R5 ;  /* 0x000000ffff057224 */ /* 0x000fe200078e0a05 */
[----:B------:R-:W-:Y:S01]  /*1360*/  LOP3.LUT R55, R2, 0x64, RZ, 0xfc, !PT ;  /* 0x0000006402377812 */ /* 0x000fe200078efcff */
[--C-:B------:R-:W-:Y:S01]  /*1370*/  @!P1 IMAD.IADD R12, R12, 0x1, -R7.reuse ;  /* 0x000000010c0c9824 */ /* 0x100fe200078e0a07 */
[----:B------:R-:W-:Y:S01]  /*1380*/  ISETP.GE.AND P1, PT, R13, RZ, PT ;  /* 0x000000ff0d00720c */ /* 0x000fe20003f26270 */
[----:B0-----:R-:W-:Y:S01]  /*1390*/  IMAD.MOV.U32 R0, RZ, RZ, R14 ;  /* 0x000000ffff007224 */ /* 0x001fe200078e000e */
[----:B------:R-:W-:Y:S01]  /*13a0*/  IABS R14, R15 ;  /* 0x0000000f000e7213 */ /* 0x000fe20000000000 */
[C---:B------:R-:W-:Y:S01]  /*13b0*/  IMAD R10, R7.reuse, R5, R18 ;  /* 0x00000005070a7224 */ /* 0x040fe200078e0212 */
[----:B------:R-:W-:Y:S01]  /*13c0*/  LOP3.LUT R13, R2, 0x14, RZ, 0xfc, !PT ;  /* 0x00000014020d7812 */ /* 0x000fe200078efcff */
[----:B------:R-:W-:Y:S01]  /*13d0*/  @!P6 IMAD.MOV R0, RZ, RZ, -R0 ;  /* 0x000000ffff00e224 */ /* 0x000fe200078e0a00 */
[C---:B------:R-:W-:Y:S01]  /*13e0*/  ISETP.GT.U32.AND P6, PT, R7.reuse, R9, PT ;  /* 0x000000090700720c */ /* 0x040fe20003fc4070 */
[--C-:B------:R-:W-:Y:S01]  /*13f0*/  @!P5 IMAD.IADD R6, R6, 0x1, -R7.reuse ;  /* 0x000000010606d824 */ /* 0x100fe200078e0a07 */
[C---:B------:R-:W-:Y:S01]  /*1400*/  ISETP.GT.U32.AND P3, PT, R7.reuse, R10, PT ;  /* 0x0000000a0700720c */ /* 0x040fe20003f64070 */
[----:B------:R-:W-:Y:S01]  /*1410*/  IMAD.MOV.U32 R5, RZ, RZ, R12 ;  /* 0x000000ffff057224 */ /* 0x000fe200078e000c */
[----:B------:R-:W-:Y:S01]  /*1420*/  IABS R4, R13 ;  /* 0x0000000d00047213 */ /* 0x000fe20000000000 */
[----:B------:R-:W-:Y:S01]  /*1430*/  @!P4 IMAD.IADD R16, R16, 0x1, -R7 ;  /* 0x000000011010c824 */ /* 0x000fe200078e0a07 */
[----:B------:R-:W-:Y:S01]  /*1440*/  ISETP.GT.U32.AND P5, PT, R7, R6, PT ;  /* 0x000000060700720c */ /* 0x000fe20003fa4070 */
[----:B------:R-:W-:Y:S01]  /*1450*/  @!P0 IMAD.MOV R5, RZ, RZ, -R5 ;  /* 0x000000ffff058224 */ /* 0x000fe200078e0a05 */
[----:B------:R-:W-:Y:S01]  /*1460*/  ISETP.GE.AND P0, PT, R17, RZ, PT ;  /* 0x000000ff1100720c */ /* 0x000fe20003f06270 */
[----:B------:R-:W-:Y:S01]  /*1470*/  IMAD.MOV.U32 R12, RZ, RZ, R4 ;  /* 0x000000ffff0c7224 */ /* 0x000fe200078e0004 */
[----:B------:R-:W-:-:S02]  /*1480*/  LOP3.LUT R17, R2, 0x18, RZ, 0xfc, !PT ;  /* 0x0000001802117812 */ /* 0x000fc400078efcff */
[----:B------:R0:W-:Y:S01]  /*1490*/  STL [R1+0x10], R5 ;  /* 0x0000100501007387 */ /* 0x0001e20000100800 */
[--C-:B------:R-:W-:Y:S01]  /*14a0*/  @!P6 IMAD.IADD R9, R9, 0x1, -R7.reuse ;  /* 0x000000010909e824 */ /* 0x100fe200078e0a07 */
[----:B------:R-:W-:Y:S01]  /*14b0*/  ISETP.GT.U32.AND P6, PT, R7, R16, PT ;  /* 0x000000100700720c */ /* 0x000fe20003fc4070 */
[--C-:B------:R-:W-:Y:S01]  /*14c0*/  @!P3 IMAD.IADD R10, R10, 0x1, -R7.reuse ;  /* 0x000000010a0ab824 */ /* 0x100fe200078e0a07 */
[----:B------:R1:W-:Y:S01]  /*14d0*/  STL [R1+0xc], R0 ;  /* 0x00000c0001007387 */ /* 0x0003e20000100800 */
[----:B------:R-:W-:Y:S01]  /*14e0*/  IMAD.HI.U32 R4, R3, R12, RZ ;  /* 0x0000000c03047227 */ /* 0x000fe200078e00ff */
[----:B------:R-:W-:Y:S02]  /*14f0*/  IABS R18, R20 ;  /* 0x0000001400127213 */ /* 0x000fe40000000000 */
[----:B------:R-:W-:Y:S01]  /*1500*/  ISETP.GT.U32.AND P4, PT, R7, R10, PT ;  /* 0x0000000a0700720c */ /* 0x000fe20003f84070 */
[----:B------:R-:W-:Y:S01]  /*1510*/  @!P5 IMAD.IADD R6, R6, 0x1, -R7 ;  /* 0x000000010606d824 */ /* 0x000fe200078e0a07 */
[----:B------:R-:W-:Y:S01]  /*1520*/  ISETP.GE.AND P5, PT, R19, RZ, PT ;  /* 0x000000ff1300720c */ /* 0x000fe20003fa6270 */
[----:B0-----:R-:W-:Y:S01]  /*1530*/  IMAD.HI.U32 R5, R3, R14, RZ ;  /* 0x0000000e03057227 */ /* 0x001fe200078e00ff */
[----:B------:R-:W-:-:S02]  /*1540*/  LOP3.LUT R19, R2, 0x1a, RZ, 0xfc, !PT ;  /* 0x0000001a02137812 */ /* 0x000fc400078efcff */
[----:B------:R-:W-:Y:S01]  /*1550*/  ISETP.GE.AND P3, PT, R21, RZ, PT ;  /* 0x000000ff1500720c */ /* 0x000fe20003f66270 */
[----:B------:R-:W-:Y:S01]  /*1560*/  IMAD.MOV R5, RZ, RZ, -R5 ;  /* 0x000000ffff057224 */ /* 0x000fe200078e0a05 */
[C---:B------:R-:W-:Y:S01]  /*1570*/  LOP3.LUT R21, R2.reuse, 0x1e, RZ, 0xfc, !PT ;  /* 0x0000001e02157812 */ /* 0x040fe200078efcff */
[----:B-1----:R-:W-:Y:S01]  /*1580*/  IMAD.MOV.U32 R0, RZ, RZ, R6 ;  /* 0x000000ffff007224 */ /* 0x002fe200078e0006 */
[----:B------:R-:W-:Y:S01]  /*1590*/  LOP3.LUT R54, R2, 0x62, RZ, 0xfc, !PT ;  /* 0x0000006202367812 */ /* 0x000fe200078efcff */
[C---:B------:R-:W-:Y:S01]  /*15a0*/  IMAD R11, R7.reuse, R5, R14 ;  /* 0x00000005070b7224 */ /* 0x040fe200078e020e */
[----:B------:R-:W-:Y:S01]  /*15b0*/  IABS R14, R19 ;  /* 0x00000013000e7213 */ /* 0x000fe20000000000 */
[--C-:B------:R-:W-:Y:S01]  /*15c0*/  @!P6 IMAD.IADD R16, R16, 0x1, -R7.reuse ;  /* 0x000000011010e824 */ /* 0x100fe200078e0a07 */
[----:B------:R-:W-:Y:S01]  /*15d0*/  LOP3.LUT R56, R2, 0x66, RZ, 0xfc, !PT ;  /* 0x0000006602387812 */ /* 0x000fe200078efcff */
[----:B------:R-:W-:Y:S01]  /*15e0*/  IMAD.MOV R4, RZ, RZ, -R4 ;  /* 0x000000ffff047224 */ /* 0x000fe200078e0a04 */
[C---:B------:R-:W-:Y:S01]  /*15f0*/  ISETP.GT.U32.AND P6, PT, R7.reuse, R11, PT ;  /* 0x0000000b0700720c */ /* 0x040fe20003fc4070 */
[----:B------:R-:W-:Y:S01]  /*1600*/  @!P1 IMAD.MOV R0, RZ, RZ, -R0 ;  /* 0x000000ffff009224 */ /* 0x000fe200078e0a00 */
[C---:B------:R-:W-:Y:S01]  /*1610*/  ISETP.GT.U32.AND P1, PT, R7.reuse, R9, PT ;  /* 0x000000090700720c */ /* 0x040fe20003f24070 */
[----:B------:R-:W-:Y:S01]  /*1620*/  IMAD R4, R7, R4, R12 ;  /* 0x0000000407047224 */ /* 0x000fe200078e020c */
[----:B------:R-:W-:Y:S01]  /*1630*/  IABS R12, R17 ;  /* 0x00000011000c7213 */ /* 0x000fe20000000000 */
[----:B------:R-:W-:Y:S01]  /*1640*/  @!P4 IMAD.IADD R10, R10, 0x1, -R7 ;  /* 0x000000010a0ac824 */ /* 0x000fe200078e0a07 */
[----:B------:R0:W-:Y:S01]  /*1650*/  STL [R1+0x8], R0 ;  /* 0x0000080001007387 */ /* 0x0001e20000100800 */
[----:B------:R-:W-:Y:S01]  /*1660*/  IMAD.HI.U32 R6, R3, R14, RZ ;  /* 0x0000000e03067227 */ /* 0x000fe200078e00ff */
[----:B------:R-:W-:-:S02]  /*1670*/  ISETP.GT.U32.AND P4, PT, R7, R4, PT ;  /* 0x000000040700720c */ /* 0x000fc40003f84070 */
[----:B------:R-:W-:Y:S01]  /*1680*/  IABS R52, R56 ;  /* 0x0000003800347213 */ /* 0x000fe20000000000 */
[----:B------:R-:W-:Y:S01]  /*1690*/  IMAD.HI.U32 R5, R3, R12, RZ ;  /* 0x0000000c03057227 */ /* 0x000fe200078e00ff */
[C---:B------:R-:W-:Y:S02]  /*16a0*/  LOP3.LUT R57, R2.reuse, 0x6a, RZ, 0xfc, !PT ;  /* 0x0000006a02397812 */ /* 0x040fe400078efcff */
[C---:B------:R-:W-:Y:S01]  /*16b0*/  LOP3.LUT R58, R2.reuse, 0x6c, RZ, 0xfc, !PT ;  /* 0x0000006c023a7812 */ /* 0x040fe200078efcff */
[--C-:B------:R-:W-:Y:S01]  /*16c0*/  @!P6 IMAD.IADD R11, R11, 0x1, -R7.reuse ;  /* 0x000000010b0be824 */ /* 0x100fe200078e0a07 */
[C---:B------:R-:W-:Y:S01]  /*16d0*/  LOP3.LUT R59, R2.reuse, 0x6e, RZ, 0xfc, !PT ;  /* 0x0000006e023b7812 */ /* 0x040fe200078efcff */
[----:B------:R-:W-:Y:S01]  /*16e0*/  @!P1 IMAD.IADD R9, R9, 0x1, -R7 ;  /* 0x0000000109099824 */ /* 0x000fe200078e0a07 */
[----:B------:R-:W-:Y:S01]  /*16f0*/  ISETP.GE.AND P1, PT, R13, RZ, PT ;  /* 0x000000ff0d00720c */ /* 0x000fe20003f26270 */
[----:B------:R-:W-:Y:S01]  /*1700*/  IMAD.MOV R5, RZ, RZ, -R5 ;  /* 0x000000ffff057224 */ /* 0x000fe200078e0a05 */
[----:B------:R-:W-:Y:S01]  /*1710*/  ISETP.GT.U32.AND P6, PT, R7, R11, PT ;  /* 0x0000000b0700720c */ /* 0x000fe20003fc4070 */
[----:B------:R-:W-:Y:S01]  /*1720*/  IMAD.HI.U32 R13, R3, R18, RZ ;  /* 0x00000012030d7227 */ /* 0x000fe200078e00ff */
[----:B------:R-:W-:-:S02]  /*1730*/  LOP3.LUT R61, R2, 0x72, RZ, 0xfc, !PT ;  /* 0x00000072023d7812 */ /* 0x000fc400078efcff */
[C---:B------:R-:W-:Y:S01]  /*1740*/  LOP3.LUT R60, R2.reuse, 0x70, RZ, 0xfc, !PT ;  /* 0x00000070023c7812 */ /* 0x040fe200078efcff */
[----:B------:R-:W-:Y:S01]  /*1750*/  IMAD.MOV R6, RZ, RZ, -R6 ;  /* 0x000000ffff067224 */ /* 0x000fe200078e0a06 */
[C---:B------:R-:W-:Y:S01]  /*1760*/  LOP3.LUT R62, R2.reuse, 0x74, RZ, 0xfc, !PT ;  /* 0x00000074023e7812 */ /* 0x040fe200078efcff */
[C---:B------:R-:W-:Y:S01]  /*1770*/  IMAD R12, R7.reuse, R5, R12 ;  /* 0x00000005070c7224 */ /* 0x040fe200078e020c */
[C---:B------:R-:W-:Y:S01]  /*1780*/  LOP3.LUT R63, R2.reuse, 0x7a, RZ, 0xfc, !PT ;  /* 0x0000007a023f7812 */ /* 0x040fe200078efcff */
[----:B------:R-:W-:Y:S01]  /*1790*/  IMAD.MOV R5, RZ, RZ, -R13 ;  /* 0x000000ffff057224 */ /* 0x000fe200078e0a0d */
[----:B------:R-:W-:Y:S01]  /*17a0*/  LOP3.LUT R71, R2, 0x7e, RZ, 0xfc, !PT ;  /* 0x0000007e02477812 */ /* 0x000fe200078efcff */
[----:B------:R-:W-:Y:S01]  /*17b0*/  IMAD R13, R7, R6, R14 ;  /* 0x00000006070d7224 */ /* 0x000fe200078e020e */
[----:B------:R-:W-:Y:S01]  /*17c0*/  IABS R6, R21 ;  /* 0x0000001500067213 */ /* 0x000fe20000000000 */
[----:B------:R-:W-:Y:S01]  /*17d0*/  @!P4 IMAD.IADD R4, R4, 0x1, -R7 ;  /* 0x000000010404c824 */ /* 0x000fe200078e0a07 */
[----:B------:R-:W-:Y:S01]  /*17e0*/  ISETP.GE.AND P4, PT, R15, RZ, PT ;  /* 0x000000ff0f00720c */ /* 0x000fe20003f86270 */
[----:B0-----:R-:W-:Y:S01]  /*17f0*/  IMAD.MOV.U32 R0, RZ, RZ, R10 ;  /* 0x000000ffff007224 */ /* 0x001fe200078e000a */
[----:B------:R-:W-:Y:S01]  /*1800*/  IABS R68, R71 ;  /* 0x0000004700447213 */ /* 0x000fe20000000000 */
[C---:B------:R-:W-:Y:S01]  /*1810*/  IMAD R14, R7.reuse, R5, R18 ;  /* 0x00000005070e7224 */ /* 0x040fe200078e0212 */
[----:B------:R-:W-:Y:S01]  /*1820*/  IABS R18, R23 ;  /* 0x0000001700127213 */ /* 0x000fe20000000000 */
[----:B------:R-:W-:Y:S01]  /*1830*/  @!P3 IMAD.MOV R9, RZ, RZ, -R9 ;  /* 0x000000ffff09b224 */ /* 0x000fe200078e0a09 */
[C---:B------:R-:W-:Y:S01]  /*1840*/  ISETP.GT.U32.AND P3, PT, R7.reuse, R13, PT ;  /* 0x0000000d0700720c */ /* 0x040fe20003f64070 */
[----:B------:R-:W-:Y:S01]  /*1850*/  @!P0 IMAD.MOV R0, RZ, RZ, -R0 ;  /* 0x000000ffff008224 */ /* 0x000fe200078e0a00 */
[----:B------:R-:W-:Y:S01]  /*1860*/  ISETP.GT.U32.AND P0, PT, R7, R4, PT ;  /* 0x000000040700720c */ /* 0x000fe20003f04070 */
[----:B------:R-:W-:Y:S01]  /*1870*/  @!P6 IMAD.IADD R11, R11, 0x1, -R7 ;  /* 0x000000010b0be824 */ /* 0x000fe200078e0a07 */
[----:B------:R-:W-:Y:S01]  /*1880*/  ISETP.GT.U32.AND P6, PT, R7, R14, PT ;  /* 0x0000000e0700720c */ /* 0x000fe20003fc4070 */
[----:B------:R-:W-:Y:S01]  /*1890*/  IMAD.HI.U32 R5, R3, R6, RZ ;  /* 0x0000000603057227 */ /* 0x000fe200078e00ff */
[----:B------:R0:W-:Y:S01]  /*18a0*/  STL [R1+0x4], R0 ;  /* 0x0000040001007387 */ /* 0x0001e20000100800 */
[----:B------:R-:W-:-:S02]  /*18b0*/  LOP3.LUT R73, R2, 0x82, RZ, 0xfc, !PT ;  /* 0x0000008202497812 */ /* 0x000fc400078efcff */
[----:B------:R-:W-:Y:S01]  /*18c0*/  IMAD.MOV R5, RZ, RZ, -R5 ;  /* 0x000000ffff057224 */ /* 0x000fe200078e0a05 */
[----:B------:R-:W-:Y:S01]  /*18d0*/  LOP3.LUT R74, R2, 0x80, RZ, 0xfc, !PT ;  /* 0x00000080024a7812 */ /* 0x000fe200078efcff */
[----:B------:R-:W-:Y:S01]  /*18e0*/  @!P4 IMAD.MOV R11, RZ, RZ, -R11 ;  /* 0x000000ffff0bc224 */ /* 0x000fe200078e0a0b */
[----:B------:R-:W-:Y:S01]  /*18f0*/  IABS R72, R73 ;  /* 0x0000004900487213 */ /* 0x000fe20000000000 */
[--C-:B------:R-:W-:Y:S01]  /*1900*/  @!P3 IMAD.IADD R13, R13, 0x1, -R7.reuse ;  /* 0x000000010d0db824 */ /* 0x100fe200078e0a07 */
[----:B------:R-:W-:Y:S01]  /*1910*/  IABS R70, R74 ;  /* 0x0000004a00467213 */ /* 0x000fe20000000000 */
[--C-:B------:R-:W-:Y:S01]  /*1920*/  @!P0 IMAD.IADD R4, R4, 0x1, -R7.reuse ;  /* 0x0000000104048824 */ /* 0x100fe200078e0a07 */
[----:B------:R-:W-:Y:S01]  /*1930*/  ISETP.GE.AND P0, PT, R17, RZ, PT ;  /* 0x000000ff1100720c */ /* 0x000fe20003f06270 */
[----:B0-----:R-:W-:Y:S01]  /*1940*/  IMAD.MOV.U32 R0, RZ, RZ, R16 ;  /* 0x000000ffff007224 */ /* 0x001fe200078e0010 */
[----:B------:R-:W-:Y:S01]  /*1950*/  IABS R16, R22 ;  /* 0x0000001600107213 */ /* 0x000fe20000000000 */
[--C-:B------:R-:W-:Y:S01]  /*1960*/  @!P6 IMAD.IADD R14, R14, 0x1, -R7.reuse ;  /* 0x000000010e0ee824 */ /* 0x100fe200078e0a07 */
[C---:B------:R-:W-:Y:S01]  /*1970*/  ISETP.GT.U32.AND P6, PT, R7.reuse, R13, PT ;  /* 0x0000000d0700720c */ /* 0x040fe20003fc4070 */
[----:B------:R-:W-:Y:S01]  /*1980*/  @!P5 IMAD.MOV R0, RZ, RZ, -R0 ;  /* 0x000000ffff00d224 */ /* 0x000fe200078e0a00 */
[----:B------:R-:W-:Y:S01]  /*1990*/  ISETP.GT.U32.AND P5, PT, R7, R12, PT ;  /* 0x0000000c0700720c */ /* 0x000fe20003fa4070 */
[----:B------:R-:W-:Y:S01]  /*19a0*/  IMAD.MOV.U32 R10, RZ, RZ, R4 ;  /* 0x000000ffff0a7224 */ /* 0x000fe200078e0004 */
[C---:B------:R-:W-:Y:S01]  /*19b0*/  LOP3.LUT R77, R2.reuse, 0x86, RZ, 0xfc, !PT ;  /* 0x00000086024d7812 */ /* 0x040fe200078efcff */
[----:B------:R-:W-:Y:S01]  /*19c0*/  IMAD.HI.U32 R4, R3, R16, RZ ;  /* 0x0000001003047227 */ /* 0x000fe200078e00ff */
[C---:B------:R-:W-:Y:S01]  /*19d0*/  LOP3.LUT R76, R2.reuse, 0x84, RZ, 0xfc, !PT ;  /* 0x00000084024c7812 */ /* 0x040fe200078efcff */
[----:B------:R-:W-:Y:S01]  /*19e0*/  STL [R1], R0 ;  /* 0x0000000001007387 */ /* 0x000fe20000100800 */
[C---:B------:R-:W-:Y:S01]  /*19f0*/  LOP3.LUT R78, R2.reuse, 0x88, RZ, 0xfc, !PT ;  /* 0x00000088024e7812 */ /* 0x040fe200078efcff */
[----:B------:R-:W-:Y:S01]  /*1a00*/  IMAD.MOV R4, RZ, RZ, -R4 ;  /* 0x000000ffff047224 */ /* 0x000fe200078e0a04 */
[C---:B------:R-:W-:Y:S01]  /*1a10*/  LOP3.LUT R75, R2.reuse, 0x8a, RZ, 0xfc, !PT ;  /* 0x0000008a024b7812 */ /* 0x040fe200078efcff */
[C---:B------:R-:W-:Y:S01]  /*1a20*/  IMAD R15, R7.reuse, R5, R6 ;  /* 0x00000005070f7224 */ /* 0x040fe200078e0206 */
[----:B------:R-:W-:Y:S01]  /*1a30*/  IABS R5, R24 ;  /* 0x0000001800057213 */ /* 0x000fe20000000000 */
[----:B------:R-:W-:Y:S01]  /*1a40*/  IMAD R16, R7, R4, R16 ;  /* 0x0000000407107224 */ /* 0x000fe200078e0210 */
[----:B------:R-:W-:Y:S01]  /*1a50*/  LOP3.LUT R79, R2, 0x8c, RZ, 0xfc, !PT ;  /* 0x0000008c024f7812 */ /* 0x000fe200078efcff */
[--C-:B------:R-:W-:Y:S01]  /*1a60*/  @!P5 IMAD.IADD R12, R12, 0x1, -R7.reuse ;  /* 0x000000010c0cd824 */ /* 0x100fe200078e0a07 */
[----:B------:R-:W-:Y:S01]  /*1a70*/  ISETP.GE.AND P5, PT, R19, RZ, PT ;  /* 0x000000ff1300720c */ /* 0x000fe20003fa6270 */
[----:B------:R-:W-:Y:S01]  /*1a80*/  @!P6 IMAD.IADD R13, R13, 0x1, -R7 ;  /* 0x000000010d0de824 */ /* 0x000fe200078e0a07 */
[C---:B------:R-:W-:Y:S01]  /*1a90*/  ISETP.GT.U32.AND P6, PT, R7.reuse, R16, PT ;  /* 0x000000100700720c */ /* 0x040fe20003fc4070 */
[----:B------:R-:W-:Y:S01]  /*1aa0*/  @!P1 IMAD.MOV R10, RZ, RZ, -R10 ;  /* 0x000000ffff0a9224 */ /* 0x000fe200078e0a0a */
[----:B------:R-:W-:Y:S01]  /*1ab0*/  ISETP.GT.U32.AND P3, PT, R7, R12, PT ;  /* 0x0000000c0700720c */ /* 0x000fe20003f64070 */
[----:B------:R-:W-:Y:S01]  /*1ac0*/  STL [R1+0x648], R9 ;  /* 0x0006480901007387 */ /* 0x000fe20000100800 */
[----:B------:R-:W-:-:S02]  /*1ad0*/  LOP3.LUT R19, R2, 0x22, RZ, 0xfc, !PT ;  /* 0x0000002202137812 */ /* 0x000fc400078efcff */
[----:B------:R-:W-:Y:S01]  /*1ae0*/  ISETP.GT.U32.AND P1, PT, R7, R14, PT ;  /* 0x0000000e0700720c */ /* 0x000fe20003f24070 */
[----:B------:R-:W-:Y:S01]  /*1af0*/  STL [R1+0x64c], R10 ;  /* 0x00064c0a01007387 */ /* 0x000fe20000100800 */
[----:B------:R-:W-:Y:S02]  /*1b00*/  IABS R6, R19 ;  /* 0x0000001300067213 */ /* 0x000fe40000000000 */
[----:B------:R-:W-:Y:S01]  /*1b10*/  LOP3.LUT R80, R2, 0x8e, RZ, 0xfc, !PT ;  /* 0x0000008e02507812 */ /* 0x000fe200078efcff */
[----:B------:R-:W-:Y:S01]  /*1b20*/  @!P5 IMAD.MOV R13, RZ, RZ, -R13 ;  /* 0x000000ffff0dd224 */ /* 0x000fe200078e0a0d */
[----:B------:R-:W-:Y:S01]  /*1b30*/  ISETP.GE.AND P5, PT, R22, RZ, PT ;  /* 0x000000ff1600720c */ /* 0x000fe20003fa6270 */
[----:B------:R-:W-:Y:S01]  /*1b40*/  IMAD.HI.U32 R4, R3, R6, RZ ;  /* 0x0000000603047227 */ /* 0x000fe200078e00ff */
[C---:B------:R-:W-:Y:S01]  /*1b50*/  LOP3.LUT R81, R2.reuse, 0x9a, RZ, 0xfc, !PT ;  /* 0x0000009a02517812 */ /* 0x040fe200078efcff */
[----:B------:R-:W-:Y:S01]  /*1b60*/  STL [R1+0x650], R11 ;  /* 0x0006500b01007387 */ /* 0x000fe20000100800 */
[----:B------:R-:W-:Y:S01]  /*1b70*/  LOP3.LUT R85, R2, 0x9e, RZ, 0xfc, !PT ;  /* 0x0000009e02557812 */ /* 0x000fe200078efcff */
[--C-:B------:R-:W-:Y:S01]  /*1b80*/  @!P3 IMAD.IADD R12, R12, 0x1, -R7.reuse ;  /* 0x000000010c0cb824 */ /* 0x100fe200078e0a07 */
[----:B------:R-:W-:Y:S01]  /*1b90*/  ISETP.GT.U32.AND P3, PT, R7, R15, PT ;  /* 0x0000000f0700720c */ /* 0x000fe20003f64070 */
[----:B------:R-:W-:Y:S01]  /*1ba0*/  @!P6 IMAD.IADD R16, R16, 0x1, -R7 ;  /* 0x000000011010e824 */ /* 0x000fe200078e0a07 */
[----:B------:R-:W-:Y:S01]  /*1bb0*/  IABS R82, R85 ;  /* 0x0000005500527213 */ /* 0x000fe20000000000 */
[----:B------:R-:W-:Y:S01]  /*1bc0*/  IMAD.MOV R17, RZ, RZ, -R4 ;  /* 0x000000ffff117224 */ /* 0x000fe200078e0a04 */
[----:B------:R-:W-:Y:S01]  /*1bd0*/  LOP3.LUT R83, R2, 0x9c, RZ, 0xfc, !PT ;  /* 0x0000009c02537812 */ /* 0x000fe200078efcff */
[----:B------:R-:W-:Y:S01]  /*1be0*/  IMAD.HI.U32 R4, R3, R18, RZ ;  /* 0x0000001203047227 */ /* 0x000fe200078e00ff */
[----:B------:R-:W-:-:S02]  /*1bf0*/  ISETP.GT.U32.AND P4, PT, R7, R16, PT ;  /* 0x000000100700720c */ /* 0x000fc40003f84070 */
[C---:B------:R-:W-:Y:S01]  /*1c00*/  LOP3.LUT R91, R2.reuse, 0xa0, RZ, 0xfc, !PT ;  /* 0x000000a0025b7812 */ /* 0x040fe200078efcff */
[----:B------:R-:W-:Y:S01]  /*1c10*/  IMAD R17, R7, R17, R6 ;  /* 0x0000001107117224 */ /* 0x000fe200078e0206 */
[C---:B------:R-:W-:Y:S01]  /*1c20*/  LOP3.LUT R89, R2.reuse, 0xa2, RZ, 0xfc, !PT ;  /* 0x000000a202597812 */ /* 0x040fe200078efcff */
[----:B------:R-:W-:Y:S01]  /*1c30*/  IMAD.MOV.U32 R6, RZ, RZ, R5 ;  /* 0x000000ffff067224 */ /* 0x000fe200078e0005 */
[C---:B------:R-:W-:Y:S01]  /*1c40*/  LOP3.LUT R92, R2.reuse, 0xa4, RZ, 0xfc, !PT ;  /* 0x000000a4025c7812 */ /* 0x040fe200078efcff */
[----:B------:R-:W-:Y:S01]  /*1c50*/  IMAD.MOV R5, RZ, RZ, -R4 ;  /* 0x000000ffff057224 */ /* 0x000fe200078e0a04 */
[C---:B------:R-:W-:Y:S01]  /*1c60*/  LOP3.LUT R90, R2.reuse, 0xa6, RZ, 0xfc, !PT ;  /* 0x000000a6025a7812 */ /* 0x040fe200078efcff */
[--C-:B------:R-:W-:Y:S01]  /*1c70*/  @!P3 IMAD.IADD R15, R15, 0x1, -R7.reuse ;  /* 0x000000010f0fb824 */ /* 0x100fe200078e0a07 */
[----:B------:R-:W-:Y:S01]  /*1c80*/  ISETP.GE.AND P3, PT, R21, RZ, PT ;  /* 0x000000ff1500720c */ /* 0x000fe20003f66270 */
[C---:B------:R-:W-:Y:S01]  /*1c90*/  IMAD R18, R7.reuse, R5, R18 ;  /* 0x0000000507127224 */ /* 0x040fe200078e0212 */
[----:B------:R-:W-:Y:S01]  /*1ca0*/  LOP3.LUT R5, R2, 0x28, RZ, 0xfc, !PT ;  /* 0x0000002802057812 */ /* 0x000fe200078efcff */
[--C-:B------:R-:W-:Y:S01]  /*1cb0*/  @!P1 IMAD.IADD R14, R14, 0x1, -R7.reuse ;  /* 0x000000010e0e9824 */ /* 0x100fe200078e0a07 */
[----:B------:R-:W-:Y:S01]  /*1cc0*/  ISETP.GE.AND P1, PT, R20, RZ, PT ;  /* 0x000000ff1400720c */ /* 0x000fe20003f26270 */
[----:B------:R-:W-:Y:S01]  /*1cd0*/  @!P4 IMAD.IADD R16, R16, 0x1, -R7 ;  /* 0x000000011010c824 */ /* 0x000fe200078e0a07 */
[C---:B------:R-:W-:Y:S01]  /*1ce0*/  ISETP.GT.U32.AND P6, PT, R7.reuse, R15, PT ;  /* 0x0000000f0700720c */ /* 0x040fe20003fc4070 */
[----:B------:R-:W-:Y:S01]  /*1cf0*/  @!P0 IMAD.MOV R12, RZ, RZ, -R12 ;  /* 0x000000ffff0c8224 */ /* 0x000fe200078e0a0c */
[----:B------:R-:W-:Y:S01]  /*1d00*/  ISETP.GT.U32.AND P4, PT, R7, R18, PT ;  /* 0x000000120700720c */ /* 0x000fe20003f84070 */
[----:B------:R-:W-:Y:S01]  /*1d10*/  IMAD.HI.U32 R4, R3, R6, RZ ;  /* 0x0000000603047227 */ /* 0x000fe200078e00ff */
[----:B------:R-:W-:-:S02]  /*1d20*/  ISETP.GT.U32.AND P0, PT, R7, R17, PT ;  /* 0x000000110700720c */ /* 0x000fc40003f04070 */
[----:B------:R-:W-:Y:S01]  /*1d30*/  IABS R20, R5 ;  /* 0x0000000500147213 */ /* 0x000fe20000000000 */
[----:B------:R-:W-:Y:S01]  /*1d40*/  IMAD.MOV R4, RZ, RZ, -R4 ;  /* 0x000000ffff047224 */ /* 0x000fe200078e0a04 */
[----:B------:R-:W-:Y:S01]  /*1d50*/  IABS R84, R92 ;  /* 0x0000005c00547213 */ /* 0x000fe20000000000 */
[----:B------:R-:W-:Y:S01]  /*1d60*/  @!P5 IMAD.MOV R16, RZ, RZ, -R16 ;  /* 0x000000ffff10d224 */ /* 0x000fe200078e0a10 */
[----:B------:R-:W-:Y:S01]  /*1d70*/  IABS R86, R90 ;  /* 0x0000005a00567213 */ /* 0x000fe20000000000 */
[----:B------:R-:W-:Y:S01]  /*1d80*/  @!P1 IMAD.MOV R14, RZ, RZ, -R14 ;  /* 0x000000ffff0e9224 */ /* 0x000fe200078e0a0e */
[----:B------:R-:W-:Y:S01]  /*1d90*/  ISETP.GE.AND P1, PT, R19, RZ, PT ;  /* 0x000000ff1300720c */ /* 0x000fe20003f26270 */
[--C-:B------:R-:W-:Y:S01]  /*1da0*/  @!P6 IMAD.IADD R15, R15, 0x1, -R7.reuse ;  /* 0x000000010f0fe824 */ /* 0x100fe200078e0a07 */
[----:B------:R-:W-:Y:S01]  /*1db0*/  ISETP.GE.AND P6, PT, R23, RZ, PT ;  /* 0x000000ff1700720c */ /* 0x000fe20003fc6270 */
[----:B------:R-:W-:Y:S01]  /*1dc0*/  IMAD R19, R7, R4, R6 ;  /* 0x0000000407137224 */ /* 0x000fe200078e0206 */
[----:B------:R-:W-:Y:S01]  /*1dd0*/  LOP3.LUT R23, R2, 0x2a, RZ, 0xfc, !PT ;  /* 0x0000002a02177812 */ /* 0x000fe200078efcff */
[--C-:B------:R-:W-:Y:S01]  /*1de0*/  @!P4 IMAD.IADD R18, R18, 0x1, -R7.reuse ;  /* 0x000000011212c824 */ /* 0x100fe200078e0a07 */
[C---:B------:R-:W-:Y:S01]  /*1df0*/  LOP3.LUT R93, R2.reuse, 0xa8, RZ, 0xfc, !PT ;  /* 0x000000a8025d7812 */ /* 0x040fe200078efcff */
[----:B------:R-:W-:Y:S01]  /*1e00*/  IMAD.HI.U32 R4, R3, R20, RZ ;  /* 0x0000001403047227 */ /* 0x000fe200078e00ff */
[----:B------:R-:W-:Y:S01]  /*1e10*/  ISETP.GT.U32.AND P5, PT, R7, R19, PT ;  /* 0x000000130700720c */ /* 0x000fe20003fa4070 */
[----:B------:R-:W-:Y:S01]  /*1e20*/  STL [R1+0x654], R12 ;  /* 0x0006540c01007387 */ /* 0x000fe20000100800 */
[----:B------:R-:W-:Y:S01]  /*1e30*/  IABS R6, R23 ;  /* 0x0000001700067213 */ /* 0x000fe20000000000 */
[----:B------:R-:W-:Y:S01]  /*1e40*/  @!P0 IMAD.IADD R17, R17, 0x1, -R7 ;  /* 0x0000000111118824 */ /* 0x000fe200078e0a07 */
[C---:B------:R-:W-:Y:S01]  /*1e50*/  ISETP.GT.U32.AND P4, PT, R7.reuse, R18, PT ;  /* 0x000000120700720c */ /* 0x040fe20003f84070 */
[----:B------:R-:W-:Y:S01]  /*1e60*/  IMAD.MOV R4, RZ, RZ, -R4 ;  /* 0x000000ffff047224 */ /* 0x000fe200078e0a04 */
[----:B------:R-:W-:Y:S01]  /*1e70*/  LOP3.LUT R98, R2, 0xaa, RZ, 0xfc, !PT ;  /* 0x000000aa02627812 */ /* 0x000fe200078efcff */
[----:B------:R-:W-:Y:S01]  /*1e80*/  @!P3 IMAD.MOV R15, RZ, RZ, -R15 ;  /* 0x000000ffff0fb224 */ /* 0x000fe200078e0a0f */
[C---:B------:R-:W-:Y:S01]  /*1e90*/  ISETP.GT.U32.AND P0, PT, R7.reuse, R17, PT ;  /* 0x000000110700720c */ /* 0x040fe20003f04070 */
[----:B------:R-:W-:Y:S01]  /*1ea0*/  IMAD R20, R7, R4, R20 ;  /* 0x0000000407147224 */ /* 0x000fe200078e0214 */
[----:B------:R-:W-:Y:S01]  /*1eb0*/  ISETP.GE.AND P3, PT, R24, RZ, PT ;  /* 0x000000ff1800720c */ /* 0x000fe20003f66270 */
[----:B------:R-:W-:Y:S01]  /*1ec0*/  IMAD.HI.U32 R4, R3, R6, RZ ;  /* 0x0000000603047227 */ /* 0x000fe200078e00ff */
[C---:B------:R-:W-:Y:S01]  /*1ed0*/  LOP3.LUT R24, R2.reuse, 0x2c, RZ, 0xfc, !PT ;  /* 0x0000002c02187812 */ /* 0x040fe200078efcff */
[----:B------:R-:W-:Y:S01]  /*1ee0*/  STL [R1+0x658], R13 ;  /* 0x0006580d01007387 */ /* 0x000fe20000100800 */
[----:B------:R-:W-:Y:S01]  /*1ef0*/  IABS R88, R98 ;  /* 0x0000006200587213 */ /* 0x000fe20000000000 */
[----:B------:R-:W-:Y:S01]  /*1f00*/  IMAD.MOV R21, RZ, RZ, -R4 ;  /* 0x000000ffff157224 */ /* 0x000fe200078e0a04 */
[----:B------:R-:W-:Y:S01]  /*1f10*/  IABS R22, R24 ;  /* 0x0000001800167213 */ /* 0x000fe20000000000 */
[--C-:B------:R-:W-:Y:S01]  /*1f20*/  @!P5 IMAD.IADD R19, R19, 0x1, -R7.reuse ;  /* 0x000000011313d824 */ /* 0x100fe200078e0a07 */
[----:B------:R-:W-:Y:S01]  /*1f30*/  LOP3.LUT R96, R2, 0xae, RZ, 0xfc, !PT ;  /* 0x000000ae02607812 */ /* 0x000fe200078efcff */
[--C-:B------:R-:W-:Y:S01]  /*1f40*/  @!P4 IMAD.IADD R18, R18, 0x1, -R7.reuse ;  /* 0x000000011212c824 */ /* 0x100fe200078e0a07 */
[----:B------:R-:W-:Y:S01]  /*1f50*/  ISETP.GE.AND P4, PT, R23, RZ, PT ;  /* 0x000000ff1700720c */ /* 0x000fe20003f86270 */
[C---:B------:R-:W-:Y:S01]  /*1f60*/  IMAD R21, R7.reuse, R21, R6 ;  /* 0x0000001507157224 */ /* 0x040fe200078e0206 */
[----:B------:R-:W-:Y:S01]  /*1f70*/  ISETP.GT.U32.AND P5, PT, R7, R19, PT ;  /* 0x000000130700720c */ /* 0x000fe20003fa4070 */
[----:B------:R-:W-:Y:S01]  /*1f80*/  @!P0 IMAD.IADD R17, R17, 0x1, -R7 ;  /* 0x0000000111118824 */ /* 0x000fe200078e0a07 */
[----:B------:R-:W-:Y:S01]  /*1f90*/  ISETP.GE.AND P0, PT, R5, RZ, PT ;  /* 0x000000ff0500720c */ /* 0x000fe20003f06270 */
[----:B------:R-:W-:Y:S01]  /*1fa0*/  @!P6 IMAD.MOV R18, RZ, RZ, -R18 ;  /* 0x000000ffff12e224 */ /* 0x000fe200078e0a12 */
[C---:B------:R-:W-:Y:S01]  /*1fb0*/  ISETP.GT.U32.AND P6, PT, R7.reuse, R21, PT ;  /* 0x000000150700720c */ /* 0x040fe20003fc4070 */
[----:B------:R-:W-:Y:S01]  /*1fc0*/  @!P1 IMAD.MOV R17, RZ, RZ, -R17 ;  /* 0x000000ffff119224 */ /* 0x000fe200078e0a11 */
[----:B------:R-:W-:Y:S01]  /*1fd0*/  ISETP.GT.U32.AND P1, PT, R7, R20, PT ;  /* 0x000000140700720c */ /* 0x000fe20003f24070 */
[----:B------:R-:W-:Y:S01]  /*1fe0*/  IMAD.HI.U32 R4, R3, R22, RZ ;  /* 0x0000001603047227 */ /* 0x000fe200078e00ff */
[----:B------:R-:W-:Y:S01]  /*1ff0*/  IABS R5, R25 ;  /* 0x0000001900057213 */ /* 0x000fe20000000000 */
[----:B------:R-:W-:Y:S01]  /*2000*/  STL [R1+0x65c], R14 ;  /* 0x00065c0e01007387 */ /* 0x000fe20000100800 */
[C---:B------:R-:W-:Y:S01]  /*2010*/  LOP3.LUT R95, R2.reuse, 0xac, RZ, 0xfc, !PT ;  /* 0x000000ac025f7812 */ /* 0x040fe200078efcff */
[----:B------:R-:W-:Y:S01]  /*2020*/  IMAD.MOV R4, RZ, RZ, -R4 ;  /* 0x000000ffff047224 */ /* 0x000fe200078e0a04 */
[----:B------:R-:W-:Y:S01]  /*2030*/  LOP3.LUT R97, R2, 0xb0, RZ, 0xfc, !PT ;  /* 0x000000b002617812 */ /* 0x000fe200078efcff */
[----:B------:R-:W-:Y:S01]  /*2040*/  IMAD.MOV.U32 R6, RZ, RZ, R5 ;  /* 0x000000ffff067224 */ /* 0x000fe200078e0005 */
[----:B------:R-:W-:Y:S01]  /*2050*/  IABS R5, R30 ;  /* 0x0000001e00057213 */ /* 0x000fe20000000000 */
[--C-:B------:R-:W-:Y:S01]  /*2060*/  @!P5 IMAD.IADD R19, R19, 0x1, -R7.reuse ;  /* 0x000000011313d824 */ /* 0x100fe200078e0a07 */
[----:B------:R-:W-:Y:S01]  /*2070*/  ISETP.GE.AND P5, PT, R24, RZ, PT ;  /* 0x000000ff1800720c */ /* 0x000fe20003fa6270 */
[----:B------:R-:W-:Y:S01]  /*2080*/  IMAD R22, R7, R4, R22 ;  /* 0x0000000407167224 */ /* 0x000fe200078e0216 */
[----:B------:R-:W-:Y:S01]  /*2090*/  IABS R24, R27 ;  /* 0x0000001b00187213 */ /* 0x000fe20000000000 */
[--C-:B------:R-:W-:Y:S01]  /*20a0*/  @!P6 IMAD.IADD R21, R21, 0x1, -R7.reuse ;  /* 0x000000011515e824 */ /* 0x100fe200078e0a07 */
[----:B------:R-:W-:Y:S01]  /*20b0*/  IABS R94, R95 ;  /* 0x0000005f005e7213 */ /* 0x000fe20000000000 */
[----:B------:R-:W-:Y:S01]  /*20c0*/  IMAD.HI.U32 R4, R3, R6, RZ ;  /* 0x0000000603047227 */ /* 0x000fe200078e00ff */
[----:B------:R-:W-:Y:S01]  /*20d0*/  LOP3.LUT R99, R2, 0xbc, RZ, 0xfc, !PT ;  /* 0x000000bc02637812 */ /* 0x000fe200078efcff */
[----:B------:R0:W-:Y:S01]  /*20e0*/  STL [R1+0x660], R15 ;  /* 0x0006600f01007387 */ /* 0x0001e20000100800 */
[----:B------:R-:W-:Y:S01]  /*20f0*/  ISETP.GT.U32.AND P6, PT, R7, R21, PT ;  /* 0x000000150700720c */ /* 0x000fe20003fc4070 */
[----:B------:R-:W-:Y:S01]  /*2100*/  @!P1 IMAD.IADD R20, R20, 0x1, -R7 ;  /* 0x0000000114149824 */ /* 0x000fe200078e0a07 */
[----:B------:R-:W-:Y:S01]  /*2110*/  LOP3.LUT R101, R2, 0xbe, RZ, 0xfc, !PT ;  /* 0x000000be02657812 */ /* 0x000fe200078efcff */
[----:B------:R-:W-:Y:S01]  /*2120*/  IMAD.MOV R23, RZ, RZ, -R4 ;  /* 0x000000ffff177224 */ /* 0x000fe200078e0a04 */
[----:B------:R-:W-:Y:S01]  /*2130*/  IABS R100, R99 ;  /* 0x0000006300647213 */ /* 0x000fe20000000000 */
[----:B------:R-:W-:Y:S01]  /*2140*/  IMAD.HI.U32 R4, R3, R24, RZ ;  /* 0x0000001803047227 */ /* 0x000fe200078e00ff */
[----:B------:R-:W-:-:S02]  /*2150*/  ISETP.GT.U32.AND P1, PT, R7, R20, PT ;  /* 0x000000140700720c */ /* 0x000fc40003f24070 */
[----:B------:R-:W-:Y:S01]  /*2160*/  IABS R102, R101 ;  /* 0x0000006500667213 */ /* 0x000fe20000000000 */
[----:B------:R-:W-:Y:S01]  /*2170*/  IMAD.MOV R4, RZ, RZ, -R4 ;  /* 0x000000ffff047224 */ /* 0x000fe200078e0a04 */
[C---:B------:R-:W-:Y:S01]  /*2180*/  LOP3.LUT R103, R2.reuse, 0xc4, RZ, 0xfc, !PT ;  /* 0x000000c402677812 */ /* 0x040fe200078efcff */
[C---:B------:R-:W-:Y:S01]  /*2190*/  IMAD R23, R7.reuse, R23, R6 ;  /* 0x0000001707177224 */ /* 0x040fe200078e0206 */
[----:B------:R-:W-:Y:S01]  /*21a0*/  IABS R6, R28 ;  /* 0x0000001c00067213 */ /* 0x000fe20000000000 */
[----:B------:R-:W-:Y:S01]  /*21b0*/  IMAD R24, R7, R4, R24 ;  /* 0x0000000407187224 */ /* 0x000fe200078e0218 */
[C---:B------:R-:W-:Y:S01]  /*21c0*/  LOP3.LUT R104, R2.reuse, 0xc2, RZ, 0xfc, !PT ;  /* 0x000000c202687812 */ /* 0x040fe200078efcff */
[----:B------:R-:W-:Y:S01]  /*21d0*/  @!P6 IMAD.IADD R21, R21, 0x1, -R7 ;  /* 0x000000011515e824 */ /* 0x000fe200078e0a07 */
[----:B------:R-:W-:Y:S01]  /*21e0*/  LOP3.LUT R109, R2, 0xcc, RZ, 0xfc, !PT ;  /* 0x000000cc026d7812 */ /* 0x000fe200078efcff */
[----:B------:R-:W-:Y:S01]  /*21f0*/  @!P3 IMAD.MOV R19, RZ, RZ, -R19 ;  /* 0x000000ffff13b224 */ /* 0x000fe200078e0a13 */
[C---:B------:R-:W-:Y:S01]  /*2200*/  ISETP.GT.U32.AND P6, PT, R7.reuse, R24, PT ;  /* 0x000000180700720c */ /* 0x040fe20003fc4070 */
[----:B------:R-:W-:Y:S01]  /*2210*/  @!P1 IMAD.IADD R20, R20, 0x1, -R7 ;  /* 0x0000000114149824 */ /* 0x000fe200078e0a07 */
[----:B------:R-:W-:Y:S01]  /*2220*/  ISETP.GT.U32.AND P1, PT, R7, R23, PT ;  /* 0x000000170700720c */ /* 0x000fe20003f24070 */
[----:B------:R-:W-:Y:S01]  /*2230*/  IMAD.HI.U32 R4, R3, R6, RZ ;  /* 0x0000000603047227 */ /* 0x000fe200078e00ff */
[----:B------:R-:W-:Y:S01]  /*2240*/  ISETP.GT.U32.AND P3, PT, R7, R22, PT ;  /* 0x000000160700720c */ /* 0x000fe20003f64070 */
[----:B0-----:R-:W2:Y:S01]  /*2250*/  LDL.LU R15, [R1+0x1c] ;  /* 0x00001c00010f7983 */ /* 0x001ea20000300800 */
[C---:B------:R-:W-:Y:S01]  /*2260*/  LOP3.LUT R108, R2.reuse, 0xce, RZ, 0xfc, !PT ;  /* 0x000000ce026c7812 */ /* 0x040fe200078efcff */
[----:B------:R-:W-:Y:S01]  /*2270*/  IMAD.MOV R4, RZ, RZ, -R4 ;  /* 0x000000ffff047224 */ /* 0x000fe200078e0a04 */
[C---:B------:R-:W-:Y:S01]  /*2280*/  LOP3.LUT R115, R2.reuse, 0xd4, RZ, 0xfc, !PT ;  /* 0x000000d402737812 */ /* 0x040fe200078efcff */
[----:B------:R-:W-:Y:S01]  /*2290*/  @!P4 IMAD.MOV R21, RZ, RZ, -R21 ;  /* 0x000000ffff15c224 */ /* 0x000fe200078e0a15 */
[C---:B------:R-:W-:Y:S01]  /*22a0*/  LOP3.LUT R118, R2.reuse, 0xdc, RZ, 0xfc, !PT ;  /* 0x000000dc02767812 */ /* 0x040fe200078efcff */
[----:B------:R-:W-:Y:S01]  /*22b0*/  @!P0 IMAD.MOV R20, RZ, RZ, -R20 ;  /* 0x000000ffff148224 */ /* 0x000fe200078e0a14 */
[----:B------:R-:W-:Y:S01]  /*22c0*/  LOP3.LUT R119, R2, 0xe0, RZ, 0xfc, !PT ;  /* 0x000000e002777812 */ /* 0x000fe200078efcff */
[--C-:B------:R-:W-:Y:S01]  /*22d0*/  @!P6 IMAD.IADD R24, R24, 0x1, -R7.reuse ;  /* 0x000000011818e824 */ /* 0x100fe200078e0a07 */
[----:B------:R-:W-:Y:S01]  /*22e0*/  ISETP.GE.AND P6, PT, R27, RZ, PT ;  /* 0x000000ff1b00720c */ /* 0x000fe20003fc6270 */
[--C-:B------:R-:W-:Y:S01]  /*22f0*/  @!P1 IMAD.IADD R23, R23, 0x1, -R7.reuse ;  /* 0x0000000117179824 */ /* 0x100fe200078e0a07 */
[----:B------:R-:W-:Y:S01]  /*2300*/  ISETP.GE.AND P1, PT, R25, RZ, PT ;  /* 0x000000ff1900720c */ /* 0x000fe20003f26270 */
[C---:B------:R-:W-:Y:S01]  /*2310*/  IMAD R25, R7.reuse, R4, R6 ;  /* 0x0000000407197224 */ /* 0x040fe200078e0206 */
[C---:B------:R-:W-:Y:S01]  /*2320*/  ISETP.GT.U32.AND P4, PT, R7.reuse, R24, PT ;  /* 0x000000180700720c */ /* 0x040fe20003f84070 */
[----:B------:R-:W-:Y:S01]  /*2330*/  @!P3 IMAD.IADD R22, R22, 0x1, -R7 ;  /* 0x000000011616b824 */ /* 0x000fe200078e0a07 */
[----:B------:R-:W-:Y:S01]  /*2340*/  ISETP.GT.U32.AND P0, PT, R7, R23, PT ;  /* 0x000000170700720c */ /* 0x000fe20003f04070 */
[----:B------:R-:W-:Y:S01]  /*2350*/  IMAD.HI.U32 R4, R3, R26, RZ ;  /* 0x0000001a03047227 */ /* 0x000fe200078e00ff */
[----:B------:R-:W-:Y:S01]  /*2360*/  IABS R120, R119 ;  /* 0x0000007700787213 */ /* 0x000fe20000000000 */
[----:B------:R-:W3:Y:S01]  /*2370*/  LDL.LU R14, [R1+0x18] ;  /* 0x00001800010e7983 */ /* 0x000ee20000300800 */
[C---:B------:R-:W-:Y:S01]  /*2380*/  ISETP.GT.U32.AND P3, PT, R7.reuse, R22, PT ;  /* 0x000000160700720c */ /* 0x040fe20003f64070 */
[----:B------:R-:W-:Y:S01]  /*2390*/  IMAD.MOV R4, RZ, RZ, -R4 ;  /* 0x000000ffff047224 */ /* 0x000fe200078e0a04 */
[C---:B------:R-:W-:Y:S01]  /*23a0*/  LOP3.LUT R117, R2.reuse, 0xde, RZ, 0xfc, !PT ;  /* 0x000000de02757812 */ /* 0x040fe200078efcff */
[----:B------:R-:W-:Y:S01]  /*23b0*/  IMAD.MOV.U32 R6, RZ, RZ, R5 ;  /* 0x000000ffff067224 */ /* 0x000fe200078e0005 */
[C---:B------:R-:W-:Y:S01]  /*23c0*/  LOP3.LUT R121, R2.reuse, 0xec, RZ, 0xfc, !PT ;  /* 0x000000ec02797812 */ /* 0x040fe200078efcff */
[----:B------:R-:W-:Y:S01]  /*23d0*/  IMAD R26, R7, R4, R26 ;  /* 0x00000004071a7224 */ /* 0x000fe200078e021a */
[C---:B------:R-:W-:Y:S01]  /*23e0*/  LOP3.LUT R13, R2.reuse, 0xf0, RZ, 0xfc, !PT ;  /* 0x000000f0020d7812 */ /* 0x040fe200078efcff */
[----:B------:R-:W-:Y:S01]  /*23f0*/  IMAD.HI.U32 R5, R3, R6, RZ ;  /* 0x0000000603057227 */ /* 0x000fe200078e00ff */
[----:B------:R-:W-:-:S02]  /*2400*/  LOP3.LUT R9, R2, 0xf2, RZ, 0xfc, !PT ;  /* 0x000000f202097812 */ /* 0x000fc400078efcff */
[----:B------:R-:W-:Y:S01]  /*2410*/  LOP3.LUT R8, R2, 0xf4, RZ, 0xfc, !PT ;  /* 0x000000f402087812 */ /* 0x000fe200078efcff */
[----:B------:R-:W-:Y:S01]  /*2420*/  @!P4 IMAD.IADD R24, R24, 0x1, -R7 ;  /* 0x000000011818c824 */ /* 0x000fe200078e0a07 */
[C---:B------:R-:W-:Y:S01]  /*2430*/  ISETP.GT.U32.AND P4, PT, R7.reuse, R26, PT ;  /* 0x0000001a0700720c */ /* 0x040fe20003f84070 */
[----:B------:R-:W-:Y:S01]  /*2440*/  IMAD.MOV R5, RZ, RZ, -R5 ;  /* 0x000000ffff057224 */ /* 0x000fe200078e0a05 */
[----:B------:R-:W-:Y:S01]  /*2450*/  IABS R124, R8 ;  /* 0x00000008007c7213 */ /* 0x000fe20000000000 */
[--C-:B------:R-:W-:Y:S01]  /*2460*/  @!P3 IMAD.IADD R22, R22, 0x1, -R7.reuse ;  /* 0x000000011616b824 */ /* 0x100fe200078e0a07 */
[C---:B------:R-:W-:Y:S01]  /*2470*/  ISETP.GT.U32.AND P3, PT, R7.reuse, R25, PT ;  /* 0x000000190700720c */ /* 0x040fe20003f64070 */
[----:B------:R-:W-:Y:S01]  /*2480*/  IMAD R27, R7, R5, R6 ;  /* 0x00000005071b7224 */ /* 0x000fe200078e0206 */
[----:B------:R-:W-:Y:S01]  /*2490*/  IABS R6, R33 ;  /* 0x0000002100067213 */ /* 0x000fe20000000000 */
[----:B------:R-:W-:Y:S01]  /*24a0*/  @!P5 IMAD.MOV R22, RZ, RZ, -R22 ;  /* 0x000000ffff16d224 */ /* 0x000fe200078e0a16 */
[----:B------:R-:W-:Y:S01]  /*24b0*/  LOP3.LUT R10, R2, 0xf8, RZ, 0xfc, !PT ;  /* 0x000000f8020a7812 */ /* 0x000fe200078efcff */
[--C-:B------:R-:W-:Y:S01]  /*24c0*/  @!P0 IMAD.IADD R23, R23, 0x1, -R7.reuse ;  /* 0x0000000117178824 */ /* 0x100fe200078e0a07 */
[----:B------:R-:W-:Y:S01]  /*24d0*/  ISETP.GT.U32.AND P5, PT, R7, R27, PT ;  /* 0x0000001b0700720c */ /* 0x000fe20003fa4070 */
[----:B------:R-:W-:Y:S01]  /*24e0*/  @!P6 IMAD.MOV R24, RZ, RZ, -R24 ;  /* 0x000000ffff18e224 */ /* 0x000fe200078e0a18 */
[----:B------:R-:W-:Y:S01]  /*24f0*/  ISETP.GE.AND P0, PT, R28, RZ, PT ;  /* 0x000000ff1c00720c */ /* 0x000fe20003f06270 */
[----:B------:R-:W-:Y:S01]  /*2500*/  @!P4 IMAD.IADD R26, R26, 0x1, -R7 ;  /* 0x000000011a1ac824 */ /* 0x000fe200078e0a07 */
[----:B------:R-:W-:Y:S01]  /*2510*/  IABS R28, R31 ;  /* 0x0000001f001c7213 */ /* 0x000fe20000000000 */
[----:B------:R-:W-:Y:S01]  /*2520*/  IMAD.HI.U32 R5, R3, R6, RZ ;  /* 0x0000000603057227 */ /* 0x000fe200078e00ff */
[----:B------:R-:W-:-:S02]  /*2530*/  ISETP.GE.AND P6, PT, R30, RZ, PT ;  /* 0x000000ff1e00720c */ /* 0x000fc40003fc6270 */
[----:B------:R-:W-:Y:S01]  /*2540*/  ISETP.GT.U32.AND P4, PT, R7, R26, PT ;  /* 0x0000001a0700720c */ /* 0x000fe20003f84070 */
[----:B------:R-:W-:Y:S01]  /*2550*/  IMAD.HI.U32 R4, R3, R28, RZ ;  /* 0x0000001c03047227 */ /* 0x000fe200078e00ff */
[----:B------:R-:W-:Y:S02]  /*2560*/  IABS R30, R35 ;  /* 0x00000023001e7213 */ /* 0x000fe40000000000 */
[C---:B------:R-:W-:Y:S01]  /*2570*/  LOP3.LUT R11, R2.reuse, 0xf6, RZ, 0xfc, !PT ;  /* 0x000000f6020b7812 */ /* 0x040fe200078efcff */
[----:B------:R-:W-:Y:S01]  /*2580*/  IMAD.MOV R4, RZ, RZ, -R4 ;  /* 0x000000ffff047224 */ /* 0x000fe200078e0a04 */
[C---:B------:R-:W-:Y:S01]  /*2590*/  LOP3.LUT R64, R2.reuse, 0xfa, RZ, 0xfc, !PT ;  /* 0x000000fa02407812 */ /* 0x040fe200078efcff */
[----:B------:R-:W-:Y:S01]  /*25a0*/  @!P5 IMAD.IADD R27, R27, 0x1, -R7 ;  /* 0x000000011b1bd824 */ /* 0x000fe200078e0a07 */
[----:B------:R-:W-:Y:S01]  /*25b0*/  LOP3.LUT R65, R2, 0xfc, RZ, 0xfc, !PT ;  /* 0x000000fc02417812 */ /* 0x000fe200078efcff */
[C---:B------:R-:W-:Y:S02]  /*25c0*/  IMAD R28, R7.reuse, R4, R28 ;  /* 0x00000004071c7224 */ /* 0x040fe400078e021c */
[----:B------:R-:W-:Y:S01]  /*25d0*/  IMAD.MOV R5, RZ, RZ, -R5 ;  /* 0x000000ffff057224 */ /* 0x000fe200078e0a05 */
[C---:B------:R-:W-:Y:S01]  /*25e0*/  ISETP.GT.U32.AND P5, PT, R7.reuse, R27, PT ;  /* 0x0000001b0700720c */ /* 0x040fe20003fa4070 */
[----:B------:R-:W-:Y:S01]  /*25f0*/  @!P4 IMAD.IADD R26, R26, 0x1, -R7 ;  /* 0x000000011a1ac824 */ /* 0x000fe200078e0a07 */
[----:B------:R-:W-:Y:S01]  /*2600*/  ISETP.GT.U32.AND P4, PT, R7, R28, PT ;  /* 0x0000001c0700720c */ /* 0x000fe20003f84070 */
[----:B------:R-:W-:Y:S01]  /*2610*/  IMAD.HI.U32 R4, R3, R30, RZ ;  /* 0x0000001e03047227 */ /* 0x000fe200078e00ff */
[----:B------:R-:W-:-:S03]  /*2620*/  IABS R12, R65 ;  /* 0x00000041000c7213 */ /* 0x000fc60000000000 */
[----:B------:R-:W-:Y:S01]  /*2630*/  @!P1 IMAD.MOV R23, RZ, RZ, -R23 ;  /* 0x000000ffff179224 */ /* 0x000fe200078e0a17 */
[----:B------:R-:W-:Y:S01]  /*2640*/  ISETP.GE.AND P1, PT, R29, RZ, PT ;  /* 0x000000ff1d00720c */ /* 0x000fe20003f26270 */
[----:B------:R-:W-:Y:S01]  /*2650*/  IMAD R29, R7, R5, R6 ;  /* 0x00000005071d7224 */ /* 0x000fe200078e0206 */
[----:B------:R-:W-:Y:S01]  /*2660*/  IABS R6, R36 ;  /* 0x0000002400067213 */ /* 0x000fe20000000000 */
[----:B------:R-:W-:Y:S02]  /*2670*/  IMAD.MOV R4, RZ, RZ, -R4 ;  /* 0x000000ffff047224 */ /* 0x000fe400078e0a04 */
[--C-:B------:R-:W-:Y:S02]  /*2680*/  @!P3 IMAD.IADD R25, R25, 0x1, -R7.reuse ;  /* 0x000000011919b824 */ /* 0x100fe400078e0a07 */
[--C-:B------:R-:W-:Y:S01]  /*2690*/  @!P5 IMAD.IADD R27, R27, 0x1, -R7.reuse ;  /* 0x000000011b1bd824 */ /* 0x100fe200078e0a07 */
[C---:B------:R-:W-:Y:S01]  /*26a0*/  ISETP.GT.U32.AND P5, PT, R7.reuse, R29, PT ;  /* 0x0000001d0700720c */ /* 0x040fe20003fa4070 */
[C---:B------:R-:W-:Y:S01]  /*26b0*/  IMAD R30, R7.reuse, R4, R30 ;  /* 0x00000004071e7224 */ /* 0x040fe200078e021e */
[----:B------:R-:W-:Y:S01]  /*26c0*/  ISETP.GT.U32.AND P3, PT, R7, R25, PT ;  /* 0x000000190700720c */ /* 0x000fe20003f64070 */
[----:B------:R-:W-:-:S02]  /*26d0*/  @!P4 IMAD.IADD R28, R28, 0x1, -R7 ;  /* 0x000000011c1cc824 */ /* 0x000fc400078e0a07 */
[----:B------:R-:W-:Y:S01]  /*26e0*/  IMAD.HI.U32 R4, R3, R6, RZ ;  /* 0x0000000603047227 */ /* 0x000fe200078e00ff */
[----:B------:R-:W-:-:S03]  /*26f0*/  ISETP.GT.U32.AND P4, PT, R7, R30, PT ;  /* 0x0000001e0700720c */ /* 0x000fc60003f84070 */
[----:B------:R-:W-:Y:S02]  /*2700*/  IMAD.MOV R4, RZ, RZ, -R4 ;  /* 0x000000ffff047224 */ /* 0x000fe400078e0a04 */
[----:B------:R-:W-:-:S04]  /*2710*/  IMAD.HI.U32 R5, R3, R32, RZ ;  /* 0x0000002003057227 */ /* 0x000fc800078e00ff */
[--C-:B------:R-:W-:Y:S01]  /*2720*/  @!P5 IMAD.IADD R29, R29, 0x1, -R7.reuse ;  /* 0x000000011d1dd824 */ /* 0x100fe200078e0a07 */
[----:B------:R-:W-:Y:S01]  /*2730*/  ISETP.GT.U32.AND P5, PT, R7, R28, PT ;  /* 0x0000001c0700720c */ /* 0x000fe20003fa4070 */
[--C-:B------:R-:W-:Y:S01]  /*2740*/  @!P3 IMAD.IADD R25, R25, 0x1, -R7.reuse ;  /* 0x000000011919b824 */ /* 0x100fe200078e0a07 */
[----:B------:R-:W-:Y:S01]  /*2750*/  ISETP.GE.AND P3, PT, R31, RZ, PT ;  /* 0x000000ff1f00720c */ /* 0x000fe20003f66270 */
[----:B------:R-:W-:Y:S01]  /*2760*/  @!P4 IMAD.IADD R30, R30, 0x1, -R7 ;  /* 0x000000011e1ec824 */ /* 0x000fe200078e0a07 */
[C---:B------:R-:W-:Y:S01]  /*2770*/  ISETP.GT.U32.AND P4, PT, R7.reuse, R29, PT ;  /* 0x0000001d0700720c */ /* 0x040fe20003f84070 */
[----:B------:R-:W-:Y:S01]  /*2780*/  IMAD R31, R7, R4, R6 ;  /* 0x00000004071f7224 */ /* 0x000fe200078e0206 */
[----:B------:R-:W-:Y:S01]  /*2790*/  IABS R6, R39 ;  /* 0x0000002700067213 */ /* 0x000fe20000000000 */
[----:B------:R-:W-:-:S04]  /*27a0*/  IMAD.HI.U32 R4, R3, R34, RZ ;  /* 0x0000002203047227 */ /* 0x000fc800078e00ff */
[----:B------:R-:W-:Y:S02]  /*27b0*/  IMAD.MOV R4, RZ, RZ, -R4 ;  /* 0x000000ffff047224 */ /* 0x000fe400078e0a04 */
[----:B------:R-:W-:Y:S02]  /*27c0*/  IMAD.MOV R5, RZ, RZ, -R5 ;  /* 0x000000ffff057224 */ /* 0x000fe400078e0a05 */
[----:B------:R-:W-:Y:S01]  /*27d0*/  @!P0 IMAD.MOV R25, RZ, RZ, -R25 ;  /* 0x000000ffff198224 */ /* 0x000fe200078e0a19 */
[----:B------:R-:W-:Y:S01]  /*27e0*/  ISETP.GE.AND P0, PT, R33, RZ, PT ;  /* 0x000000ff2100720c */ /* 0x000fe20003f06270 */
[C---:B------:R-:W-:Y:S02]  /*27f0*/  IMAD R33, R7.reuse, R4, R34 ;  /* 0x0000000407217224 */ /* 0x040fe400078e0222 */
[----:B------:R-:W-:Y:S01]  /*2800*/  IMAD R32, R7, R5, R32 ;  /* 0x0000000507207224 */ /* 0x000fe200078e0220 */
[----:B------:R-:W-:Y:S01]  /*2810*/  LOP3.LUT R5, R2, 0x46, RZ, 0xfc, !PT ;  /* 0x0000004602057812 */ /* 0x000fe200078efcff */
[--C-:B------:R-:W-:Y:S01]  /*2820*/  @!P4 IMAD.IADD R29, R29, 0x1, -R7.reuse ;  /* 0x000000011d1dc824 */ /* 0x100fe200078e0a07 */
[C---:B------:R-:W-:Y:S01]  /*2830*/  ISETP.GT.U32.AND P4, PT, R7.reuse, R33, PT ;  /* 0x000000210700720c */ /* 0x040fe20003f84070 */
[----:B------:R-:W-:Y:S01]  /*2840*/  @!P5 IMAD.IADD R28, R28, 0x1, -R7 ;  /* 0x000000011c1cd824 */ /* 0x000fe200078e0a07 */
[C---:B------:R-:W-:Y:S01]  /*2850*/  ISETP.GT.U32.AND P5, PT, R7.reuse, R31, PT ;  /* 0x0000001f0700720c */ /* 0x040fe20003fa4070 */
[----:B------:R-:W-:Y:S01]  /*2860*/  @!P6 IMAD.MOV R27, RZ, RZ, -R27 ;  /* 0x000000ffff1be224 */ /* 0x000fe200078e0a1b */
[C---:B------:R-:W-:Y:S01]  /*2870*/  ISETP.GT.U32.AND P6, PT, R7.reuse, R32, PT ;  /* 0x000000200700720c */ /* 0x040fe20003fc4070 */
[----:B------:R-:W-:Y:S01]  /*2880*/  @!P1 IMAD.MOV R26, RZ, RZ, -R26 ;  /* 0x000000ffff1a9224 */ /* 0x000fe200078e0a1a */
[----:B------:R-:W-:Y:S01]  /*2890*/  ISETP.GT.U32.AND P1, PT, R7, R30, PT ;  /* 0x0000001e0700720c */ /* 0x000fe20003f24070 */
[----:B------:R-:W-:-:S04]  /*28a0*/  IMAD.HI.U32 R4, R3, R6, RZ ;  /* 0x0000000603047227 */ /* 0x000fc800078e00ff */
[----:B------:R-:W-:Y:S02]  /*28b0*/  IMAD.MOV R4, RZ, RZ, -R4 ;  /* 0x000000ffff047224 */ /* 0x000fe400078e0a04 */
[----:B------:R-:W-:Y:S01]  /*28c0*/  @!P3 IMAD.MOV R28, RZ, RZ, -R28 ;  /* 0x000000ffff1cb224 */ /* 0x000fe200078e0a1c */
[----:B------:R-:W-:Y:S01]  /*28d0*/  ISETP.GE.AND P3, PT, R35, RZ, PT ;  /* 0x000000ff2300720c */ /* 0x000fe20003f66270 */
[----:B------:R-:W-:Y:S01]  /*28e0*/  IMAD R34, R7, R4, R6 ;  /* 0x0000000407227224 */ /* 0x000fe200078e0206 */
[----:B------:R-:W-:Y:S01]  /*28f0*/  IABS R6, R5 ;  /* 0x0000000500067213 */ /* 0x000fe20000000000 */
[--C-:B------:R-:W-:Y:S02]  /*2900*/  @!P4 IMAD.IADD R33, R33, 0x1, -R7.reuse ;  /* 0x000000012121c824 */ /* 0x100fe400078e0a07 */
[--C-:B------:R-:W-:Y:S01]  /*2910*/  @!P5 IMAD.IADD R31, R31, 0x1, -R7.reuse ;  /* 0x000000011f1fd824 */ /* 0x100fe200078e0a07 */
[----:B------:R-:W-:Y:S01]  /*2920*/  ISETP.GE.AND P5, PT, R37, RZ, PT ;  /* 0x000000ff2500720c */ /* 0x000fe20003fa6270 */
[--C-:B------:R-:W-:Y:S01]  /*2930*/  @!P6 IMAD.IADD R32, R32, 0x1, -R7.reuse ;  /* 0x000000012020e824 */ /* 0x100fe200078e0a07 */
[----:B------:R-:W-:Y:S01]  /*2940*/  LOP3.LUT R37, R2, 0x48, RZ, 0xfc, !PT ;  /* 0x0000004802257812 */ /* 0x000fe200078efcff */
[----:B------:R-:W-:Y:S01]  /*2950*/  @!P1 IMAD.IADD R30, R30, 0x1, -R7 ;  /* 0x000000011e1e9824 */ /* 0x000fe200078e0a07 */
[----:B------:R-:W-:Y:S01]  /*2960*/  ISETP.GT.U32.AND P4, PT, R7, R33, PT ;  /* 0x000000210700720c */ /* 0x000fe20003f84070 */
[----:B------:R-:W-:Y:S01]  /*2970*/  @!P0 IMAD.MOV R29, RZ, RZ, -R29 ;  /* 0x000000ffff1d8224 */ /* 0x000fe200078e0a1d */
[----:B------:R-:W-:Y:S01]  /*2980*/  ISETP.GE.AND P1, PT, R36, RZ, PT ;  /* 0x000000ff2400720c */ /* 0x000fe20003f26270 */
[----:B------:R-:W-:Y:S01]  /*2990*/  IMAD.HI.U32 R4, R3, R6, RZ ;  /* 0x0000000603047227 */ /* 0x000fe200078e00ff */
[----:B------:R-:W-:-:S02]  /*29a0*/  IABS R36, R37 ;  /* 0x0000002500247213 */ /* 0x000fc40000000000 */
[C---:B------:R-:W-:Y:S01]  /*29b0*/  ISETP.GT.U32.AND P0, PT, R7.reuse, R32, PT ;  /* 0x000000200700720c */ /* 0x040fe20003f04070 */
[----:B------:R-:W-:Y:S01]  /*29c0*/  IMAD.MOV R35, RZ, RZ, -R4 ;  /* 0x000000ffff237224 */ /* 0x000fe200078e0a04 */
[----:B------:R-:W-:Y:S01]  /*29d0*/  ISETP.GT.U32.AND P6, PT, R7, R31, PT ;  /* 0x0000001f0700720c */ /* 0x000fe20003fc4070 */
[----:B------:R-:W-:-:S04]  /*29e0*/  IMAD.HI.U32 R4, R3, R36, RZ ;  /* 0x0000002403047227 */ /* 0x000fc800078e00ff */
[----:B------:R-:W-:Y:S01]  /*29f0*/  @!P3 IMAD.MOV R30, RZ, RZ, -R30 ;  /* 0x000000ffff1eb224 */ /* 0x000fe200078e0a1e */
[C---:B------:R-:W-:Y:S01]  /*2a00*/  ISETP.GT.U32.AND P3, PT, R7.reuse, R34, PT ;  /* 0x000000220700720c */ /* 0x040fe20003f64070 */
[----:B------:R-:W-:Y:S01]  /*2a10*/  IMAD R35, R7, R35, R6 ;  /* 0x0000002307237224 */ /* 0x000fe200078e0206 */
[----:B------:R-:W-:Y:S01]  /*2a20*/  IABS R6, R41 ;  /* 0x0000002900067213 */ /* 0x000fe20000000000 */
[----:B------:R-:W-:Y:S02]  /*2a30*/  IMAD.MOV R4, RZ, RZ, -R4 ;  /* 0x000000ffff047224 */ /* 0x000fe400078e0a04 */
[--C-:B------:R-:W-:Y:S01]  /*2a40*/  @!P4 IMAD.IADD R33, R33, 0x1, -R7.reuse ;  /* 0x000000012121c824 */ /* 0x100fe200078e0a07 */
[----:B------:R-:W-:Y:S01]  /*2a50*/  ISETP.GT.U32.AND P4, PT, R7, R35, PT ;  /* 0x000000230700720c */ /* 0x000fe20003f84070 */
[----:B------:R-:W-:Y:S01]  /*2a60*/  @!P0 IMAD.IADD R32, R32, 0x1, -R7 ;  /* 0x0000000120208824 */ /* 0x000fe200078e0a07 */
[----:B------:R-:W-:Y:S01]  /*2a70*/  ISETP.GE.AND P0, PT, R39, RZ, PT ;  /* 0x000000ff2700720c */ /* 0x000fe20003f06270 */
[----:B------:R-:W-:-:S02]  /*2a80*/  IMAD R36, R7, R4, R36 ;  /* 0x0000000407247224 */ /* 0x000fc400078e0224 */
[----:B------:R-:W-:Y:S02]  /*2a90*/  @!P5 IMAD.MOV R32, RZ, RZ, -R32 ;  /* 0x000000ffff20d224 */ /* 0x000fe400078e0a20 */
[--C-:B------:R-:W-:Y:S01]  /*2aa0*/  @!P6 IMAD.IADD R31, R31, 0x1, -R7.reuse ;  /* 0x000000011f1fe824 */ /* 0x100fe200078e0a07 */
[----:B------:R-:W-:Y:S01]  /*2ab0*/  ISETP.GT.U32.AND P5, PT, R7, R36, PT ;  /* 0x000000240700720c */ /* 0x000fe20003fa4070 */
[--C-:B------:R-:W-:Y:S01]  /*2ac0*/  @!P3 IMAD.IADD R34, R34, 0x1, -R7.reuse ;  /* 0x000000012222b824 */ /* 0x100fe200078e0a07 */
[----:B------:R-:W-:Y:S01]  /*2ad0*/  ISETP.GE.AND P6, PT, R38, RZ, PT ;  /* 0x000000ff2600720c */ /* 0x000fe20003fc6270 */
[----:B------:R-:W-:Y:S01]  /*2ae0*/  IMAD.HI.U32 R4, R3, R6, RZ ;  /* 0x0000000603047227 */ /* 0x000fe200078e00ff */
[----:B------:R-:W-:Y:S02]  /*2af0*/  IABS R38, R43 ;  /* 0x0000002b00267213 */ /* 0x000fe40000000000 */
[----:B------:R-:W-:Y:S01]  /*2b00*/  ISETP.GE.AND P3, PT, R5, RZ, PT ;  /* 0x000000ff0500720c */ /* 0x000fe20003f66270 */
[----:B------:R-:W-:Y:S01]  /*2b10*/  @!P4 IMAD.IADD R35, R35, 0x1, -R7 ;  /* 0x000000012323c824 */ /* 0x000fe200078e0a07 */
[----:B------:R-:W-:Y:S01]  /*2b20*/  ISETP.GT.U32.AND P4, PT, R7, R34, PT ;  /* 0x000000220700720c */ /* 0x000fe20003f84070 */
[----:B------:R-:W-:-:S02]  /*2b30*/  IMAD.MOV R4, RZ, RZ, -R4 ;  /* 0x000000ffff047224 */ /* 0x000fc400078e0a04 */
[----:B------:R-:W-:-:S04]  /*2b40*/  IMAD.HI.U32 R5, R3, R40, RZ ;  /* 0x0000002803057227 */ /* 0x000fc800078e00ff */
[----:B------:R-:W-:Y:S02]  /*2b50*/  @!P5 IMAD.IADD R36, R36, 0x1, -R7 ;  /* 0x000000012424d824 */ /* 0x000fe400078e0a07 */
[----:B------:R-:W-:Y:S01]  /*2b60*/  @!P6 IMAD.MOV R33, RZ, RZ, -R33 ;  /* 0x000000ffff21e224 */ /* 0x000fe200078e0a21 */
[----:B------:R-:W-:Y:S01]  /*2b70*/  ISETP.GE.AND P6, PT, R37, RZ, PT ;  /* 0x000000ff2500720c */ /* 0x000fe20003fc6270 */
[C---:B------:R-:W-:Y:S01]  /*2b80*/  IMAD R37, R7.reuse, R4, R6 ;  /* 0x0000000407257224 */ /* 0x040fe200078e0206 */
[----:B------:R-:W-:Y:S01]  /*2b90*/  ISETP.GT.U32.AND P5, PT, R7, R36, PT ;  /* 0x000000240700720c */ /* 0x000fe20003fa4070 */
[----:B------:R-:W-:-:S04]  /*2ba0*/  IMAD.HI.U32 R4, R3, R38, RZ ;  /* 0x0000002603047227 */ /* 0x000fc800078e00ff */
[----:B------:R-:W-:Y:S01]  /*2bb0*/  @!P4 IMAD.IADD R34, R34, 0x1, -R7 ;  /* 0x000000012222c824 */ /* 0x000fe200078e0a07 */
[----:B------:R-:W-:Y:S01]  /*2bc0*/  ISETP.GT.U32.AND P4, PT, R7, R37, PT ;  /* 0x000000250700720c */ /* 0x000fe20003f84070 */
[----:B------:R-:W-:Y:S02]  /*2bd0*/  IMAD.MOV R6, RZ, RZ, -R4 ;  /* 0x000000ffff067224 */ /* 0x000fe400078e0a04 */
[----:B------:R-:W-:-:S04]  /*2be0*/  IMAD.HI.U32 R4, R3, R42, RZ ;  /* 0x0000002a03047227 */ /* 0x000fc800078e00ff */
[----:B------:R-:W-:Y:S02]  /*2bf0*/  IMAD.MOV R5, RZ, RZ, -R5 ;  /* 0x000000ffff057224 */ /* 0x000fe400078e0a05 */
[----:B------:R-:W-:Y:S02]  /*2c00*/  IMAD.MOV R4, RZ, RZ, -R4 ;  /* 0x000000ffff047224 */ /* 0x000fe400078e0a04 */
[C---:B------:R-:W-:Y:S01]  /*2c10*/  IMAD R39, R7.reuse, R5, R40 ;  /* 0x0000000507277224 */ /* 0x040fe200078e0228 */
[----:B------:R-:W-:Y:S01]  /*2c20*/  LOP3.LUT R5, R2, 0x54, RZ, 0xfc, !PT ;  /* 0x0000005402057812 */ /* 0x000fe200078efcff */
[C---:B------:R-:W-:Y:S01]  /*2c30*/  IMAD R38, R7.reuse, R6, R38 ;  /* 0x0000000607267224 */ /* 0x040fe200078e0226 */
[----:B------:R-:W-:Y:S01]  /*2c40*/  IABS R6, R47 ;  /* 0x0000002f00067213 */ /* 0x000fe20000000000 */
[C---:B------:R-:W-:Y:S01]  /*2c50*/  IMAD R40, R7.reuse, R4, R42 ;  /* 0x0000000407287224 */ /* 0x040fe200078e022a */
[----:B------:R-:W-:Y:S01]  /*2c60*/  IABS R42, R5 ;  /* 0x00000005002a7213 */ /* 0x000fe20000000000 */
[----:B------:R-:W-:Y:S01]  /*2c70*/  @!P5 IMAD.IADD R36, R36, 0x1, -R7 ;  /* 0x000000012424d824 */ /* 0x000fe200078e0a07 */
[C---:B------:R-:W-:Y:S01]  /*2c80*/  ISETP.GT.U32.AND P5, PT, R7.reuse, R39, PT ;  /* 0x000000270700720c */ /* 0x040fe20003fa4070 */
[----:B------:R-:W-:Y:S01]  /*2c90*/  @!P1 IMAD.MOV R31, RZ, RZ, -R31 ;  /* 0x000000ffff1f9224 */ /* 0x000fe200078e0a1f */
[----:B------:R-:W-:Y:S01]  /*2ca0*/  ISETP.GT.U32.AND P1, PT, R7, R35, PT ;  /* 0x000000230700720c */ /* 0x000fe20003f24070 */
[----:B------:R-:W-:Y:S01]  /*2cb0*/  @!P4 IMAD.IADD R37, R37, 0x1, -R7 ;  /* 0x000000012525c824 */ /* 0x000fe200078e0a07 */
[C---:B------:R-:W-:Y:S01]  /*2cc0*/  ISETP.GT.U32.AND P4, PT, R7.reuse, R38, PT ;  /* 0x000000260700720c */ /* 0x040fe20003f84070 */
[----:B------:R-:W-:Y:S01]  /*2cd0*/  @!P6 IMAD.MOV R36, RZ, RZ, -R36 ;  /* 0x000000ffff24e224 */ /* 0x000fe200078e0a24 */
[----:B------:R-:W-:Y:S01]  /*2ce0*/  ISETP.GT.U32.AND P6, PT, R7, R40, PT ;  /* 0x000000280700720c */ /* 0x000fe20003fc4070 */
[----:B------:R-:W-:-:S04]  /*2cf0*/  IMAD.HI.U32 R4, R3, R6, RZ ;  /* 0x0000000603047227 */ /* 0x000fc800078e00ff */
[----:B------:R-:W-:Y:S02]  /*2d00*/  IMAD.MOV R4, RZ, RZ, -R4 ;  /* 0x000000ffff047224 */ /* 0x000fe400078e0a04 */
[--C-:B------:R-:W-:Y:S02]  /*2d10*/  @!P5 IMAD.IADD R39, R39, 0x1, -R7.reuse ;  /* 0x000000012727d824 */ /* 0x100fe400078e0a07 */
[--C-:B------:R-:W-:Y:S01]  /*2d20*/  @!P1 IMAD.IADD R35, R35, 0x1, -R7.reuse ;  /* 0x0000000123239824 */ /* 0x100fe200078e0a07 */
[----:B------:R-:W-:Y:S01]  /*2d30*/  ISETP.GE.AND P1, PT, R41, RZ, PT ;  /* 0x000000ff2900720c */ /* 0x000fe20003f26270 */
[--C-:B------:R-:W-:Y:S01]  /*2d40*/  @!P4 IMAD.IADD R38, R38, 0x1, -R7.reuse ;  /* 0x000000012626c824 */ /* 0x100fe200078e0a07 */
[----:B------:R-:W-:Y:S01]  /*2d50*/  ISETP.GE.AND P4, PT, R45, RZ, PT ;  /* 0x000000ff2d00720c */ /* 0x000fe20003f86270 */
[----:B------:R-:W-:Y:S01]  /*2d60*/  @!P6 IMAD.IADD R40, R40, 0x1, -R7 ;  /* 0x000000012828e824 */ /* 0x000fe200078e0a07 */
[C---:B------:R-:W-:Y:S01]  /*2d70*/  ISETP.GT.U32.AND P6, PT, R7.reuse, R39, PT ;  /* 0x000000270700720c */ /* 0x040fe20003fc4070 */
[C---:B------:R-:W-:Y:S01]  /*2d80*/  IMAD R41, R7.reuse, R4, R6 ;  /* 0x0000000407297224 */ /* 0x040fe200078e0206 */
[----:B------:R-:W-:Y:S01]  /*2d90*/  ISETP.GT.U32.AND P5, PT, R7, R38, PT ;  /* 0x000000260700720c */ /* 0x000fe20003fa4070 */
[----:B------:R-:W-:Y:S01]  /*2da0*/  IMAD.HI.U32 R4, R3, R42, RZ ;  /* 0x0000002a03047227 */ /* 0x000fe200078e00ff */
[----:B------:R-:W-:-:S03]  /*2db0*/  IABS R6, R48 ;  /* 0x0000003000067213 */ /* 0x000fc60000000000 */
[----:B------:R-:W-:Y:S01]  /*2dc0*/  @!P0 IMAD.MOV R34, RZ, RZ, -R34 ;  /* 0x000000ffff228224 */ /* 0x000fe200078e0a22 */
[----:B------:R-:W-:Y:S01]  /*2dd0*/  ISETP.GT.U32.AND P0, PT, R7, R37, PT ;  /* 0x000000250700720c */ /* 0x000fe20003f04070 */
[----:B------:R-:W-:Y:S02]  /*2de0*/  IMAD.MOV R4, RZ, RZ, -R4 ;  /* 0x000000ffff047224 */ /* 0x000fe400078e0a04 */
[----:B------:R-:W-:Y:S01]  /*2df0*/  @!P3 IMAD.MOV R35, RZ, RZ, -R35 ;  /* 0x000000ffff23b224 */ /* 0x000fe200078e0a23 */
[----:B------:R-:W-:Y:S01]  /*2e00*/  ISETP.GE.AND P3, PT, R43, RZ, PT ;  /* 0x000000ff2b00720c */ /* 0x000fe20003f66270 */
[----:B------:R-:W-:Y:S02]  /*2e10*/  IMAD R42, R7, R4, R42 ;  /* 0x00000004072a7224 */ /* 0x000fe400078e022a */
[--C-:B------:R-:W-:Y:S02]  /*2e20*/  @!P6 IMAD.IADD R39, R39, 0x1, -R7.reuse ;  /* 0x000000012727e824 */ /* 0x100fe400078e0a07 */
[----:B------:R-:W-:Y:S01]  /*2e30*/  @!P5 IMAD.IADD R38, R38, 0x1, -R7 ;  /* 0x000000012626d824 */ /* 0x000fe200078e0a07 */
[----:B------:R-:W-:Y:S01]  /*2e40*/  ISETP.GT.U32.AND P6, PT, R7, R42, PT ;  /* 0x0000002a0700720c */ /* 0x000fe20003fc4070 */
[----:B------:R-:W-:Y:S01]  /*2e50*/  IMAD.HI.U32 R4, R3, R6, RZ ;  /* 0x0000000603047227 */ /* 0x000fe200078e00ff */
[----:B------:R-:W-:-:S03]  /*2e60*/  ISETP.GT.U32.AND P5, PT, R7, R41, PT ;  /* 0x000000290700720c */ /* 0x000fc60003fa4070 */
[----:B------:R-:W-:Y:S01]  /*2e70*/  @!P0 IMAD.IADD R37, R37, 0x1, -R7 ;  /* 0x0000000125258824 */ /* 0x000fe200078e0a07 */
[----:B------:R-:W-:Y:S01]  /*2e80*/  ISETP.GE.AND P0, PT, R44, RZ, PT ;  /* 0x000000ff2c00720c */ /* 0x000fe20003f06270 */
[----:B------:R-:W-:Y:S01]  /*2e90*/  IMAD.MOV R43, RZ, RZ, -R4 ;  /* 0x000000ffff2b7224 */ /* 0x000fe200078e0a04 */
[----:B------:R-:W-:Y:S01]  /*2ea0*/  IABS R44, R49 ;  /* 0x00000031002c7213 */ /* 0x000fe20000000000 */
[----:B------:R-:W-:Y:S01]  /*2eb0*/  @!P1 IMAD.MOV R37, RZ, RZ, -R37 ;  /* 0x000000ffff259224 */ /* 0x000fe200078e0a25 */
[----:B------:R-:W-:Y:S01]  /*2ec0*/  ISETP.GT.U32.AND P1, PT, R7, R40, PT ;  /* 0x000000280700720c */ /* 0x000fe20003f24070 */
[----:B------:R-:W-:Y:S02]  /*2ed0*/  @!P3 IMAD.MOV R38, RZ, RZ, -R38 ;  /* 0x000000ffff26b224 */ /* 0x000fe400078e0a26 */
[----:B------:R-:W-:-:S04]  /*2ee0*/  IMAD.HI.U32 R4, R3, R44, RZ ;  /* 0x0000002c03047227 */ /* 0x000fc800078e00ff */
[--C-:B------:R-:W-:Y:S02]  /*2ef0*/  @!P6 IMAD.IADD R42, R42, 0x1, -R7.reuse ;  /* 0x000000012a2ae824 */ /* 0x100fe400078e0a07 */
[----:B------:R-:W-:Y:S01]  /*2f00*/  @!P5 IMAD.IADD R41, R41, 0x1, -R7 ;  /* 0x000000012929d824 */ /* 0x000fe200078e0a07 */
[----:B------:R-:W-:Y:S01]  /*2f10*/  ISETP.GE.AND P5, PT, R5, RZ, PT ;  /* 0x000000ff0500720c */ /* 0x000fe20003fa6270 */
[----:B------:R-:W-:Y:S01]  /*2f20*/  IMAD.MOV R4, RZ, RZ, -R4 ;  /* 0x000000ffff047224 */ /* 0x000fe200078e0a04 */
[----:B------:R-:W-:Y:S01]  /*2f30*/  ISETP.GT.U32.AND P6, PT, R7, R42, PT ;  /* 0x0000002a0700720c */ /* 0x000fe20003fc4070 */
[----:B------:R-:W-:Y:S01]  /*2f40*/  IMAD.HI.U32 R5, R3, R46, RZ ;  /* 0x0000002e03057227 */ /* 0x000fe200078e00ff */
[----:B------:R-:W-:-:S03]  /*2f50*/  ISETP.GT.U32.AND P3, PT, R7, R41, PT ;  /* 0x000000290700720c */ /* 0x000fc60003f64070 */
[----:B------:R-:W-:Y:S01]  /*2f60*/  @!P1 IMAD.IADD R40, R40, 0x1, -R7 ;  /* 0x0000000128289824 */ /* 0x000fe200078e0a07 */
[----:B------:R-:W-:Y:S01]  /*2f70*/  ISETP.GE.AND P1, PT, R47, RZ, PT ;  /* 0x000000ff2f00720c */ /* 0x000fe20003f26270 */
[C---:B------:R-:W-:Y:S01]  /*2f80*/  IMAD R44, R7.reuse, R4, R44 ;  /* 0x00000004072c7224 */ /* 0x040fe200078e022c */
[----:B------:R-:W-:Y:S01]  /*2f90*/  LOP3.LUT R47, R2, 0x5c, RZ, 0xfc, !PT ;  /* 0x0000005c022f7812 */ /* 0x000fe200078efcff */
[----:B------:R-:W-:Y:S02]  /*2fa0*/  IMAD.MOV R5, RZ, RZ, -R5 ;  /* 0x000000ffff057224 */ /* 0x000fe400078e0a05 */
[----:B------:R-:W-:Y:S01]  /*2fb0*/  @!P4 IMAD.MOV R40, RZ, RZ, -R40 ;  /* 0x000000ffff28c224 */ /* 0x000fe200078e0a28 */
[C---:B------:R-:W-:Y:S01]  /*2fc0*/  ISETP.GT.U32.AND P4, PT, R7.reuse, R44, PT ;  /* 0x0000002c0700720c */ /* 0x040fe20003f84070 */
        /* <DEDUP_REMOVED lines=9> */
[----:B------:R-:W-:Y:S01]  /*3060*/  ISETP.GE.AND P3, PT, R48, RZ, PT ;  /* 0x000000ff3000720c */ /* 0x000fe20003f66270 */
[----:B------:R-:W-:Y:S01]  /*3070*/  IMAD.HI.U32 R4, R3, R46, RZ ;  /* 0x0000002e03047227 */ /* 0x000fe200078e00ff */
[----:B------:R-:W-:-:S03]  /*3080*/  IABS R48, R53 ;  /* 0x0000003500307213 */ /* 0x000fc60000000000 */
[----:B------:R-:W-:Y:S02]  /*3090*/  @!P4 IMAD.IADD R44, R44, 0x1, -R7 ;  /* 0x000000012c2cc824 */ /* 0x000fe400078e0a07 */
[----:B------:R-:W-:Y:S02]  /*30a0*/  @!P1 IMAD.MOV R41, RZ, RZ, -R41 ;  /* 0x000000ffff299224 */ /* 0x000fe400078e0a29 */
[--C-:B------:R-:W-:Y:S01]  /*30b0*/  @!P6 IMAD.IADD R45, R45, 0x1, -R7.reuse ;  /* 0x000000012d2de824 */ /* 0x100fe200078e0a07 */
[----:B------:R-:W-:Y:S01]  /*30c0*/  ISETP.GT.U32.AND P1, PT, R7, R44, PT ;  /* 0x0000002c0700720c */ /* 0x000fe20003f24070 */
[----:B------:R-:W-:Y:S01]  /*30d0*/  @!P0 IMAD.IADD R43, R43, 0x1, -R7 ;  /* 0x000000012b2b8824 */ /* 0x000fe200078e0a07 */
[----:B------:R-:W-:Y:S01]  /*30e0*/  ISETP.GE.AND P0, PT, R49, RZ, PT ;  /* 0x000000ff3100720c */ /* 0x000fe20003f06270 */
[----:B------:R-:W-:Y:S01]  /*30f0*/  IMAD.MOV R5, RZ, RZ, -R4 ;  /* 0x000000ffff057224 */ /* 0x000fe200078e0a04 */
[----:B------:R-:W-:Y:S01]  /*3100*/  ISETP.GT.U32.AND P6, PT, R7, R45, PT ;  /* 0x0000002d0700720c */ /* 0x000fe20003fc4070 */
[----:B------:R-:W-:Y:S01]  /*3110*/  IMAD.HI.U32 R4, R3, R6, RZ ;  /* 0x0000000603047227 */ /* 0x000fe200078e00ff */
[----:B------:R-:W-:-:S03]  /*3120*/  ISETP.GT.U32.AND P4, PT, R7, R43, PT ;  /* 0x0000002b0700720c */ /* 0x000fc60003f84070 */
[----:B------:R-:W-:Y:S02]  /*3130*/  IMAD.MOV R4, RZ, RZ, -R4 ;  /* 0x000000ffff047224 */ /* 0x000fe400078e0a04 */
[----:B------:R-:W-:Y:S02]  /*3140*/  IMAD R46, R7, R5, R46 ;  /* 0x00000005072e7224 */ /* 0x000fe400078e022e */
[--C-:B------:R-:W-:Y:S01]  /*3150*/  @!P1 IMAD.IADD R44, R44, 0x1, -R7.reuse ;  /* 0x000000012c2c9824 */ /* 0x100fe200078e0a07 */
[----:B------:R-:W-:Y:S01]  /*3160*/  ISETP.GE.AND P1, PT, R47, RZ, PT ;  /* 0x000000ff2f00720c */ /* 0x000fe20003f26270 */
[----:B------:R-:W-:Y:S01]  /*3170*/  IMAD R47, R7, R4, R6 ;  /* 0x00000004072f7224 */ /* 0x000fe200078e0206 */
[----:B------:R-:W-:Y:S01]  /*3180*/  IABS R6, R54 ;  /* 0x0000003600067213 */ /* 0x000fe20000000000 */
[--C-:B------:R-:W-:Y:S02]  /*3190*/  @!P6 IMAD.IADD R45, R45, 0x1, -R7.reuse ;  /* 0x000000012d2de824 */ /* 0x100fe400078e0a07 */
[----:B------:R-:W-:Y:S01]  /*31a0*/  @!P4 IMAD.IADD R43, R43, 0x1, -R7 ;  /* 0x000000012b2bc824 */ /* 0x000fe200078e0a07 */
[C---:B------:R-:W-:Y:S01]  /*31b0*/  ISETP.GT.U32.AND P6, PT, R7.reuse, R47, PT ;  /* 0x0000002f0700720c */ /* 0x040fe20003fc4070 */
[----:B------:R-:W-:Y:S01]  /*31c0*/  @!P5 IMAD.MOV R42, RZ, RZ, -R42 ;  /* 0x000000ffff2ad224 */ /* 0x000fe200078e0a2a */
[----:B------:R-:W-:Y:S01]  /*31d0*/  ISETP.GT.U32.AND P4, PT, R7, R46, PT ;  /* 0x0000002e0700720c */ /* 0x000fe20003f84070 */
[----:B------:R-:W-:Y:S01]  /*31e0*/  IMAD.HI.U32 R4, R3, R48, RZ ;  /* 0x0000003003047227 */ /* 0x000fe200078e00ff */
[----:B------:R-:W-:-:S02]  /*31f0*/  ISETP.GE.AND P5, PT, R50, RZ, PT ;  /* 0x000000ff3200720c */ /* 0x000fc40003fa6270 */
[----:B------:R-:W-:Y:S01]  /*3200*/  IABS R50, R55 ;  /* 0x0000003700327213 */ /* 0x000fe20000000000 */
[----:B------:R-:W-:Y:S02]  /*3210*/  IMAD.MOV R4, RZ, RZ, -R4 ;  /* 0x000000ffff047224 */ /* 0x000fe400078e0a04 */
[----:B------:R-:W-:Y:S02]  /*3220*/  @!P3 IMAD.MOV R43, RZ, RZ, -R43 ;  /* 0x000000ffff2bb224 */ /* 0x000fe400078e0a2b */
[----:B------:R-:W-:-:S04]  /*3230*/  IMAD.HI.U32 R5, R3, R50, RZ ;  /* 0x0000003203057227 */ /* 0x000fc800078e00ff */
[--C-:B------:R-:W-:Y:S02]  /*3240*/  @!P6 IMAD.IADD R47, R47, 0x1, -R7.reuse ;  /* 0x000000012f2fe824 */ /* 0x100fe400078e0a07 */
[----:B------:R-:W-:Y:S01]  /*3250*/  @!P4 IMAD.IADD R46, R46, 0x1, -R7 ;  /* 0x000000012e2ec824 */ /* 0x000fe200078e0a07 */
[----:B------:R-:W-:Y:S01]  /*3260*/  ISETP.GE.AND P4, PT, R51, RZ, PT ;  /* 0x000000ff3300720c */ /* 0x000fe20003f86270 */
[C---:B------:R-:W-:Y:S01]  /*3270*/  IMAD R48, R7.reuse, R4, R48 ;  /* 0x0000000407307224 */ /* 0x040fe200078e0230 */
[----:B------:R-:W-:Y:S01]  /*3280*/  ISETP.GT.U32.AND P6, PT, R7, R47, PT ;  /* 0x0000002f0700720c */ /* 0x000fe20003fc4070 */
[----:B------:R-:W-:Y:S01]  /*3290*/  IMAD.HI.U32 R4, R3, R6, RZ ;  /* 0x0000000603047227 */ /* 0x000fe200078e00ff */
[----:B------:R-:W-:-:S03]  /*32a0*/  ISETP.GT.U32.AND P3, PT, R7, R46, PT ;  /* 0x0000002e0700720c */ /* 0x000fc60003f64070 */
[----:B------:R-:W-:Y:S02]  /*32b0*/  IMAD.MOV R5, RZ, RZ, -R5 ;  /* 0x000000ffff057224 */ /* 0x000fe400078e0a05 */
[----:B------:R-:W-:Y:S02]  /*32c0*/  IMAD.MOV R4, RZ, RZ, -R4 ;  /* 0x000000ffff047224 */ /* 0x000fe400078e0a04 */
[C---:B------:R-:W-:Y:S02]  /*32d0*/  IMAD R50, R7.reuse, R5, R50 ;  /* 0x0000000507327224 */ /* 0x040fe400078e0232 */
[----:B------:R-:W-:Y:S01]  /*32e0*/  IMAD R49, R7, R4, R6 ;  /* 0x0000000407317224 */ /* 0x000fe200078e0206 */
[----:B------:R-:W-:Y:S01]  /*32f0*/  IABS R6, R57 ;  /* 0x0000003900067213 */ /* 0x000fe20000000000 */
[----:B------:R-:W-:Y:S01]  /*3300*/  @!P6 IMAD.IADD R47, R47, 0x1, -R7 ;  /* 0x000000012f2fe824 */ /* 0x000fe200078e0a07 */
[----:B------:R-:W-:Y:S01]  /*3310*/  ISETP.GT.U32.AND P6, PT, R7, R50, PT ;  /* 0x000000320700720c */ /* 0x000fe20003fc4070 */
[----:B------:R-:W-:Y:S01]  /*3320*/  @!P5 IMAD.MOV R45, RZ, RZ, -R45 ;  /* 0x000000ffff2dd224 */ /* 0x000fe200078e0a2d */
[----:B------:R-:W-:Y:S01]  /*3330*/  ISETP.GE.AND P5, PT, R53, RZ, PT ;  /* 0x000000ff3500720c */ /* 0x000fe20003fa6270 */
[----:B------:R-:W-:Y:S01]  /*3340*/  @!P3 IMAD.IADD R46, R46, 0x1, -R7 ;  /* 0x000000012e2eb824 */ /* 0x000fe200078e0a07 */
[----:B------:R-:W-:Y:S01]  /*3350*/  ISETP.GT.U32.AND P3, PT, R7, R49, PT ;  /* 0x000000310700720c */ /* 0x000fe20003f64070 */
[----:B------:R-:W-:Y:S01]  /*3360*/  IMAD.HI.U32 R4, R3, R52, RZ ;  /* 0x0000003403047227 */ /* 0x000fe200078e00ff */
[----:B------:R-:W-:-:S03]  /*3370*/  LOP3.LUT R53, R2, 0x68, RZ, 0xfc, !PT ;  /* 0x0000006802357812 */ /* 0x000fc600078efcff */
[----:B------:R-:W-:Y:S01]  /*3380*/  IMAD.MOV R4, RZ, RZ, -R4 ;  /* 0x000000ffff047224 */ /* 0x000fe200078e0a04 */
[----:B------:R-:W-:Y:S01]  /*3390*/  IABS R5, R53 ;  /* 0x0000003500057213 */ /* 0x000fe20000000000 */
[----:B------:R-:W-:Y:S01]  /*33a0*/  @!P0 IMAD.MOV R44, RZ, RZ, -R44 ;  /* 0x000000ffff2c8224 */ /* 0x000fe200078e0a2c */
[C---:B------:R-:W-:Y:S01]  /*33b0*/  ISETP.GT.U32.AND P0, PT, R7.reuse, R48, PT ;  /* 0x000000300700720c */ /* 0x040fe20003f04070 */
[----:B------:R-:W-:Y:S02]  /*33c0*/  IMAD R51, R7, R4, R52 ;  /* 0x0000000407337224 */ /* 0x000fe400078e0234 */
[----:B------:R-:W-:Y:S02]  /*33d0*/  @!P6 IMAD.IADD R50, R50, 0x1, -R7 ;  /* 0x000000013232e824 */ /* 0x000fe400078e0a07 */
[----:B------:R-:W-:Y:S02]  /*33e0*/  IMAD.MOV.U32 R52, RZ, RZ, R5 ;  /* 0x000000ffff347224 */ /* 0x000fe400078e0005 */
[----:B------:R-:W-:Y:S01]  /*33f0*/  @!P3 IMAD.IADD R49, R49, 0x1, -R7 ;  /* 0x000000013131b824 */ /* 0x000fe200078e0a07 */
[----:B------:R-:W-:Y:S01]  /*3400*/  ISETP.GT.U32.AND P6, PT, R7, R50, PT ;  /* 0x000000320700720c */ /* 0x000fe20003fc4070 */
[----:B------:R-:W-:-:S04]  /*3410*/  IMAD.HI.U32 R4, R3, R52, RZ ;  /* 0x0000003403047227 */ /* 0x000fc800078e00ff */
[----:B------:R-:W-:Y:S01]  /*3420*/  @!P4 IMAD.MOV R47, RZ, RZ, -R47 ;  /* 0x000000ffff2fc224 */ /* 0x000fe200078e0a2f */
[C---:B------:R-:W-:Y:S01]  /*3430*/  ISETP.GT.U32.AND P4, PT, R7.reuse, R51, PT ;  /* 0x000000330700720c */ /* 0x040fe20003f84070 */
[----:B------:R-:W-:Y:S01]  /*3440*/  @!P1 IMAD.MOV R46, RZ, RZ, -R46 ;  /* 0x000000ffff2e9224 */ /* 0x000fe200078e0a2e */
[C---:B------:R-:W-:Y:S01]  /*3450*/  ISETP.GT.U32.AND P1, PT, R7.reuse, R49, PT ;  /* 0x000000310700720c */ /* 0x040fe20003f24070 */
[----:B------:R-:W-:Y:S02]  /*3460*/  IMAD.MOV R4, RZ, RZ, -R4 ;  /* 0x000000ffff047224 */ /* 0x000fe400078e0a04 */
[----:B------:R-:W-:Y:S01]  /*3470*/  @!P0 IMAD.IADD R48, R48, 0x1, -R7 ;  /* 0x0000000130308824 */ /* 0x000fe200078e0a07 */
[----:B------:R-:W-:Y:S01]  /*3480*/  ISETP.GE.AND P0, PT, R54, RZ, PT ;  /* 0x000000ff3600720c */ /* 0x000fe20003f06270 */
[----:B------:R-:W-:Y:S01]  /*3490*/  IMAD R52, R7, R4, R52 ;  /* 0x0000000407347224 */ /* 0x000fe200078e0234 */
[----:B------:R-:W-:Y:S01]  /*34a0*/  IABS R54, R58 ;  /* 0x0000003a00367213 */ /* 0x000fe20000000000 */
[----:B------:R-:W-:Y:S01]  /*34b0*/  IMAD.HI.U32 R4, R3, R6, RZ ;  /* 0x0000000603047227 */ /* 0x000fe200078e00ff */
[----:B------:R-:W-:-:S03]  /*34c0*/  ISETP.GT.U32.AND P3, PT, R7, R48, PT ;  /* 0x000000300700720c */ /* 0x000fc60003f64070 */
[--C-:B------:R-:W-:Y:S01]  /*34d0*/  @!P6 IMAD.IADD R50, R50, 0x1, -R7.reuse ;  /* 0x000000013232e824 */ /* 0x100fe200078e0a07 */
[----:B------:R-:W-:Y:S01]  /*34e0*/  ISETP.GT.U32.AND P6, PT, R7, R52, PT ;  /* 0x000000340700720c */ /* 0x000fe20003fc4070 */
[----:B------:R-:W-:Y:S02]  /*34f0*/  IMAD.MOV R4, RZ, RZ, -R4 ;  /* 0x000000ffff047224 */ /* 0x000fe400078e0a04 */
[--C-:B------:R-:W-:Y:S01]  /*3500*/  @!P4 IMAD.IADD R51, R51, 0x1, -R7.reuse ;  /* 0x000000013333c824 */ /* 0x100fe200078e0a07 */
[----:B------:R-:W-:Y:S01]  /*3510*/  ISETP.GE.AND P4, PT, R53, RZ, PT ;  /* 0x000000ff3500720c */ /* 0x000fe20003f86270 */
[----:B------:R-:W-:Y:S01]  /*3520*/  @!P1 IMAD.IADD R49, R49, 0x1, -R7 ;  /* 0x0000000131319824 */ /* 0x000fe200078e0a07 */
[----:B------:R-:W-:Y:S01]  /*3530*/  ISETP.GE.AND P1, PT, R56, RZ, PT ;  /* 0x000000ff3800720c */ /* 0x000fe20003f26270 */
[C---:B------:R-:W-:Y:S01]  /*3540*/  IMAD R53, R7.reuse, R4, R6 ;  /* 0x0000000407357224 */ /* 0x040fe200078e0206 */
[----:B------:R-:W-:Y:S01]  /*3550*/  IABS R6, R59 ;  /* 0x0000003b00067213 */ /* 0x000fe20000000000 */
[----:B------:R-:W-:Y:S01]  /*3560*/  @!P0 IMAD.MOV R49, RZ, RZ, -R49 ;  /* 0x000000ffff318224 */ /* 0x000fe200078e0a31 */
[----:B------:R-:W-:Y:S01]  /*3570*/  IABS R56, R60 ;  /* 0x0000003c00387213 */ /* 0x000fe20000000000 */
[----:B------:R-:W-:Y:S01]  /*3580*/  @!P3 IMAD.IADD R48, R48, 0x1, -R7 ;  /* 0x000000013030b824 */ /* 0x000fe200078e0a07 */
[----:B------:R-:W-:Y:S01]  /*3590*/  ISETP.GT.U32.AND P0, PT, R7, R53, PT ;  /* 0x000000350700720c */ /* 0x000fe20003f04070 */
[----:B------:R-:W-:Y:S01]  /*35a0*/  IMAD.HI.U32 R5, R3, R54, RZ ;  /* 0x0000003603057227 */ /* 0x000fe200078e00ff */
[----:B------:R-:W-:-:S03]  /*35b0*/  ISETP.GE.AND P3, PT, R55, RZ, PT ;  /* 0x000000ff3700720c */ /* 0x000fc60003f66270 */
[----:B------:R-:W-:Y:S01]  /*35c0*/  @!P6 IMAD.IADD R52, R52, 0x1, -R7 ;  /* 0x000000013434e824 */ /* 0x000fe200078e0a07 */
[C---:B------:R-:W-:Y:S01]  /*35d0*/  ISETP.GT.U32.AND P6, PT, R7.reuse, R51, PT ;  /* 0x000000330700720c */ /* 0x040fe20003fc4070 */
[----:B------:R-:W-:Y:S02]  /*35e0*/  IMAD.MOV R5, RZ, RZ, -R5 ;  /* 0x000000ffff057224 */ /* 0x000fe400078e0a05 */
[----:B------:R-:W-:Y:S01]  /*35f0*/  @!P5 IMAD.MOV R48, RZ, RZ, -R48 ;  /* 0x000000ffff30d224 */ /* 0x000fe200078e0a30 */
[----:B------:R-:W-:Y:S01]  /*3600*/  ISETP.GT.U32.AND P5, PT, R7, R52, PT ;  /* 0x000000340700720c */ /* 0x000fe20003fa4070 */
[----:B------:R-:W-:-:S04]  /*3610*/  IMAD.HI.U32 R4, R3, R6, RZ ;  /* 0x0000000603047227 */ /* 0x000fc800078e00ff */
[----:B------:R-:W-:Y:S01]  /*3620*/  IMAD R54, R7, R5, R54 ;  /* 0x0000000507367224 */ /* 0x000fe200078e0236 */
[----:B------:R-:W-:Y:S01]  /*3630*/  IABS R5, R61 ;  /* 0x0000003d00057213 */ /* 0x000fe20000000000 */
[----:B------:R-:W-:Y:S02]  /*3640*/  @!P0 IMAD.IADD R53, R53, 0x1, -R7 ;  /* 0x0000000135358824 */ /* 0x000fe400078e0a07 */
[----:B------:R-:W-:Y:S02]  /*3650*/  IMAD.MOV R4, RZ, RZ, -R4 ;  /* 0x000000ffff047224 */ /* 0x000fe400078e0a04 */
[----:B------:R-:W-:Y:S01]  /*3660*/  @!P3 IMAD.MOV R50, RZ, RZ, -R50 ;  /* 0x000000ffff32b224 */ /* 0x000fe200078e0a32 */
[C---:B------:R-:W-:Y:S01]  /*3670*/  ISETP.GT.U32.AND P0, PT, R7.reuse, R53, PT ;  /* 0x000000350700720c */ /* 0x040fe20003f04070 */
[C---:B------:R-:W-:Y:S01]  /*3680*/  IMAD R55, R7.reuse, R4, R6 ;  /* 0x0000000407377224 */ /* 0x040fe200078e0206 */
[----:B------:R-:W-:Y:S01]  /*3690*/  ISETP.GT.U32.AND P3, PT, R7, R54, PT ;  /* 0x000000360700720c */ /* 0x000fe20003f64070 */
[----:B------:R-:W-:-:S02]  /*36a0*/  IMAD.MOV.U32 R6, RZ, RZ, R5 ;  /* 0x000000ffff067224 */ /* 0x000fc400078e0005 */
[--C-:B------:R-:W-:Y:S01]  /*36b0*/  @!P6 IMAD.IADD R51, R51, 0x1, -R7.reuse ;  /* 0x000000013333e824 */ /* 0x100fe200078e0a07 */
[----:B------:R-:W-:Y:S01]  /*36c0*/  ISETP.GE.AND P6, PT, R57, RZ, PT ;  /* 0x000000ff3900720c */ /* 0x000fe20003fc6270 */
[----:B------:R-:W-:Y:S01]  /*36d0*/  @!P5 IMAD.IADD R52, R52, 0x1, -R7 ;  /* 0x000000013434d824 */ /* 0x000fe200078e0a07 */
[----:B------:R-:W-:Y:S01]  /*36e0*/  ISETP.GT.U32.AND P5, PT, R7, R55, PT ;  /* 0x000000370700720c */ /* 0x000fe20003fa4070 */
[----:B------:R-:W-:-:S04]  /*36f0*/  IMAD.HI.U32 R5, R3, R6, RZ ;  /* 0x0000000603057227 */ /* 0x000fc800078e00ff */
[----:B------:R-:W-:Y:S02]  /*3700*/  IMAD.MOV R5, RZ, RZ, -R5 ;  /* 0x000000ffff057224 */ /* 0x000fe400078e0a05 */
[----:B------:R-:W-:-:S04]  /*3710*/  IMAD.HI.U32 R4, R3, R56, RZ ;  /* 0x0000003803047227 */ /* 0x000fc800078e00ff */
[----:B------:R-:W-:Y:S01]  /*3720*/  IMAD R57, R7, R5, R6 ;  /* 0x0000000507397224 */ /* 0x000fe200078e0206 */
[----:B------:R-:W-:Y:S01]  /*3730*/  LOP3.LUT R5, R2, 0x76, RZ, 0xfc, !PT ;  /* 0x0000007602057812 */ /* 0x000fe200078efcff */
[--C-:B------:R-:W-:Y:S02]  /*3740*/  @!P0 IMAD.IADD R53, R53, 0x1, -R7.reuse ;  /* 0x0000000135358824 */ /* 0x100fe400078e0a07 */
[----:B------:R-:W-:Y:S01]  /*3750*/  IMAD.MOV R4, RZ, RZ, -R4 ;  /* 0x000000ffff047224 */ /* 0x000fe200078e0a04 */
[----:B------:R-:W-:Y:S01]  /*3760*/  IABS R6, R5 ;  /* 0x0000000500067213 */ /* 0x000fe20000000000 */
[----:B------:R-:W-:Y:S01]  /*3770*/  @!P3 IMAD.IADD R54, R54, 0x1, -R7 ;  /* 0x000000013636b824 */ /* 0x000fe200078e0a07 */
[----:B------:R-:W-:Y:S01]  /*3780*/  ISETP.GE.AND P3, PT, R58, RZ, PT ;  /* 0x000000ff3a00720c */ /* 0x000fe20003f66270 */
[----:B------:R-:W-:Y:S01]  /*3790*/  @!P6 IMAD.MOV R53, RZ, RZ, -R53 ;  /* 0x000000ffff35e224 */ /* 0x000fe200078e0a35 */
[C---:B------:R-:W-:Y:S01]  /*37a0*/  ISETP.GT.U32.AND P6, PT, R7.reuse, R57, PT ;  /* 0x000000390700720c */ /* 0x040fe20003fc4070 */
[----:B------:R-:W-:Y:S01]  /*37b0*/  IMAD R56, R7, R4, R56 ;  /* 0x0000000407387224 */ /* 0x000fe200078e0238 */
[----:B------:R-:W-:Y:S01]  /*37c0*/  IABS R58, R62 ;  /* 0x0000003e003a7213 */ /* 0x000fe20000000000 */
[----:B------:R-:W-:Y:S01]  /*37d0*/  @!P5 IMAD.IADD R55, R55, 0x1, -R7 ;  /* 0x000000013737d824 */ /* 0x000fe200078e0a07 */
[C---:B------:R-:W-:Y:S01]  /*37e0*/  ISETP.GT.U32.AND P5, PT, R7.reuse, R54, PT ;  /* 0x000000360700720c */ /* 0x040fe20003fa4070 */
[----:B------:R-:W-:Y:S01]  /*37f0*/  @!P1 IMAD.MOV R51, RZ, RZ, -R51 ;  /* 0x000000ffff339224 */ /* 0x000fe200078e0a33 */
[----:B------:R-:W-:Y:S01]  /*3800*/  ISETP.GT.U32.AND P0, PT, R7, R56, PT ;  /* 0x000000380700720c */ /* 0x000fe20003f04070 */
[----:B------:R-:W-:Y:S01]  /*3810*/  IMAD.HI.U32 R4, R3, R58, RZ ;  /* 0x0000003a03047227 */ /* 0x000fe200078e00ff */
[----:B------:R-:W-:-:S03]  /*3820*/  ISETP.GT.U32.AND P1, PT, R7, R55, PT ;  /* 0x000000370700720c */ /* 0x000fc60003f24070 */
[----:B------:R-:W-:Y:S02]  /*3830*/  IMAD.MOV R4, RZ, RZ, -R4 ;  /* 0x000000ffff047224 */ /* 0x000fe400078e0a04 */
[--C-:B------:R-:W-:Y:S02]  /*3840*/  @!P6 IMAD.IADD R57, R57, 0x1, -R7.reuse ;  /* 0x000000013939e824 */ /* 0x100fe400078e0a07 */
[C---:B------:R-:W-:Y:S02]  /*3850*/  IMAD R58, R7.reuse, R4, R58 ;  /* 0x00000004073a7224 */ /* 0x040fe400078e023a */
[--C-:B------:R-:W-:Y:S01]  /*3860*/  @!P5 IMAD.IADD R54, R54, 0x1, -R7.reuse ;  /* 0x000000013636d824 */ /* 0x100fe200078e0a07 */
[C---:B------:R-:W-:Y:S01]  /*3870*/  ISETP.GT.U32.AND P6, PT, R7.reuse, R57, PT ;  /* 0x000000390700720c */ /* 0x040fe20003fc4070 */
[--C-:B------:R-:W-:Y:S01]  /*3880*/  @!P0 IMAD.IADD R56, R56, 0x1, -R7.reuse ;  /* 0x0000000138388824 */ /* 0x100fe200078e0a07 */
[----:B------:R-:W-:Y:S01]  /*3890*/  ISETP.GE.AND P5, PT, R60, RZ, PT ;  /* 0x000000ff3c00720c */ /* 0x000fe20003fa6270 */
[----:B------:R-:W-:Y:S01]  /*38a0*/  @!P3 IMAD.MOV R54, RZ, RZ, -R54 ;  /* 0x000000ffff36b224 */ /* 0x000fe200078e0a36 */
[----:B------:R-:W-:Y:S01]  /*38b0*/  ISETP.GT.U32.AND P3, PT, R7, R58, PT ;  /* 0x0000003a0700720c */ /* 0x000fe20003f64070 */
[----:B------:R-:W-:Y:S01]  /*38c0*/  @!P1 IMAD.IADD R55, R55, 0x1, -R7 ;  /* 0x0000000137379824 */ /* 0x000fe200078e0a07 */
[----:B------:R-:W-:Y:S01]  /*38d0*/  ISETP.GE.AND P1, PT, R61, RZ, PT ;  /* 0x000000ff3d00720c */ /* 0x000fe20003f26270 */
[----:B------:R-:W-:Y:S01]  /*38e0*/  IMAD.HI.U32 R4, R3, R6, RZ ;  /* 0x0000000603047227 */ /* 0x000fe200078e00ff */
[----:B------:R-:W-:-:S02]  /*38f0*/  ISETP.GT.U32.AND P0, PT, R7, R56, PT ;  /* 0x000000380700720c */ /* 0x000fc40003f04070 */
[----:B------:R-:W-:Y:S01]  /*3900*/  LOP3.LUT R61, R2, 0x78, RZ, 0xfc, !PT ;  /* 0x00000078023d7812 */ /* 0x000fe200078efcff */
[----:B------:R-:W-:Y:S01]  /*3910*/  @!P4 IMAD.MOV R52, RZ, RZ, -R52 ;  /* 0x000000ffff34c224 */ /* 0x000fe200078e0a34 */
[----:B------:R-:W-:Y:S01]  /*3920*/  ISETP.GE.AND P4, PT, R59, RZ, PT ;  /* 0x000000ff3b00720c */ /* 0x000fe20003f86270 */
[----:B------:R-:W-:Y:S01]  /*3930*/  IMAD.MOV R59, RZ, RZ, -R4 ;  /* 0x000000ffff3b7224 */ /* 0x000fe200078e0a04 */
[----:B------:R-:W-:Y:S01]  /*3940*/  IABS R60, R61 ;  /* 0x0000003d003c7213 */ /* 0x000fe20000000000 */
[--C-:B------:R-:W-:Y:S01]  /*3950*/  @!P6 IMAD.IADD R57, R57, 0x1, -R7.reuse ;  /* 0x000000013939e824 */ /* 0x100fe200078e0a07 */
[----:B------:R-:W-:Y:S01]  /*3960*/  ISETP.GE.AND P6, PT, R61, RZ, PT ;  /* 0x000000ff3d00720c */ /* 0x000fe20003fc6270 */
[C---:B------:R-:W-:Y:S02]  /*3970*/  IMAD R59, R7.reuse, R59, R6 ;  /* 0x0000003b073b7224 */ /* 0x040fe400078e0206 */
[----:B------:R-:W-:Y:S02]  /*3980*/  @!P3 IMAD.IADD R58, R58, 0x1, -R7 ;  /* 0x000000013a3ab824 */ /* 0x000fe400078e0a07 */
[----:B------:R-:W-:Y:S01]  /*3990*/  @!P1 IMAD.MOV R57, RZ, RZ, -R57 ;  /* 0x000000ffff399224 */ /* 0x000fe200078e0a39 */
[----:B------:R-:W-:Y:S01]  /*39a0*/  ISETP.GT.U32.AND P1, PT, R7, R59, PT ;  /* 0x0000003b0700720c */ /* 0x000fe20003f24070 */
[----:B------:R-:W-:Y:S01]  /*39b0*/  @!P0 IMAD.IADD R56, R56, 0x1, -R7 ;  /* 0x0000000138388824 */ /* 0x000fe200078e0a07 */
[----:B------:R-:W-:Y:S01]  /*39c0*/  ISETP.GE.AND P0, PT, R5, RZ, PT ;  /* 0x000000ff0500720c */ /* 0x000fe20003f06270 */
[----:B------:R-:W-:Y:S01]  /*39d0*/  IMAD.HI.U32 R5, R3, R60, RZ ;  /* 0x0000003c03057227 */ /* 0x000fe200078e00ff */
[----:B------:R-:W-:-:S03]  /*39e0*/  ISETP.GT.U32.AND P3, PT, R7, R58, PT ;  /* 0x0000003a0700720c */ /* 0x000fc60003f64070 */
[----:B------:R-:W-:Y:S01]  /*39f0*/  @!P4 IMAD.MOV R55, RZ, RZ, -R55 ;  /* 0x000000ffff37c224 */ /* 0x000fe200078e0a37 */
[----:B------:R-:W-:Y:S01]  /*3a00*/  ISETP.GE.AND P4, PT, R62, RZ, PT ;  /* 0x000000ff3e00720c */ /* 0x000fe20003f86270 */
[----:B------:R-:W-:Y:S01]  /*3a10*/  IMAD.MOV R5, RZ, RZ, -R5 ;  /* 0x000000ffff057224 */ /* 0x000fe200078e0a05 */
[----:B------:R-:W-:Y:S01]  /*3a20*/  IABS R62, R63 ;  /* 0x0000003f003e7213 */ /* 0x000fe20000000000 */
[----:B------:R-:W-:Y:S01]  /*3a30*/  @!P5 IMAD.MOV R56, RZ, RZ, -R56 ;  /* 0x000000ffff38d224 */ /* 0x000fe200078e0a38 */
[----:B------:R-:W-:Y:S01]  /*3a40*/  ISETP.GE.AND P5, PT, R63, RZ, PT ;  /* 0x000000ff3f00720c */ /* 0x000fe20003fa6270 */
[----:B------:R-:W-:Y:S01]  /*3a50*/  IMAD R60, R7, R5, R60 ;  /* 0x00000005073c7224 */ /* 0x000fe200078e023c */
[----:B------:R-:W-:Y:S01]  /*3a60*/  LOP3.LUT R63, R2, 0x7c, RZ, 0xfc, !PT ;  /* 0x0000007c023f7812 */ /* 0x000fe200078efcff */
[----:B------:R-:W-:-:S03]  /*3a70*/  IMAD.HI.U32 R4, R3, R62, RZ ;  /* 0x0000003e03047227 */ /* 0x000fc600078e00ff */
[----:B------:R-:W-:Y:S01]  /*3a80*/  IABS R66, R63 ;  /* 0x0000003f00427213 */ /* 0x000fe20000000000 */
[--C-:B------:R-:W-:Y:S02]  /*3a90*/  @!P1 IMAD.IADD R59, R59, 0x1, -R7.reuse ;  /* 0x000000013b3b9824 */ /* 0x100fe400078e0a07 */
[----:B------:R-:W-:Y:S02]  /*3aa0*/  IMAD.MOV R4, RZ, RZ, -R4 ;  /* 0x000000ffff047224 */ /* 0x000fe400078e0a04 */
[----:B------:R-:W-:Y:S01]  /*3ab0*/  @!P3 IMAD.IADD R58, R58, 0x1, -R7 ;  /* 0x000000013a3ab824 */ /* 0x000fe200078e0a07 */
[C---:B------:R-:W-:Y:S01]  /*3ac0*/  ISETP.GT.U32.AND P3, PT, R7.reuse, R60, PT ;  /* 0x0000003c0700720c */ /* 0x040fe20003f64070 */
[C---:B------:R-:W-:Y:S01]  /*3ad0*/  IMAD R61, R7.reuse, R4, R62 ;  /* 0x00000004073d7224 */ /* 0x040fe200078e023e */
[----:B------:R-:W-:Y:S01]  /*3ae0*/  ISETP.GT.U32.AND P1, PT, R7, R59, PT ;  /* 0x0000003b0700720c */ /* 0x000fe20003f24070 */
[----:B------:R-:W-:Y:S02]  /*3af0*/  @!P4 IMAD.MOV R58, RZ, RZ, -R58 ;  /* 0x000000ffff3ac224 */ /* 0x000fe400078e0a3a */
[----:B------:R-:W-:Y:S01]  /*3b00*/  IMAD.HI.U32 R5, R3, R68, RZ ;  /* 0x0000004403057227 */ /* 0x000fe200078e00ff */
[----:B------:R-:W-:-:S03]  /*3b10*/  ISETP.GT.U32.AND P4, PT, R7, R61, PT ;  /* 0x0000003d0700720c */ /* 0x000fc60003f84070 */
[----:B------:R-:W-:Y:S02]  /*3b20*/  IMAD.MOV R5, RZ, RZ, -R5 ;  /* 0x000000ffff057224 */ /* 0x000fe400078e0a05 */
[----:B------:R-:W-:-:S04]  /*3b30*/  IMAD.HI.U32 R4, R3, R66, RZ ;  /* 0x0000004203047227 */ /* 0x000fc800078e00ff */
[--C-:B------:R-:W-:Y:S02]  /*3b40*/  @!P3 IMAD.IADD R60, R60, 0x1, -R7.reuse ;  /* 0x000000013c3cb824 */ /* 0x100fe400078e0a07 */
[--C-:B------:R-:W-:Y:S01]  /*3b50*/  @!P1 IMAD.IADD R59, R59, 0x1, -R7.reuse ;  /* 0x000000013b3b9824 */ /* 0x100fe200078e0a07 */
[----:B------:R-:W-:Y:S01]  /*3b60*/  ISETP.GE.AND P1, PT, R63, RZ, PT ;  /* 0x000000ff3f00720c */ /* 0x000fe20003f26270 */
[C---:B------:R-:W-:Y:S01]  /*3b70*/  IMAD R63, R7.reuse, R5, R68 ;  /* 0x00000005073f7224 */ /* 0x040fe200078e0244 */
[----:B------:R-:W-:Y:S01]  /*3b80*/  ISETP.GT.U32.AND P3, PT, R7, R60, PT ;  /* 0x0000003c0700720c */ /* 0x000fe20003f64070 */
[----:B------:R-:W-:Y:S01]  /*3b90*/  @!P4 IMAD.IADD R61, R61, 0x1, -R7 ;  /* 0x000000013d3dc824 */ /* 0x000fe200078e0a07 */
[----:B------:R-:W-:Y:S01]  /*3ba0*/  IABS R68, R76 ;  /* 0x0000004c00447213 */ /* 0x000fe20000000000 */
[----:B------:R-:W-:Y:S01]  /*3bb0*/  IMAD.HI.U32 R62, R3, R72, RZ ;  /* 0x00000048033e7227 */ /* 0x000fe200078e00ff */
[----:B------:R-:W-:-:S03]  /*3bc0*/  ISETP.GT.U32.AND P4, PT, R7, R63, PT ;  /* 0x0000003f0700720c */ /* 0x000fc60003f84070 */
[----:B------:R-:W-:Y:S02]  /*3bd0*/  IMAD.MOV R4, RZ, RZ, -R4 ;  /* 0x000000ffff047224 */ /* 0x000fe400078e0a04 */
[----:B------:R-:W-:-:S04]  /*3be0*/  IMAD.HI.U32 R6, R3, R70, RZ ;  /* 0x0000004603067227 */ /* 0x000fc800078e00ff */
[----:B------:R-:W-:Y:S02]  /*3bf0*/  IMAD.MOV R67, RZ, RZ, -R62 ;  /* 0x000000ffff437224 */ /* 0x000fe400078e0a3e */
[C---:B------:R-:W-:Y:S02]  /*3c00*/  IMAD R62, R7.reuse, R4, R66 ;  /* 0x00000004073e7224 */ /* 0x040fe400078e0242 */
[----:B------:R-:W-:Y:S02]  /*3c10*/  IMAD.MOV R6, RZ, RZ, -R6 ;  /* 0x000000ffff067224 */ /* 0x000fe400078e0a06 */
[--C-:B------:R-:W-:Y:S01]  /*3c20*/  @!P3 IMAD.IADD R60, R60, 0x1, -R7.reuse ;  /* 0x000000013c3cb824 */ /* 0x100fe200078e0a07 */
[C---:B------:R-:W-:Y:S01]  /*3c30*/  ISETP.GT.U32.AND P3, PT, R7.reuse, R62, PT ;  /* 0x0000003e0700720c */ /* 0x040fe20003f64070 */
[----:B------:R-:W-:Y:S01]  /*3c40*/  IMAD R66, R7, R6, R70 ;  /* 0x0000000607427224 */ /* 0x000fe200078e0246 */
[----:B------:R-:W-:Y:S01]  /*3c50*/  IABS R6, R77 ;  /* 0x0000004d00067213 */ /* 0x000fe20000000000 */
[----:B------:R-:W-:Y:S01]  /*3c60*/  @!P4 IMAD.IADD R63, R63, 0x1, -R7 ;  /* 0x000000013f3fc824 */ /* 0x000fe200078e0a07 */
[----:B------:R-:W-:Y:S01]  /*3c70*/  IABS R70, R78 ;  /* 0x0000004e00467213 */ /* 0x000fe20000000000 */
[----:B------:R-:W-:Y:S01]  /*3c80*/  @!P6 IMAD.MOV R60, RZ, RZ, -R60 ;  /* 0x000000ffff3ce224 */ /* 0x000fe200078e0a3c */
[----:B------:R-:W-:Y:S01]  /*3c90*/  ISETP.GT.U32.AND P6, PT, R7, R66, PT ;  /* 0x000000420700720c */ /* 0x000fe20003fc4070 */
[----:B------:R-:W-:Y:S01]  /*3ca0*/  IMAD.HI.U32 R5, R3, R6, RZ ;  /* 0x0000000603057227 */ /* 0x000fe200078e00ff */
[----:B------:R-:W-:-:S03]  /*3cb0*/  ISETP.GT.U32.AND P4, PT, R7, R63, PT ;  /* 0x0000003f0700720c */ /* 0x000fc60003f84070 */
[----:B------:R-:W-:-:S04]  /*3cc0*/  IMAD.HI.U32 R4, R3, R68, RZ ;  /* 0x0000004403047227 */ /* 0x000fc800078e00ff */
[----:B------:R-:W-:Y:S02]  /*3cd0*/  IMAD.MOV R69, RZ, RZ, -R5 ;  /* 0x000000ffff457224 */ /* 0x000fe400078e0a05 */
[----:B------:R-:W-:Y:S02]  /*3ce0*/  @!P3 IMAD.IADD R62, R62, 0x1, -R7 ;  /* 0x000000013e3eb824 */ /* 0x000fe400078e0a07 */
[----:B------:R-:W-:Y:S01]  /*3cf0*/  @!P0 IMAD.MOV R59, RZ, RZ, -R59 ;  /* 0x000000ffff3b8224 */ /* 0x000fe200078e0a3b */
[C---:B------:R-:W-:Y:S01]  /*3d00*/  ISETP.GT.U32.AND P0, PT, R7.reuse, R61, PT ;  /* 0x0000003d0700720c */ /* 0x040fe20003f04070 */
[----:B------:R-:W-:Y:S01]  /*3d10*/  IMAD.MOV R4, RZ, RZ, -R4 ;  /* 0x000000ffff047224 */ /* 0x000fe200078e0a04 */
[C---:B------:R-:W-:Y:S01]  /*3d20*/  ISETP.GT.U32.AND P3, PT, R7.reuse, R62, PT ;  /* 0x0000003e0700720c */ /* 0x040fe20003f64070 */
[C---:B------:R-:W-:Y:S01]  /*3d30*/  IMAD R69, R7.reuse, R69, R6 ;  /* 0x0000004507457224 */ /* 0x040fe200078e0206 */
[----:B------:R-:W-:Y:S01]  /*3d40*/  IABS R6, R80 ;  /* 0x0000005000067213 */ /* 0x000fe20000000000 */
[----:B------:R-:W-:-:S02]  /*3d50*/  IMAD R68, R7, R4, R68 ;  /* 0x0000000407447224 */ /* 0x000fc400078e0244 */
[--C-:B------:R-:W-:Y:S01]  /*3d60*/  @!P6 IMAD.IADD R66, R66, 0x1, -R7.reuse ;  /* 0x000000014242e824 */ /* 0x100fe200078e0a07 */
[----:B------:R-:W-:Y:S01]  /*3d70*/  ISETP.GT.U32.AND P6, PT, R7, R69, PT ;  /* 0x000000450700720c */ /* 0x000fe20003fc4070 */
[--C-:B------:R-:W-:Y:S01]  /*3d80*/  @!P4 IMAD.IADD R63, R63, 0x1, -R7.reuse ;  /* 0x000000013f3fc824 */ /* 0x100fe200078e0a07 */
[C---:B------:R-:W-:Y:S01]  /*3d90*/  ISETP.GT.U32.AND P4, PT, R7.reuse, R68, PT ;  /* 0x000000440700720c */ /* 0x040fe20003f84070 */
[----:B------:R-:W-:Y:S01]  /*3da0*/  IMAD R67, R7, R67, R72 ;  /* 0x0000004307437224 */ /* 0x000fe200078e0248 */
[----:B------:R-:W-:Y:S01]  /*3db0*/  IABS R72, R75 ;  /* 0x0000004b00487213 */ /* 0x000fe20000000000 */
[--C-:B------:R-:W-:Y:S02]  /*3dc0*/  @!P0 IMAD.IADD R61, R61, 0x1, -R7.reuse ;  /* 0x000000013d3d8824 */ /* 0x100fe400078e0a07 */
[----:B------:R-:W-:Y:S01]  /*3dd0*/  @!P3 IMAD.IADD R62, R62, 0x1, -R7 ;  /* 0x000000013e3eb824 */ /* 0x000fe200078e0a07 */
[----:B------:R-:W-:Y:S01]  /*3de0*/  ISETP.GT.U32.AND P0, PT, R7, R67, PT ;  /* 0x000000430700720c */ /* 0x000fe20003f04070 */
[----:B------:R-:W-:Y:S01]  /*3df0*/  IMAD.HI.U32 R4, R3, R70, RZ ;  /* 0x0000004603047227 */ /* 0x000fe200078e00ff */
[----:B------:R-:W-:-:S03]  /*3e00*/  ISETP.GE.AND P3, PT, R71, RZ, PT ;  /* 0x000000ff4700720c */ /* 0x000fc60003f66270 */
[--C-:B------:R-:W-:Y:S02]  /*3e10*/  @!P6 IMAD.IADD R69, R69, 0x1, -R7.reuse ;  /* 0x000000014545e824 */ /* 0x100fe400078e0a07 */
[----:B------:R-:W-:Y:S01]  /*3e20*/  @!P4 IMAD.IADD R68, R68, 0x1, -R7 ;  /* 0x000000014444c824 */ /* 0x000fe200078e0a07 */
[C---:B------:R-:W-:Y:S01]  /*3e30*/  ISETP.GT.U32.AND P4, PT, R7.reuse, R66, PT ;  /* 0x000000420700720c */ /* 0x040fe20003f84070 */
[----:B------:R-:W-:Y:S01]  /*3e40*/  @!P1 IMAD.MOV R62, RZ, RZ, -R62 ;  /* 0x000000ffff3e9224 */ /* 0x000fe200078e0a3e */
[----:B------:R-:W-:Y:S01]  /*3e50*/  ISETP.GT.U32.AND P1, PT, R7, R69, PT ;  /* 0x000000450700720c */ /* 0x000fe20003f24070 */
[----:B------:R-:W-:Y:S01]  /*3e60*/  IMAD.HI.U32 R5, R3, R72, RZ ;  /* 0x0000004803057227 */ /* 0x000fe200078e00ff */
[----:B------:R-:W-:-:S03]  /*3e70*/  ISETP.GT.U32.AND P6, PT, R7, R68, PT ;  /* 0x000000440700720c */ /* 0x000fc60003fc4070 */
[----:B------:R-:W-:Y:S02]  /*3e80*/  IMAD.MOV R4, RZ, RZ, -R4 ;  /* 0x000000ffff047224 */ /* 0x000fe400078e0a04 */
[----:B------:R-:W-:Y:S02]  /*3e90*/  IMAD.MOV R5, RZ, RZ, -R5 ;  /* 0x000000ffff057224 */ /* 0x000fe400078e0a05 */
[----:B------:R-:W-:Y:S01]  /*3ea0*/  @!P0 IMAD.IADD R67, R67, 0x1, -R7 ;  /* 0x0000000143438824 */ /* 0x000fe200078e0a07 */
[----:B------:R-:W-:Y:S01]  /*3eb0*/  ISETP.GE.AND P0, PT, R74, RZ, PT ;  /* 0x000000ff4a00720c */ /* 0x000fe20003f06270 */
[C---:B------:R-:W-:Y:S02]  /*3ec0*/  IMAD R70, R7.reuse, R4, R70 ;  /* 0x0000000407467224 */ /* 0x040fe400078e0246 */
[C---:B------:R-:W-:Y:S01]  /*3ed0*/  IMAD R71, R7.reuse, R5, R72 ;  /* 0x0000000507477224 */ /* 0x040fe200078e0248 */
[----:B------:R-:W-:Y:S01]  /*3ee0*/  IABS R72, R79 ;  /* 0x0000004f00487213 */ /* 0x000fe20000000000 */
[----:B------:R-:W-:Y:S01]  /*3ef0*/  @!P5 IMAD.MOV R61, RZ, RZ, -R61 ;  /* 0x000000ffff3dd224 */ /* 0x000fe200078e0a3d */
[C---:B------:R-:W-:Y:S01]  /*3f00*/  ISETP.GT.U32.AND P5, PT, R7.reuse, R67, PT ;  /* 0x000000430700720c */ /* 0x040fe20003fa4070 */
[----:B------:R-:W-:Y:S01]  /*3f10*/  @!P3 IMAD.MOV R63, RZ, RZ, -R63 ;  /* 0x000000ffff3fb224 */ /* 0x000fe200078e0a3f */
[----:B------:R-:W-:Y:S01]  /*3f20*/  ISETP.GT.U32.AND P3, PT, R7, R70, PT ;  /* 0x000000460700720c */ /* 0x000fe20003f64070 */
[--C-:B------:R-:W-:Y:S01]  /*3f30*/  @!P4 IMAD.IADD R66, R66, 0x1, -R7.reuse ;  /* 0x000000014242c824 */ /* 0x100fe200078e0a07 */
[----:B------:R-:W-:Y:S01]  /*3f40*/  ISETP.GE.AND P4, PT, R73, RZ, PT ;  /* 0x000000ff4900720c */ /* 0x000fe20003f86270 */
[----:B------:R-:W-:Y:S01]  /*3f50*/  @!P1 IMAD.IADD R69, R69, 0x1, -R7 ;  /* 0x0000000145459824 */ /* 0x000fe200078e0a07 */
[----:B------:R-:W-:Y:S01]  /*3f60*/  ISETP.GE.AND P1, PT, R77, RZ, PT ;  /* 0x000000ff4d00720c */ /* 0x000fe20003f26270 */
[----:B------:R-:W-:Y:S01]  /*3f70*/  IMAD.HI.U32 R4, R3, R72, RZ ;  /* 0x0000004803047227 */ /* 0x000fe200078e00ff */
[----:B------:R-:W-:-:S03]  /*3f80*/  LOP3.LUT R77, R2, 0x94, RZ, 0xfc, !PT ;  /* 0x00000094024d7812 */ /* 0x000fc600078efcff */
[----:B------:R-:W-:-:S04]  /*3f90*/  IMAD.HI.U32 R5, R3, R6, RZ ;  /* 0x0000000603057227 */ /* 0x000fc800078e00ff */
[----:B------:R-:W-:Y:S02]  /*3fa0*/  IMAD.MOV R4, RZ, RZ, -R4 ;  /* 0x000000ffff047224 */ /* 0x000fe400078e0a04 */
[----:B------:R-:W-:Y:S02]  /*3fb0*/  IMAD.MOV R5, RZ, RZ, -R5 ;  /* 0x000000ffff057224 */ /* 0x000fe400078e0a05 */
[--C-:B------:R-:W-:Y:S01]  /*3fc0*/  @!P6 IMAD.IADD R68, R68, 0x1, -R7.reuse ;  /* 0x000000014444e824 */ /* 0x100fe200078e0a07 */
[----:B------:R-:W-:Y:S01]  /*3fd0*/  ISETP.GE.AND P6, PT, R76, RZ, PT ;  /* 0x000000ff4c00720c */ /* 0x000fe20003fc6270 */
[--C-:B------:R-:W-:Y:S01]  /*3fe0*/  @!P5 IMAD.IADD R67, R67, 0x1, -R7.reuse ;  /* 0x000000014343d824 */ /* 0x100fe200078e0a07 */
[C---:B------:R-:W-:Y:S01]  /*3ff0*/  ISETP.GT.U32.AND P5, PT, R7.reuse, R71, PT ;  /* 0x000000470700720c */ /* 0x040fe20003fa4070 */
[----:B------:R-:W-:Y:S01]  /*4000*/  @!P3 IMAD.IADD R70, R70, 0x1, -R7 ;  /* 0x000000014646b824 */ /* 0x000fe200078e0a07 */
[----:B------:R-:W-:Y:S01]  /*4010*/  LOP3.LUT R76, R2, 0x90, RZ, 0xfc, !PT ;  /* 0x00000090024c7812 */ /* 0x000fe200078efcff */
[C---:B------:R-:W-:Y:S01]  /*4020*/  IMAD R72, R7.reuse, R4, R72 ;  /* 0x0000000407487224 */ /* 0x040fe200078e0248 */
[----:B------:R-:W-:Y:S01]  /*4030*/  ISETP.GE.AND P3, PT, R78, RZ, PT ;  /* 0x000000ff4e00720c */ /* 0x000fe20003f66270 */
[C---:B------:R-:W-:Y:S01]  /*4040*/  IMAD R73, R7.reuse, R5, R6 ;  /* 0x0000000507497224 */ /* 0x040fe200078e0206 */
[----:B------:R-:W-:Y:S01]  /*4050*/  IABS R74, R76 ;  /* 0x0000004c004a7213 */ /* 0x000fe20000000000 */
[----:B------:R-:W-:Y:S01]  /*4060*/  @!P0 IMAD.MOV R66, RZ, RZ, -R66 ;  /* 0x000000ffff428224 */ /* 0x000fe200078e0a42 */
[C---:B------:R-:W-:Y:S01]  /*4070*/  ISETP.GT.U32.AND P0, PT, R7.reuse, R70, PT ;  /* 0x000000460700720c */ /* 0x040fe20003f04070 */
[----:B------:R-:W-:Y:S01]  /*4080*/  @!P4 IMAD.MOV R67, RZ, RZ, -R67 ;  /* 0x000000ffff43c224 */ /* 0x000fe200078e0a43 */
[C---:B------:R-:W-:Y:S01]  /*4090*/  ISETP.GT.U32.AND P4, PT, R7.reuse, R72, PT ;  /* 0x000000480700720c */ /* 0x040fe20003f84070 */
[----:B------:R-:W-:Y:S01]  /*40a0*/  @!P1 IMAD.MOV R69, RZ, RZ, -R69 ;  /* 0x000000ffff459224 */ /* 0x000fe200078e0a45 */
[----:B------:R-:W-:Y:S01]  /*40b0*/  ISETP.GT.U32.AND P1, PT, R7, R73, PT ;  /* 0x000000490700720c */ /* 0x000fe20003f24070 */
[----:B------:R-:W-:Y:S01]  /*40c0*/  IMAD.HI.U32 R4, R3, R74, RZ ;  /* 0x0000004a03047227 */ /* 0x000fe200078e00ff */
[----:B------:R-:W-:-:S02]  /*40d0*/  LOP3.LUT R5, R2, 0x92, RZ, 0xfc, !PT ;  /* 0x0000009202057812 */ /* 0x000fc400078efcff */
[----:B------:R-:W-:Y:S01]  /*40e0*/  LOP3.LUT R78, R2, 0x96, RZ, 0xfc, !PT ;  /* 0x00000096024e7812 */ /* 0x000fe200078efcff */
[--C-:B------:R-:W-:Y:S01]  /*40f0*/  @!P5 IMAD.IADD R71, R71, 0x1, -R7.reuse ;  /* 0x000000014747d824 */ /* 0x100fe200078e0a07 */
[----:B------:R-:W-:Y:S01]  /*4100*/  IABS R6, R5 ;  /* 0x0000000500067213 */ /* 0x000fe20000000000 */
[----:B------:R-:W-:Y:S02]  /*4110*/  IMAD.MOV R4, RZ, RZ, -R4 ;  /* 0x000000ffff047224 */ /* 0x000fe400078e0a04 */
[--C-:B------:R-:W-:Y:S01]  /*4120*/  @!P0 IMAD.IADD R70, R70, 0x1, -R7.reuse ;  /* 0x0000000146468824 */ /* 0x100fe200078e0a07 */
[----:B------:R-:W-:Y:S01]  /*4130*/  ISETP.GT.U32.AND P5, PT, R7, R71, PT ;  /* 0x000000470700720c */ /* 0x000fe20003fa4070 */
[--C-:B------:R-:W-:Y:S01]  /*4140*/  @!P4 IMAD.IADD R72, R72, 0x1, -R7.reuse ;  /* 0x000000014848c824 */ /* 0x100fe200078e0a07 */
[----:B------:R-:W-:Y:S01]  /*4150*/  ISETP.GE.AND P0, PT, R79, RZ, PT ;  /* 0x000000ff4f00720c */ /* 0x000fe20003f06270 */
[----:B------:R-:W-:Y:S01]  /*4160*/  IMAD R74, R7, R4, R74 ;  /* 0x00000004074a7224 */ /* 0x000fe200078e024a */
[----:B------:R-:W-:Y:S01]  /*4170*/  LOP3.LUT R79, R2, 0x98, RZ, 0xfc, !PT ;  /* 0x00000098024f7812 */ /* 0x000fe200078efcff */
[----:B------:R-:W-:Y:S01]  /*4180*/  @!P1 IMAD.IADD R73, R73, 0x1, -R7 ;  /* 0x0000000149499824 */ /* 0x000fe200078e0a07 */
[----:B------:R-:W-:Y:S01]  /*4190*/  ISETP.GT.U32.AND P4, PT, R7, R72, PT ;  /* 0x000000480700720c */ /* 0x000fe20003f84070 */
[----:B------:R-:W-:Y:S01]  /*41a0*/  @!P6 IMAD.MOV R68, RZ, RZ, -R68 ;  /* 0x000000ffff44e224 */ /* 0x000fe200078e0a44 */
[----:B------:R-:W-:Y:S01]  /*41b0*/  ISETP.GE.AND P6, PT, R75, RZ, PT ;  /* 0x000000ff4b00720c */ /* 0x000fe20003fc6270 */
[----:B------:R-:W-:Y:S01]  /*41c0*/  @!P3 IMAD.MOV R70, RZ, RZ, -R70 ;  /* 0x000000ffff46b224 */ /* 0x000fe200078e0a46 */
[----:B------:R-:W-:Y:S01]  /*41d0*/  ISETP.GT.U32.AND P3, PT, R7, R74, PT ;  /* 0x0000004a0700720c */ /* 0x000fe20003f64070 */
[----:B------:R-:W-:Y:S01]  /*41e0*/  IMAD.HI.U32 R4, R3, R6, RZ ;  /* 0x0000000603047227 */ /* 0x000fe200078e00ff */
[----:B------:R-:W-:-:S03]  /*41f0*/  ISETP.GT.U32.AND P1, PT, R7, R73, PT ;  /* 0x000000490700720c */ /* 0x000fc60003f24070 */
[----:B------:R-:W-:Y:S02]  /*4200*/  IMAD.MOV R4, RZ, RZ, -R4 ;  /* 0x000000ffff047224 */ /* 0x000fe400078e0a04 */
[----:B------:R-:W-:Y:S01]  /*4210*/  @!P5 IMAD.IADD R71, R71, 0x1, -R7 ;  /* 0x000000014747d824 */ /* 0x000fe200078e0a07 */
[----:B------:R-:W-:Y:S01]  /*4220*/  ISETP.GE.AND P5, PT, R80, RZ, PT ;  /* 0x000000ff5000720c */ /* 0x000fe20003fa6270 */
[----:B------:R-:W-:Y:S01]  /*4230*/  IMAD R75, R7, R4, R6 ;  /* 0x00000004074b7224 */ /* 0x000fe200078e0206 */
[----:B------:R-:W-:Y:S01]  /*4240*/  IABS R6, R78 ;  /* 0x0000004e00067213 */ /* 0x000fe20000000000 */
[----:B------:R-:W-:Y:S01]  /*4250*/  @!P6 IMAD.MOV R71, RZ, RZ, -R71 ;  /* 0x000000ffff47e224 */ /* 0x000fe200078e0a47 */
[----:B------:R-:W-:Y:S01]  /*4260*/  ISETP.GE.AND P6, PT, R76, RZ, PT ;  /* 0x000000ff4c00720c */ /* 0x000fe20003fc6270 */
[--C-:B------:R-:W-:Y:S01]  /*4270*/  @!P4 IMAD.IADD R72, R72, 0x1, -R7.reuse ;  /* 0x000000014848c824 */ /* 0x100fe200078e0a07 */
[----:B------:R-:W-:Y:S01]  /*4280*/  IABS R76, R77 ;  /* 0x0000004d004c7213 */ /* 0x000fe20000000000 */
[--C-:B------:R-:W-:Y:S01]  /*4290*/  @!P3 IMAD.IADD R74, R74, 0x1, -R7.reuse ;  /* 0x000000014a4ab824 */ /* 0x100fe200078e0a07 */
[----:B------:R-:W-:Y:S01]  /*42a0*/  ISETP.GE.AND P4, PT, R5, RZ, PT ;  /* 0x000000ff0500720c */ /* 0x000fe20003f86270 */
[----:B------:R-:W-:Y:S01]  /*42b0*/  @!P1 IMAD.IADD R73, R73, 0x1, -R7 ;  /* 0x0000000149499824 */ /* 0x000fe200078e0a07 */
[C---:B------:R-:W-:Y:S01]  /*42c0*/  ISETP.GT.U32.AND P1, PT, R7.reuse, R75, PT ;  /* 0x0000004b0700720c */ /* 0x040fe20003f24070 */
[----:B------:R-:W-:Y:S01]  /*42d0*/  @!P0 IMAD.MOV R72, RZ, RZ, -R72 ;  /* 0x000000ffff488224 */ /* 0x000fe200078e0a48 */
[----:B------:R-:W-:Y:S01]  /*42e0*/  ISETP.GT.U32.AND P0, PT, R7, R74, PT ;  /* 0x0000004a0700720c */ /* 0x000fe20003f04070 */
[----:B------:R-:W-:Y:S01]  /*42f0*/  IMAD.HI.U32 R4, R3, R76, RZ ;  /* 0x0000004c03047227 */ /* 0x000fe200078e00ff */
[----:B------:R-:W-:-:S02]  /*4300*/  ISETP.GE.AND P3, PT, R77, RZ, PT ;  /* 0x000000ff4d00720c */ /* 0x000fc40003f66270 */
[----:B------:R-:W-:Y:S01]  /*4310*/  IABS R80, R83 ;  /* 0x0000005300507213 */ /* 0x000fe20000000000 */
[----:B------:R-:W-:-:S04]  /*4320*/  IMAD.HI.U32 R5, R3, R6, RZ ;  /* 0x0000000603057227 */ /* 0x000fc800078e00ff */
[----:B------:R-:W-:Y:S02]  /*4330*/  IMAD.MOV R4, RZ, RZ, -R4 ;  /* 0x000000ffff047224 */ /* 0x000fe400078e0a04 */
[----:B------:R-:W-:Y:S02]  /*4340*/  IMAD.MOV R5, RZ, RZ, -R5 ;  /* 0x000000ffff057224 */ /* 0x000fe400078e0a05 */
[----:B------:R-:W-:Y:S02]  /*4350*/  @!P1 IMAD.IADD R75, R75, 0x1, -R7 ;  /* 0x000000014b4b9824 */ /* 0x000fe400078e0a07 */
[C---:B------:R-:W-:Y:S02]  /*4360*/  IMAD R76, R7.reuse, R4, R76 ;  /* 0x00000004074c7224 */ /* 0x040fe400078e024c */
[----:B------:R-:W-:Y:S01]  /*4370*/  @!P5 IMAD.MOV R73, RZ, RZ, -R73 ;  /* 0x000000ffff49d224 */ /* 0x000fe200078e0a49 */
[----:B------:R-:W-:Y:S01]  /*4380*/  ISETP.GE.AND P5, PT, R78, RZ, PT ;  /* 0x000000ff4e00720c */ /* 0x000fe20003fa6270 */
[----:B------:R-:W-:Y:S01]  /*4390*/  @!P0 IMAD.IADD R74, R74, 0x1, -R7 ;  /* 0x000000014a4a8824 */ /* 0x000fe200078e0a07 */
[----:B------:R-:W-:Y:S01]  /*43a0*/  IABS R78, R79 ;  /* 0x0000004f004e7213 */ /* 0x000fe20000000000 */
[C---:B------:R-:W-:Y:S01]  /*43b0*/  IMAD R77, R7.reuse, R5, R6 ;  /* 0x00000005074d7224 */ /* 0x040fe200078e0206 */
[C---:B------:R-:W-:Y:S01]  /*43c0*/  ISETP.GT.U32.AND P1, PT, R7.reuse, R75, PT ;  /* 0x0000004b0700720c */ /* 0x040fe20003f24070 */
[----:B------:R-:W-:Y:S01]  /*43d0*/  @!P6 IMAD.MOV R74, RZ, RZ, -R74 ;  /* 0x000000ffff4ae224 */ /* 0x000fe200078e0a4a */
[----:B------:R-:W-:Y:S01]  /*43e0*/  ISETP.GT.U32.AND P0, PT, R7, R76, PT ;  /* 0x0000004c0700720c */ /* 0x000fe20003f04070 */
[----:B------:R-:W-:Y:S01]  /*43f0*/  IMAD.HI.U32 R4, R3, R78, RZ ;  /* 0x0000004e03047227 */ /* 0x000fe200078e00ff */
[----:B------:R-:W-:-:S02]  /*4400*/  ISETP.GT.U32.AND P6, PT, R7, R77, PT ;  /* 0x0000004d0700720c */ /* 0x000fc40003fc4070 */
[----:B------:R-:W-:Y:S01]  /*4410*/  IABS R6, R81 ;  /* 0x0000005100067213 */ /* 0x000fe20000000000 */
[----:B------:R-:W-:Y:S02]  /*4420*/  IMAD.MOV R4, RZ, RZ, -R4 ;  /* 0x000000ffff047224 */ /* 0x000fe400078e0a04 */
[----:B------:R-:W-:-:S04]  /*4430*/  IMAD.HI.U32 R5, R3, R80, RZ ;  /* 0x0000005003057227 */ /* 0x000fc800078e00ff */
[--C-:B------:R-:W-:Y:S01]  /*4440*/  @!P1 IMAD.IADD R75, R75, 0x1, -R7.reuse ;  /* 0x000000014b4b9824 */ /* 0x100fe200078e0a07 */
[----:B------:R-:W-:Y:S01]  /*4450*/  ISETP.GE.AND P1, PT, R79, RZ, PT ;  /* 0x000000ff4f00720c */ /* 0x000fe20003f26270 */
[----:B------:R-:W-:Y:S02]  /*4460*/  IMAD R78, R7, R4, R78 ;  /* 0x00000004074e7224 */ /* 0x000fe400078e024e */
[--C-:B------:R-:W-:Y:S02]  /*4470*/  @!P0 IMAD.IADD R76, R76, 0x1, -R7.reuse ;  /* 0x000000014c4c8824 */ /* 0x100fe400078e0a07 */
[----:B------:R-:W-:Y:S02]  /*4480*/  @!P6 IMAD.IADD R77, R77, 0x1, -R7 ;  /* 0x000000014d4de824 */ /* 0x000fe400078e0a07 */
[----:B------:R-:W-:Y:S01]  /*4490*/  @!P4 IMAD.MOV R75, RZ, RZ, -R75 ;  /* 0x000000ffff4bc224 */ /* 0x000fe200078e0a4b */
[----:B------:R-:W-:Y:S01]  /*44a0*/  ISETP.GT.U32.AND P0, PT, R7, R76, PT ;  /* 0x0000004c0700720c */ /* 0x000fe20003f04070 */
[----:B------:R-:W-:Y:S01]  /*44b0*/  IMAD.HI.U32 R4, R3, R6, RZ ;  /* 0x0000000603047227 */ /* 0x000fe200078e00ff */
[----:B------:R-:W-:-:S02]  /*44c0*/  ISETP.GT.U32.AND P4, PT, R7, R78, PT ;  /* 0x0000004e0700720c */ /* 0x000fc40003f84070 */
[C---:B------:R-:W-:Y:S01]  /*44d0*/  ISETP.GT.U32.AND P6, PT, R7.reuse, R77, PT ;  /* 0x0000004d0700720c */ /* 0x040fe20003fc4070 */
[----:B------:R-:W-:Y:S02]  /*44e0*/  IMAD.MOV R4, RZ, RZ, -R4 ;  /* 0x000000ffff047224 */ /* 0x000fe400078e0a04 */
[----:B------:R-:W-:Y:S02]  /*44f0*/  IMAD.MOV R5, RZ, RZ, -R5 ;  /* 0x000000ffff057224 */ /* 0x000fe400078e0a05 */
[----:B------:R-:W-:Y:S01]  /*4500*/  IMAD R79, R7, R4, R6 ;  /* 0x00000004074f7224 */ /* 0x000fe200078e0206 */
[----:B------:R-:W-:Y:S01]  /*4510*/  IABS R6, R91 ;  /* 0x0000005b00067213 */ /* 0x000fe20000000000 */
[----:B------:R-:W-:-:S04]  /*4520*/  IMAD.HI.U32 R4, R3, R82, RZ ;  /* 0x0000005203047227 */ /* 0x000fc800078e00ff */
[--C-:B------:R-:W-:Y:S01]  /*4530*/  @!P0 IMAD.IADD R76, R76, 0x1, -R7.reuse ;  /* 0x000000014c4c8824 */ /* 0x100fe200078e0a07 */
[----:B------:R-:W-:Y:S01]  /*4540*/  ISETP.GT.U32.AND P0, PT, R7, R79, PT ;  /* 0x0000004f0700720c */ /* 0x000fe20003f04070 */
[--C-:B------:R-:W-:Y:S02]  /*4550*/  @!P4 IMAD.IADD R78, R78, 0x1, -R7.reuse ;  /* 0x000000014e4ec824 */ /* 0x100fe400078e0a07 */
[----:B------:R-:W-:Y:S02]  /*4560*/  IMAD.MOV R4, RZ, RZ, -R4 ;  /* 0x000000ffff047224 */ /* 0x000fe400078e0a04 */
[----:B------:R-:W-:Y:S01]  /*4570*/  @!P6 IMAD.IADD R77, R77, 0x1, -R7 ;  /* 0x000000014d4de824 */ /* 0x000fe200078e0a07 */
[----:B------:R-:W-:Y:S01]  /*4580*/  ISETP.GE.AND P6, PT, R81, RZ, PT ;  /* 0x000000ff5100720c */ /* 0x000fe20003fc6270 */
[----:B------:R-:W-:Y:S01]  /*4590*/  @!P3 IMAD.MOV R76, RZ, RZ, -R76 ;  /* 0x000000ffff4cb224 */ /* 0x000fe200078e0a4c */
[C---:B------:R-:W-:Y:S01]  /*45a0*/  ISETP.GT.U32.AND P3, PT, R7.reuse, R78, PT ;  /* 0x0000004e0700720c */ /* 0x040fe20003f64070 */
[----:B------:R-:W-:-:S02]  /*45b0*/  IMAD R81, R7, R4, R82 ;  /* 0x0000000407517224 */ /* 0x000fc400078e0252 */
[----:B------:R-:W-:-:S04]  /*45c0*/  IMAD.HI.U32 R4, R3, R6, RZ ;  /* 0x0000000603047227 */ /* 0x000fc800078e00ff */
[----:B------:R-:W-:Y:S02]  /*45d0*/  IMAD.MOV R4, RZ, RZ, -R4 ;  /* 0x000000ffff047224 */ /* 0x000fe400078e0a04 */
[----:B------:R-:W-:Y:S01]  /*45e0*/  @!P5 IMAD.MOV R77, RZ, RZ, -R77 ;  /* 0x000000ffff4dd224 */ /* 0x000fe200078e0a4d */
[C---:B------:R-:W-:Y:S01]  /*45f0*/  ISETP.GT.U32.AND P5, PT, R7.reuse, R81, PT ;  /* 0x000000510700720c */ /* 0x040fe20003fa4070 */
[----:B------:R-:W-:Y:S02]  /*4600*/  IMAD R80, R7, R5, R80 ;  /* 0x0000000507507224 */ /* 0x000fe400078e0250 */
[--C-:B------:R-:W-:Y:S02]  /*4610*/  @!P0 IMAD.IADD R79, R79, 0x1, -R7.reuse ;  /* 0x000000014f4f8824 */ /* 0x100fe400078e0a07 */
[C---:B------:R-:W-:Y:S01]  /*4620*/  IMAD R82, R7.reuse, R4, R6 ;  /* 0x0000000407527224 */ /* 0x040fe200078e0206 */
[C---:B------:R-:W-:Y:S01]  /*4630*/  ISETP.GT.U32.AND P4, PT, R7.reuse, R80, PT ;  /* 0x000000500700720c */ /* 0x040fe20003f84070 */
[----:B------:R-:W-:Y:S01]  /*4640*/  @!P3 IMAD.IADD R78, R78, 0x1, -R7 ;  /* 0x000000014e4eb824 */ /* 0x000fe200078e0a07 */
[----:B------:R-:W-:Y:S01]  /*4650*/  ISETP.GT.U32.AND P0, PT, R7, R79, PT ;  /* 0x0000004f0700720c */ /* 0x000fe20003f04070 */
[----:B------:R-:W-:Y:S01]  /*4660*/  IMAD.HI.U32 R5, R3, R86, RZ ;  /* 0x0000005603057227 */ /* 0x000fe200078e00ff */
[----:B------:R-:W-:-:S02]  /*4670*/  ISETP.GT.U32.AND P3, PT, R7, R82, PT ;  /* 0x000000520700720c */ /* 0x000fc40003f64070 */
[----:B------:R-:W-:Y:S01]  /*4680*/  IABS R6, R89 ;  /* 0x0000005900067213 */ /* 0x000fe20000000000 */
[----:B------:R-:W-:Y:S02]  /*4690*/  @!P5 IMAD.IADD R81, R81, 0x1, -R7 ;  /* 0x000000015151d824 */ /* 0x000fe400078e0a07 */
[----:B------:R-:W-:Y:S02]  /*46a0*/  IMAD.MOV R5, RZ, RZ, -R5 ;  /* 0x000000ffff057224 */ /* 0x000fe400078e0a05 */
[----:B------:R-:W-:Y:S01]  /*46b0*/  IMAD.HI.U32 R4, R3, R6, RZ ;  /* 0x0000000603047227 */ /* 0x000fe200078e00ff */
[----:B------:R-:W-:-:S03]  /*46c0*/  ISETP.GT.U32.AND P5, PT, R7, R81, PT ;  /* 0x000000510700720c */ /* 0x000fc60003fa4070 */
[--C-:B------:R-:W-:Y:S02]  /*46d0*/  @!P4 IMAD.IADD R80, R80, 0x1, -R7.reuse ;  /* 0x000000015050c824 */ /* 0x100fe400078e0a07 */
[--C-:B------:R-:W-:Y:S01]  /*46e0*/  @!P0 IMAD.IADD R79, R79, 0x1, -R7.reuse ;  /* 0x000000014f4f8824 */ /* 0x100fe200078e0a07 */
[----:B------:R-:W-:Y:S01]  /*46f0*/  ISETP.GE.AND P0, PT, R83, RZ, PT ;  /* 0x000000ff5300720c */ /* 0x000fe20003f06270 */
[----:B------:R-:W-:Y:S01]  /*4700*/  @!P3 IMAD.IADD R82, R82, 0x1, -R7 ;  /* 0x000000015252b824 */ /* 0x000fe200078e0a07 */
[----:B------:R-:W-:Y:S01]  /*4710*/  ISETP.GT.U32.AND P4, PT, R7, R80, PT ;  /* 0x000000500700720c */ /* 0x000fe20003f84070 */
[----:B------:R-:W-:Y:S02]  /*4720*/  IMAD.MOV R83, RZ, RZ, -R4 ;  /* 0x000000ffff537224 */ /* 0x000fe400078e0a04 */
[----:B------:R-:W-:Y:S01]  /*4730*/  IMAD.HI.U32 R4, R3, R84, RZ ;  /* 0x0000005403047227 */ /* 0x000fe200078e00ff */
[----:B------:R-:W-:-:S03]  /*4740*/  ISETP.GT.U32.AND P3, PT, R7, R82, PT ;  /* 0x000000520700720c */ /* 0x000fc60003f64070 */
[----:B------:R-:W-:Y:S01]  /*4750*/  IMAD R83, R7, R83, R6 ;  /* 0x0000005307537224 */ /* 0x000fe200078e0206 */
[----:B------:R-:W-:Y:S01]  /*4760*/  IABS R6, R93 ;  /* 0x0000005d00067213 */ /* 0x000fe20000000000 */
[----:B------:R-:W-:Y:S02]  /*4770*/  IMAD.MOV R4, RZ, RZ, -R4 ;  /* 0x000000ffff047224 */ /* 0x000fe400078e0a04 */
[--C-:B------:R-:W-:Y:S01]  /*4780*/  @!P5 IMAD.IADD R81, R81, 0x1, -R7.reuse ;  /* 0x000000015151d824 */ /* 0x100fe200078e0a07 */
[C---:B------:R-:W-:Y:S01]  /*4790*/  ISETP.GT.U32.AND P5, PT, R7.reuse, R83, PT ;  /* 0x000000530700720c */ /* 0x040fe20003fa4070 */
[----:B------:R-:W-:Y:S02]  /*47a0*/  IMAD R84, R7, R4, R84 ;  /* 0x0000000407547224 */ /* 0x000fe400078e0254 */
[--C-:B------:R-:W-:Y:S01]  /*47b0*/  @!P4 IMAD.IADD R80, R80, 0x1, -R7.reuse ;  /* 0x000000015050c824 */ /* 0x100fe200078e0a07 */
[----:B------:R-:W-:Y:S01]  /*47c0*/  ISETP.GE.AND P4, PT, R85, RZ, PT ;  /* 0x000000ff5500720c */ /* 0x000fe20003f86270 */
[----:B------:R-:W-:Y:S01]  /*47d0*/  @!P3 IMAD.IADD R82, R82, 0x1, -R7 ;  /* 0x000000015252b824 */ /* 0x000fe200078e0a07 */
[C---:B------:R-:W-:Y:S01]  /*47e0*/  ISETP.GT.U32.AND P3, PT, R7.reuse, R84, PT ;  /* 0x000000540700720c */ /* 0x040fe20003f64070 */
[----:B------:R-:W-:-:S02]  /*47f0*/  IMAD R85, R7, R5, R86 ;  /* 0x0000000507557224 */ /* 0x000fc400078e0256 */
[----:B------:R-:W-:-:S04]  /*4800*/  IMAD.HI.U32 R4, R3, R6, RZ ;  /* 0x0000000603047227 */ /* 0x000fc800078e00ff */
[----:B------:R-:W-:Y:S02]  /*4810*/  IMAD.MOV R4, RZ, RZ, -R4 ;  /* 0x000000ffff047224 */ /* 0x000fe400078e0a04 */
[----:B------:R-:W-:Y:S01]  /*4820*/  @!P5 IMAD.IADD R83, R83, 0x1, -R7 ;  /* 0x000000015353d824 */ /* 0x000fe200078e0a07 */
[C---:B------:R-:W-:Y:S01]  /*4830*/  ISETP.GT.U32.AND P5, PT, R7.reuse, R85, PT ;  /* 0x000000550700720c */ /* 0x040fe20003fa4070 */
[----:B------:R-:W-:Y:S01]  /*4840*/  IMAD R86, R7, R4, R6 ;  /* 0x0000000407567224 */ /* 0x000fe200078e0206 */
[----:B------:R-:W-:Y:S01]  /*4850*/  IABS R6, R96 ;  /* 0x0000006000067213 */ /* 0x000fe20000000000 */
[----:B------:R-:W-:-:S04]  /*4860*/  IMAD.HI.U32 R4, R3, R88, RZ ;  /* 0x0000005803047227 */ /* 0x000fc800078e00ff */
[--C-:B------:R-:W-:Y:S01]  /*4870*/  @!P3 IMAD.IADD R84, R84, 0x1, -R7.reuse ;  /* 0x000000015454b824 */ /* 0x100fe200078e0a07 */
[C---:B------:R-:W-:Y:S01]  /*4880*/  ISETP.GT.U32.AND P3, PT, R7.reuse, R86, PT ;  /* 0x000000560700720c */ /* 0x040fe20003f64070 */
[----:B------:R-:W-:Y:S02]  /*4890*/  IMAD.MOV R87, RZ, RZ, -R4 ;  /* 0x000000ffff577224 */ /* 0x000fe400078e0a04 */
[----:B------:R-:W-:Y:S01]  /*48a0*/  @!P1 IMAD.MOV R78, RZ, RZ, -R78 ;  /* 0x000000ffff4e9224 */ /* 0x000fe200078e0a4e */
[----:B------:R-:W-:Y:S01]  /*48b0*/  ISETP.GT.U32.AND P1, PT, R7, R83, PT ;  /* 0x000000530700720c */ /* 0x000fe20003f24070 */
[----:B------:R-:W-:Y:S01]  /*48c0*/  @!P5 IMAD.IADD R85, R85, 0x1, -R7 ;  /* 0x000000015555d824 */ /* 0x000fe200078e0a07 */
[----:B------:R-:W-:Y:S01]  /*48d0*/  ISETP.GE.AND P5, PT, R91, RZ, PT ;  /* 0x000000ff5b00720c */ /* 0x000fe20003fa6270 */
[C---:B------:R-:W-:Y:S01]  /*48e0*/  IMAD R87, R7.reuse, R87, R88 ;  /* 0x0000005707577224 */ /* 0x040fe200078e0258 */
[----:B------:R-:W-:Y:S01]  /*48f0*/  IABS R91, R97 ;  /* 0x00000061005b7213 */ /* 0x000fe20000000000 */
[----:B------:R-:W-:Y:S01]  /*4900*/  @!P0 IMAD.MOV R80, RZ, RZ, -R80 ;  /* 0x000000ffff508224 */ /* 0x000fe200078e0a50 */
[C---:B------:R-:W-:Y:S01]  /*4910*/  ISETP.GT.U32.AND P0, PT, R7.reuse, R85, PT ;  /* 0x000000550700720c */ /* 0x040fe20003f04070 */
[----:B------:R-:W-:Y:S01]  /*4920*/  @!P4 IMAD.MOV R81, RZ, RZ, -R81 ;  /* 0x000000ffff51c224 */ /* 0x000fe200078e0a51 */
[----:B------:R-:W-:Y:S01]  /*4930*/  ISETP.GT.U32.AND P4, PT, R7, R87, PT ;  /* 0x000000570700720c */ /* 0x000fe20003f84070 */
[----:B------:R-:W-:-:S04]  /*4940*/  IMAD.HI.U32 R4, R3, R6, RZ ;  /* 0x0000000603047227 */ /* 0x000fc800078e00ff */
[----:B------:R-:W-:-:S04]  /*4950*/  IMAD.HI.U32 R5, R3, R94, RZ ;  /* 0x0000005e03057227 */ /* 0x000fc800078e00ff */
[----:B------:R-:W-:Y:S01]  /*4960*/  @!P3 IMAD.IADD R86, R86, 0x1, -R7 ;  /* 0x000000015656b824 */ /* 0x000fe200078e0a07 */
[C---:B------:R-:W-:Y:S01]  /*4970*/  ISETP.GT.U32.AND P3, PT, R7.reuse, R84, PT ;  /* 0x000000540700720c */ /* 0x040fe20003f64070 */
[----:B------:R-:W-:Y:S02]  /*4980*/  IMAD.MOV R4, RZ, RZ, -R4 ;  /* 0x000000ffff047224 */ /* 0x000fe400078e0a04 */
[----:B------:R-:W-:Y:S02]  /*4990*/  IMAD.MOV R5, RZ, RZ, -R5 ;  /* 0x000000ffff057224 */ /* 0x000fe400078e0a05 */
[----:B------:R-:W-:Y:S01]  /*49a0*/  @!P6 IMAD.MOV R79, RZ, RZ, -R79 ;  /* 0x000000ffff4fe224 */ /* 0x000fe200078e0a4f */
[----:B------:R-:W-:Y:S01]  /*49b0*/  ISETP.GT.U32.AND P6, PT, R7, R86, PT ;  /* 0x000000560700720c */ /* 0x000fe20003fc4070 */
[----:B------:R-:W-:Y:S01]  /*49c0*/  @!P1 IMAD.IADD R83, R83, 0x1, -R7 ;  /* 0x0000000153539824 */ /* 0x000fe200078e0a07 */
[----:B------:R-:W-:Y:S01]  /*49d0*/  ISETP.GE.AND P1, PT, R89, RZ, PT ;  /* 0x000000ff5900720c */ /* 0x000fe20003f26270 */
[----:B------:R-:W-:-:S02]  /*49e0*/  IMAD R89, R7, R4, R6 ;  /* 0x0000000407597224 */ /* 0x000fc400078e0206 */
[----:B------:R-:W-:Y:S02]  /*49f0*/  IMAD R88, R7, R5, R94 ;  /* 0x0000000507587224 */ /* 0x000fe400078e025e */
[----:B------:R-:W-:Y:S01]  /*4a00*/  IMAD.MOV.U32 R94, RZ, RZ, R91 ;  /* 0x000000ffff5e7224 */ /* 0x000fe200078e005b */
[C---:B------:R-:W-:Y:S01]  /*4a10*/  LOP3.LUT R91, R2.reuse, 0xb2, RZ, 0xfc, !PT ;  /* 0x000000b2025b7812 */ /* 0x040fe200078efcff */
[--C-:B------:R-:W-:Y:S01]  /*4a20*/  @!P0 IMAD.IADD R85, R85, 0x1, -R7.reuse ;  /* 0x0000000155558824 */ /* 0x100fe200078e0a07 */
[----:B------:R-:W-:Y:S01]  /*4a30*/  ISETP.GT.U32.AND P0, PT, R7, R89, PT ;  /* 0x000000590700720c */ /* 0x000fe20003f04070 */
[----:B------:R-:W-:Y:S01]  /*4a40*/  @!P4 IMAD.IADD R87, R87, 0x1, -R7 ;  /* 0x000000015757c824 */ /* 0x000fe200078e0a07 */
[----:B------:R-:W-:Y:S01]  /*4a50*/  ISETP.GE.AND P4, PT, R93, RZ, PT ;  /* 0x000000ff5d00720c */ /* 0x000fe20003f86270 */
[----:B------:R-:W-:Y:S01]  /*4a60*/  IMAD.HI.U32 R4, R3, R94, RZ ;  /* 0x0000005e03047227 */ /* 0x000fe200078e00ff */
[----:B------:R-:W-:Y:S02]  /*4a70*/  IABS R6, R91 ;  /* 0x0000005b00067213 */ /* 0x000fe40000000000 */
[----:B------:R-:W-:Y:S01]  /*4a80*/  LOP3.LUT R93, R2, 0xb4, RZ, 0xfc, !PT ;  /* 0x000000b4025d7812 */ /* 0x000fe200078efcff */
[----:B------:R-:W-:Y:S01]  /*4a90*/  @!P5 IMAD.MOV R82, RZ, RZ, -R82 ;  /* 0x000000ffff52d224 */ /* 0x000fe200078e0a52 */
[----:B------:R-:W-:Y:S01]  /*4aa0*/  ISETP.GT.U32.AND P5, PT, R7, R88, PT ;  /* 0x000000580700720c */ /* 0x000fe20003fa4070 */
[----:B------:R-:W-:-:S02]  /*4ab0*/  IMAD.MOV R4, RZ, RZ, -R4 ;  /* 0x000000ffff047224 */ /* 0x000fc400078e0a04 */
[--C-:B------:R-:W-:Y:S01]  /*4ac0*/  @!P3 IMAD.IADD R84, R84, 0x1, -R7.reuse ;  /* 0x000000015454b824 */ /* 0x100fe200078e0a07 */
[----:B------:R-:W-:Y:S01]  /*4ad0*/  ISETP.GE.AND P3, PT, R92, RZ, PT ;  /* 0x000000ff5c00720c */ /* 0x000fe20003f66270 */
[--C-:B------:R-:W-:Y:S01]  /*4ae0*/  @!P6 IMAD.IADD R86, R86, 0x1, -R7.reuse ;  /* 0x000000015656e824 */ /* 0x100fe200078e0a07 */
[----:B------:R-:W-:Y:S01]  /*4af0*/  ISETP.GE.AND P6, PT, R90, RZ, PT ;  /* 0x000000ff5a00720c */ /* 0x000fe20003fc6270 */
[----:B------:R-:W-:Y:S01]  /*4b00*/  IMAD R90, R7, R4, R94 ;  /* 0x00000004075a7224 */ /* 0x000fe200078e025e */
[----:B------:R-:W-:Y:S01]  /*4b10*/  IABS R92, R93 ;  /* 0x0000005d005c7213 */ /* 0x000fe20000000000 */
[--C-:B------:R-:W-:Y:S01]  /*4b20*/  @!P0 IMAD.IADD R89, R89, 0x1, -R7.reuse ;  /* 0x0000000159598824 */ /* 0x100fe200078e0a07 */
[C---:B------:R-:W-:Y:S01]  /*4b30*/  ISETP.GT.U32.AND P0, PT, R7.reuse, R87, PT ;  /* 0x000000570700720c */ /* 0x040fe20003f04070 */
[----:B------:R-:W-:Y:S01]  /*4b40*/  @!P4 IMAD.MOV R86, RZ, RZ, -R86 ;  /* 0x000000ffff56c224 */ /* 0x000fe200078e0a56 */
[C---:B------:R-:W-:Y:S01]  /*4b50*/  ISETP.GT.U32.AND P4, PT, R7.reuse, R90, PT ;  /* 0x0000005a0700720c */ /* 0x040fe20003f84070 */
[----:B------:R-:W-:Y:S01]  /*4b60*/  @!P5 IMAD.IADD R88, R88, 0x1, -R7 ;  /* 0x000000015858d824 */ /* 0x000fe200078e0a07 */
[----:B------:R-:W-:Y:S01]  /*4b70*/  ISETP.GE.AND P5, PT, R98, RZ, PT ;  /* 0x000000ff6200720c */ /* 0x000fe20003fa6270 */
[----:B------:R-:W-:Y:S01]  /*4b80*/  @!P1 IMAD.MOV R83, RZ, RZ, -R83 ;  /* 0x000000ffff539224 */ /* 0x000fe200078e0a53 */
[----:B------:R-:W-:Y:S01]  /*4b90*/  LOP3.LUT R98, R2, 0xba, RZ, 0xfc, !PT ;  /* 0x000000ba02627812 */ /* 0x000fe200078efcff */
[----:B------:R-:W-:Y:S01]  /*4ba0*/  @!P3 IMAD.MOV R84, RZ, RZ, -R84 ;  /* 0x000000ffff54b224 */ /* 0x000fe200078e0a54 */
[----:B------:R-:W-:Y:S01]  /*4bb0*/  ISETP.GT.U32.AND P1, PT, R7, R88, PT ;  /* 0x000000580700720c */ /* 0x000fe20003f24070 */
[----:B------:R-:W-:Y:S01]  /*4bc0*/  IMAD.HI.U32 R4, R3, R6, RZ ;  /* 0x0000000603047227 */ /* 0x000fe200078e00ff */
[----:B------:R-:W-:-:S03]  /*4bd0*/  ISETP.GT.U32.AND P3, PT, R7, R89, PT ;  /* 0x000000590700720c */ /* 0x000fc60003f64070 */
[--C-:B------:R-:W-:Y:S01]  /*4be0*/  @!P0 IMAD.IADD R87, R87, 0x1, -R7.reuse ;  /* 0x0000000157578824 */ /* 0x100fe200078e0a07 */
[----:B------:R-:W-:Y:S01]  /*4bf0*/  ISETP.GE.AND P0, PT, R96, RZ, PT ;  /* 0x000000ff6000720c */ /* 0x000fe20003f06270 */
[----:B------:R-:W-:Y:S01]  /*4c00*/  @!P4 IMAD.IADD R90, R90, 0x1, -R7 ;  /* 0x000000015a5ac824 */ /* 0x000fe200078e0a07 */
[----:B------:R-:W-:Y:S01]  /*4c10*/  IABS R96, R98 ;  /* 0x0000006200607213 */ /* 0x000fe20000000000 */
[----:B------:R-:W-:Y:S02]  /*4c20*/  IMAD.MOV R4, RZ, RZ, -R4 ;  /* 0x000000ffff047224 */ /* 0x000fe400078e0a04 */
[----:B------:R-:W-:Y:S01]  /*4c30*/  IMAD.HI.U32 R5, R3, R92, RZ ;  /* 0x0000005c03057227 */ /* 0x000fe200078e00ff */
[----:B------:R-:W-:-:S03]  /*4c40*/  ISETP.GT.U32.AND P4, PT, R7, R90, PT ;  /* 0x0000005a0700720c */ /* 0x000fc60003f84070 */
[--C-:B------:R-:W-:Y:S01]  /*4c50*/  @!P1 IMAD.IADD R88, R88, 0x1, -R7.reuse ;  /* 0x0000000158589824 */ /* 0x100fe200078e0a07 */
[----:B------:R-:W-:Y:S01]  /*4c60*/  ISETP.GE.AND P1, PT, R97, RZ, PT ;  /* 0x000000ff6100720c */ /* 0x000fe20003f26270 */
[----:B------:R-:W-:Y:S01]  /*4c70*/  @!P3 IMAD.IADD R89, R89, 0x1, -R7 ;  /* 0x000000015959b824 */ /* 0x000fe200078e0a07 */
[----:B------:R-:W-:Y:S01]  /*4c80*/  ISETP.GE.AND P3, PT, R91, RZ, PT ;  /* 0x000000ff5b00720c */ /* 0x000fe20003f66270 */
[C---:B------:R-:W-:Y:S01]  /*4c90*/  IMAD R91, R7.reuse, R4, R6 ;  /* 0x00000004075b7224 */ /* 0x040fe200078e0206 */
[----:B------:R-:W-:Y:S01]  /*4ca0*/  LOP3.LUT R4, R2, 0xb6, RZ, 0xfc, !PT ;  /* 0x000000b602047812 */ /* 0x000fe200078efcff */
[----:B------:R-:W-:Y:S02]  /*4cb0*/  IMAD.MOV R5, RZ, RZ, -R5 ;  /* 0x000000ffff057224 */ /* 0x000fe400078e0a05 */
[----:B------:R-:W-:Y:S01]  /*4cc0*/  @!P0 IMAD.MOV R89, RZ, RZ, -R89 ;  /* 0x000000ffff598224 */ /* 0x000fe200078e0a59 */
[----:B------:R-:W-:Y:S01]  /*4cd0*/  ISETP.GT.U32.AND P0, PT, R7, R91, PT ;  /* 0x0000005b0700720c */ /* 0x000fe20003f04070 */
[----:B------:R-:W-:Y:S01]  /*4ce0*/  @!P6 IMAD.MOV R85, RZ, RZ, -R85 ;  /* 0x000000ffff55e224 */ /* 0x000fe200078e0a55 */
[----:B------:R-:W-:Y:S01]  /*4cf0*/  ISETP.GE.AND P6, PT, R95, RZ, PT ;  /* 0x000000ff5f00720c */ /* 0x000fe20003fc6270 */
[----:B------:R-:W-:Y:S01]  /*4d00*/  IMAD R92, R7, R5, R92 ;  /* 0x00000005075c7224 */ /* 0x000fe200078e025c */
[----:B------:R-:W-:Y:S01]  /*4d10*/  IABS R6, R4 ;  /* 0x0000000400067213 */ /* 0x000fe20000000000 */
[----:B------:R-:W-:Y:S01]  /*4d20*/  @!P4 IMAD.IADD R90, R90, 0x1, -R7 ;  /* 0x000000015a5ac824 */ /* 0x000fe200078e0a07 */
[----:B------:R-:W-:Y:S01]  /*4d30*/  LOP3.LUT R5, R2, 0xb8, RZ, 0xfc, !PT ;  /* 0x000000b802057812 */ /* 0x000fe200078efcff */
[----:B------:R-:W-:Y:S01]  /*4d40*/  @!P5 IMAD.MOV R87, RZ, RZ, -R87 ;  /* 0x000000ffff57d224 */ /* 0x000fe200078e0a57 */
[----:B------:R-:W-:Y:S01]  /*4d50*/  ISETP.GE.AND P5, PT, R93, RZ, PT ;  /* 0x000000ff5d00720c */ /* 0x000fe20003fa6270 */
[----:B------:R-:W-:Y:S01]  /*4d60*/  @!P1 IMAD.MOV R90, RZ, RZ, -R90 ;  /* 0x000000ffff5a9224 */ /* 0x000fe200078e0a5a */
[----:B------:R-:W-:Y:S01]  /*4d70*/  ISETP.GT.U32.AND P1, PT, R7, R92, PT ;  /* 0x0000005c0700720c */ /* 0x000fe20003f24070 */
[----:B------:R-:W-:Y:S01]  /*4d80*/  IMAD.HI.U32 R0, R3, R124, RZ ;  /* 0x0000007c03007227 */ /* 0x000fe200078e00ff */
[----:B------:R-:W-:-:S02]  /*4d90*/  IABS R94, R5 ;  /* 0x00000005005e7213 */ /* 0x000fc40000000000 */
[----:B------:R-:W-:Y:S01]  /*4da0*/  ISETP.GE.AND P4, PT, R5, RZ, PT ;  /* 0x000000ff0500720c */ /* 0x000fe20003f86270 */
[----:B------:R-:W-:Y:S02]  /*4db0*/  @!P0 IMAD.IADD R91, R91, 0x1, -R7 ;  /* 0x000000015b5b8824 */ /* 0x000fe400078e0a07 */
[----:B------:R-:W-:Y:S01]  /*4dc0*/  @!P6 IMAD.MOV R88, RZ, RZ, -R88 ;  /* 0x000000ffff58e224 */ /* 0x000fe200078e0a58 */
[----:B------:R-:W-:Y:S01]  /*4dd0*/  ISETP.GE.AND P6, PT, R4, RZ, PT ;  /* 0x000000ff0400720c */ /* 0x000fe20003fc6270 */
[----:B------:R-:W-:Y:S01]  /*4de0*/  IMAD.HI.U32 R4, R3, R6, RZ ;  /* 0x0000000603047227 */ /* 0x000fe200078e00ff */
[----:B------:R-:W-:-:S03]  /*4df0*/  ISETP.GT.U32.AND P0, PT, R7, R91, PT ;  /* 0x0000005b0700720c */ /* 0x000fc60003f04070 */
[----:B------:R-:W-:Y:S02]  /*4e00*/  IMAD.MOV R93, RZ, RZ, -R4 ;  /* 0x000000ffff5d7224 */ /* 0x000fe400078e0a04 */
[----:B------:R-:W-:Y:S02]  /*4e10*/  @!P1 IMAD.IADD R92, R92, 0x1, -R7 ;  /* 0x000000015c5c9824 */ /* 0x000fe400078e0a07 */
[----:B------:R-:W-:-:S03]  /*4e20*/  IMAD.HI.U32 R4, R3, R94, RZ ;  /* 0x0000005e03047227 */ /* 0x000fc600078e00ff */
[----:B------:R-:W-:Y:S01]  /*4e30*/  ISETP.GT.U32.AND P1, PT, R7, R92, PT ;  /* 0x0000005c0700720c */ /* 0x000fe20003f24070 */
[----:B------:R-:W-:Y:S02]  /*4e40*/  IMAD.MOV R5, RZ, RZ, -R4 ;  /* 0x000000ffff057224 */ /* 0x000fe400078e0a04 */
[----:B------:R-:W-:-:S04]  /*4e50*/  IMAD.HI.U32 R4, R3, R96, RZ ;  /* 0x0000006003047227 */ /* 0x000fc800078e00ff */
[----:B------:R-:W-:Y:S02]  /*4e60*/  IMAD R94, R7, R5, R94 ;  /* 0x00000005075e7224 */ /* 0x000fe400078e025e */
[----:B------:R-:W-:Y:S02]  /*4e70*/  IMAD.MOV R4, RZ, RZ, -R4 ;  /* 0x000000ffff047224 */ /* 0x000fe400078e0a04 */
[----:B------:R-:W-:Y:S02]  /*4e80*/  @!P0 IMAD.IADD R91, R91, 0x1, -R7 ;  /* 0x000000015b5b8824 */ /* 0x000fe400078e0a07 */
[C---:B------:R-:W-:Y:S02]  /*4e90*/  IMAD R95, R7.reuse, R4, R96 ;  /* 0x00000004075f7224 */ /* 0x040fe400078e0260 */
[----:B------:R-:W-:Y:S01]  /*4ea0*/  @!P3 IMAD.MOV R91, RZ, RZ, -R91 ;  /* 0x000000ffff5bb224 */ /* 0x000fe200078e0a5b */
[C---:B------:R-:W-:Y:S01]  /*4eb0*/  ISETP.GT.U32.AND P3, PT, R7.reuse, R94, PT ;  /* 0x0000005e0700720c */ /* 0x040fe20003f64070 */
[----:B------:R-:W-:-:S02]  /*4ec0*/  IMAD R93, R7, R93, R6 ;  /* 0x0000005d075d7224 */ /* 0x000fc400078e0206 */
[----:B------:R-:W-:Y:S01]  /*4ed0*/  @!P1 IMAD.IADD R92, R92, 0x1, -R7 ;  /* 0x000000015c5c9824 */ /* 0x000fe200078e0a07 */
[----:B------:R-:W-:Y:S01]  /*4ee0*/  ISETP.GT.U32.AND P1, PT, R7, R95, PT ;  /* 0x0000005f0700720c */ /* 0x000fe20003f24070 */
[----:B------:R-:W-:Y:S01]  /*4ef0*/  IMAD.HI.U32 R5, R3, R100, RZ ;  /* 0x0000006403057227 */ /* 0x000fe200078e00ff */
[----:B------:R-:W-:-:S03]  /*4f00*/  ISETP.GT.U32.AND P0, PT, R7, R93, PT ;  /* 0x0000005d0700720c */ /* 0x000fc60003f04070 */
[----:B------:R-:W-:-:S04]  /*4f10*/  IMAD.HI.U32 R6, R3, R102, RZ ;  /* 0x0000006603067227 */ /* 0x000fc800078e00ff */
[----:B------:R-:W-:Y:S02]  /*4f20*/  IMAD.MOV R5, RZ, RZ, -R5 ;  /* 0x000000ffff057224 */ /* 0x000fe400078e0a05 */
[----:B------:R-:W-:Y:S02]  /*4f30*/  IMAD.MOV R6, RZ, RZ, -R6 ;  /* 0x000000ffff067224 */ /* 0x000fe400078e0a06 */
[--C-:B------:R-:W-:Y:S02]  /*4f40*/  @!P3 IMAD.IADD R94, R94, 0x1, -R7.reuse ;  /* 0x000000015e5eb824 */ /* 0x100fe400078e0a07 */
[C---:B------:R-:W-:Y:S01]  /*4f50*/  IMAD R96, R7.reuse, R5, R100 ;  /* 0x0000000507607224 */ /* 0x040fe200078e0264 */
[----:B------:R-:W-:Y:S01]  /*4f60*/  IABS R100, R103 ;  /* 0x0000006700647213 */ /* 0x000fe20000000000 */
[----:B------:R-:W-:Y:S01]  /*4f70*/  IMAD R97, R7, R6, R102 ;  /* 0x0000000607617224 */ /* 0x000fe200078e0266 */
[----:B------:R-:W-:Y:S01]  /*4f80*/  LOP3.LUT R102, R2, 0xc0, RZ, 0xfc, !PT ;  /* 0x000000c002667812 */ /* 0x000fe200078efcff */
[--C-:B------:R-:W-:Y:S01]  /*4f90*/  @!P1 IMAD.IADD R95, R95, 0x1, -R7.reuse ;  /* 0x000000015f5f9824 */ /* 0x100fe200078e0a07 */
[----:B------:R-:W-:Y:S01]  /*4fa0*/  ISETP.GT.U32.AND P1, PT, R7, R94, PT ;  /* 0x0000005e0700720c */ /* 0x000fe20003f24070 */
[----:B------:R-:W-:Y:S01]  /*4fb0*/  @!P0 IMAD.IADD R93, R93, 0x1, -R7 ;  /* 0x000000015d5d8824 */ /* 0x000fe200078e0a07 */
[----:B------:R-:W-:Y:S01]  /*4fc0*/  ISETP.GT.U32.AND P0, PT, R7, R96, PT ;  /* 0x000000600700720c */ /* 0x000fe20003f04070 */
[----:B------:R-:W-:Y:S01]  /*4fd0*/  @!P5 IMAD.MOV R92, RZ, RZ, -R92 ;  /* 0x000000ffff5cd224 */ /* 0x000fe200078e0a5c */
[----:B------:R-:W-:-:S02]  /*4fe0*/  IABS R106, R102 ;  /* 0x00000066006a7213 */ /* 0x000fc40000000000 */
[C---:B------:R-:W-:Y:S02]  /*4ff0*/  ISETP.GT.U32.AND P3, PT, R7.reuse, R93, PT ;  /* 0x0000005d0700720c */ /* 0x040fe40003f64070 */
[----:B------:R-:W-:Y:S01]  /*5000*/  ISETP.GT.U32.AND P5, PT, R7, R95, PT ;  /* 0x0000005f0700720c */ /* 0x000fe20003fa4070 */
[----:B------:R-:W-:Y:S01]  /*5010*/  IMAD.HI.U32 R105, R3, R106, RZ ;  /* 0x0000006a03697227 */ /* 0x000fe200078e00ff */
[----:B------:R-:W-:Y:S02]  /*5020*/  IABS R6, R104 ;  /* 0x0000006800067213 */ /* 0x000fe40000000000 */
[----:B------:R-:W-:Y:S01]  /*5030*/  LOP3.LUT R5, R2, 0xc6, RZ, 0xfc, !PT ;  /* 0x000000c602057812 */ /* 0x000fe200078efcff */
[----:B------:R-:W-:Y:S02]  /*5040*/  IMAD.MOV R105, RZ, RZ, -R105 ;  /* 0x000000ffff697224 */ /* 0x000fe400078e0a69 */
[--C-:B------:R-:W-:Y:S01]  /*5050*/  @!P1 IMAD.IADD R94, R94, 0x1, -R7.reuse ;  /* 0x000000015e5e9824 */ /* 0x100fe200078e0a07 */
[----:B------:R-:W-:Y:S01]  /*5060*/  ISETP.GE.AND P1, PT, R98, RZ, PT ;  /* 0x000000ff6200720c */ /* 0x000fe20003f26270 */
[----:B------:R-:W-:Y:S01]  /*5070*/  @!P0 IMAD.IADD R96, R96, 0x1, -R7 ;  /* 0x0000000160608824 */ /* 0x000fe200078e0a07 */
[----:B------:R-:W-:Y:S01]  /*5080*/  IABS R4, R5 ;  /* 0x0000000500047213 */ /* 0x000fe20000000000 */
[----:B------:R-:W-:-:S02]  /*5090*/  IMAD R98, R7, R105, R106 ;  /* 0x0000006907627224 */ /* 0x000fc400078e026a */
[--C-:B------:R-:W-:Y:S01]  /*50a0*/  @!P3 IMAD.IADD R93, R93, 0x1, -R7.reuse ;  /* 0x000000015d5db824 */ /* 0x100fe200078e0a07 */
[----:B------:R-:W-:Y:S01]  /*50b0*/  ISETP.GT.U32.AND P0, PT, R7, R96, PT ;  /* 0x000000600700720c */ /* 0x000fe20003f04070 */
[----:B------:R-:W-:Y:S01]  /*50c0*/  @!P5 IMAD.IADD R95, R95, 0x1, -R7 ;  /* 0x000000015f5fd824 */ /* 0x000fe200078e0a07 */
[----:B------:R-:W-:Y:S01]  /*50d0*/  ISETP.GT.U32.AND P3, PT, R7, R97, PT ;  /* 0x000000610700720c */ /* 0x000fe20003f64070 */
[----:B------:R-:W-:Y:S01]  /*50e0*/  IMAD.HI.U32 R106, R3, R100, RZ ;  /* 0x00000064036a7227 */ /* 0x000fe200078e00ff */
[----:B------:R-:W-:-:S03]  /*50f0*/  ISETP.GT.U32.AND P5, PT, R7, R98, PT ;  /* 0x000000620700720c */ /* 0x000fc60003fa4070 */
[----:B------:R-:W-:-:S04]  /*5100*/  IMAD.HI.U32 R105, R3, R6, RZ ;  /* 0x0000000603697227 */ /* 0x000fc800078e00ff */
[----:B------:R-:W-:Y:S02]  /*5110*/  IMAD.MOV R106, RZ, RZ, -R106 ;  /* 0x000000ffff6a7224 */ /* 0x000fe400078e0a6a */
[----:B------:R-:W-:Y:S02]  /*5120*/  IMAD.MOV R105, RZ, RZ, -R105 ;  /* 0x000000ffff697224 */ /* 0x000fe400078e0a69 */
[--C-:B------:R-:W-:Y:S01]  /*5130*/  @!P0 IMAD.IADD R96, R96, 0x1, -R7.reuse ;  /* 0x0000000160608824 */ /* 0x100fe200078e0a07 */
[----:B------:R-:W-:Y:S01]  /*5140*/  ISETP.GE.AND P0, PT, R99, RZ, PT ;  /* 0x000000ff6300720c */ /* 0x000fe20003f06270 */
[--C-:B------:R-:W-:Y:S01]  /*5150*/  @!P3 IMAD.IADD R97, R97, 0x1, -R7.reuse ;  /* 0x000000016161b824 */ /* 0x100fe200078e0a07 */
[----:B------:R-:W-:Y:S01]  /*5160*/  ISETP.GE.AND P3, PT, R101, RZ, PT ;  /* 0x000000ff6500720c */ /* 0x000fe20003f66270 */
[C---:B------:R-:W-:Y:S01]  /*5170*/  IMAD R100, R7.reuse, R106, R100 ;  /* 0x0000006a07647224 */ /* 0x040fe200078e0264 */
[----:B------:R-:W-:Y:S01]  /*5180*/  LOP3.LUT R106, R2, 0xca, RZ, 0xfc, !PT ;  /* 0x000000ca026a7812 */ /* 0x000fe200078efcff */
[----:B------:R-:W-:Y:S01]  /*5190*/  @!P5 IMAD.IADD R98, R98, 0x1, -R7 ;  /* 0x000000016262d824 */ /* 0x000fe200078e0a07 */
[C---:B------:R-:W-:Y:S01]  /*51a0*/  ISETP.GT.U32.AND P5, PT, R7.reuse, R97, PT ;  /* 0x000000610700720c */ /* 0x040fe20003fa4070 */
[C---:B------:R-:W-:Y:S01]  /*51b0*/  IMAD R99, R7.reuse, R105, R6 ;  /* 0x0000006907637224 */ /* 0x040fe200078e0206 */
[----:B------:R-:W-:Y:S01]  /*51c0*/  LOP3.LUT R105, R2, 0xc8, RZ, 0xfc, !PT ;  /* 0x000000c802697812 */ /* 0x000fe200078efcff */
[----:B------:R-:W-:Y:S01]  /*51d0*/  @!P4 IMAD.MOV R94, RZ, RZ, -R94 ;  /* 0x000000ffff5ec224 */ /* 0x000fe200078e0a5e */
        /* <DEDUP_REMOVED lines=11> */
[--C-:B------:R-:W-:Y:S01]  /*5290*/  @!P5 IMAD.IADD R97, R97, 0x1, -R7.reuse ;  /* 0x000000016161d824 */ /* 0x100fe200078e0a07 */
[----:B------:R-:W-:Y:S01]  /*52a0*/  IABS R102, R105 ;  /* 0x0000006900667213 */ /* 0x000fe20000000000 */
[--C-:B------:R-:W-:Y:S01]  /*52b0*/  @!P4 IMAD.IADD R98, R98, 0x1, -R7.reuse ;  /* 0x000000016262c824 */ /* 0x100fe200078e0a07 */
[----:B------:R-:W-:Y:S01]  /*52c0*/  ISETP.GE.AND P4, PT, R104, RZ, PT ;  /* 0x000000ff6800720c */ /* 0x000fe20003f86270 */
[--C-:B------:R-:W-:Y:S01]  /*52d0*/  @!P1 IMAD.IADD R100, R100, 0x1, -R7.reuse ;  /* 0x0000000164649824 */ /* 0x100fe200078e0a07 */
[----:B------:R-:W-:Y:S01]  /*52e0*/  ISETP.GT.U32.AND P5, PT, R7, R101, PT ;  /* 0x000000650700720c */ /* 0x000fe20003fa4070 */
[----:B------:R-:W-:Y:S01]  /*52f0*/  @!P6 IMAD.IADD R99, R99, 0x1, -R7 ;  /* 0x000000016363e824 */ /* 0x000fe200078e0a07 */
[----:B------:R-:W-:Y:S01]  /*5300*/  ISETP.GE.AND P6, PT, R103, RZ, PT ;  /* 0x000000ff6700720c */ /* 0x000fe20003fc6270 */
[----:B------:R-:W-:Y:S01]  /*5310*/  IMAD.MOV.U32 R104, RZ, RZ, R4 ;  /* 0x000000ffff687224 */ /* 0x000fe200078e0004 */
[----:B------:R-:W-:Y:S01]  /*5320*/  LOP3.LUT R107, R2, 0xd0, RZ, 0xfc, !PT ;  /* 0x000000d0026b7812 */ /* 0x000fe200078efcff */
[----:B------:R-:W-:Y:S01]  /*5330*/  @!P3 IMAD.MOV R97, RZ, RZ, -R97 ;  /* 0x000000ffff61b224 */ /* 0x000fe200078e0a61 */
[----:B------:R-:W-:Y:S01]  /*5340*/  ISETP.GT.U32.AND P3, PT, R7, R100, PT ;  /* 0x000000640700720c */ /* 0x000fe20003f64070 */
[----:B------:R-:W-:Y:S01]  /*5350*/  IMAD.HI.U32 R6, R3, R104, RZ ;  /* 0x0000006803067227 */ /* 0x000fe200078e00ff */
[----:B------:R-:W-:-:S03]  /*5360*/  ISETP.GT.U32.AND P1, PT, R7, R99, PT ;  /* 0x000000630700720c */ /* 0x000fc60003f24070 */
[----:B------:R-:W-:-:S04]  /*5370*/  IMAD.HI.U32 R4, R3, R102, RZ ;  /* 0x0000006603047227 */ /* 0x000fc800078e00ff */
[----:B------:R-:W-:Y:S02]  /*5380*/  IMAD.MOV R6, RZ, RZ, -R6 ;  /* 0x000000ffff067224 */ /* 0x000fe400078e0a06 */
[----:B------:R-:W-:Y:S02]  /*5390*/  IMAD.MOV R4, RZ, RZ, -R4 ;  /* 0x000000ffff047224 */ /* 0x000fe400078e0a04 */
[C---:B------:R-:W-:Y:S01]  /*53a0*/  IMAD R103, R7.reuse, R6, R104 ;  /* 0x0000000607677224 */ /* 0x040fe200078e0268 */
[----:B------:R-:W-:Y:S01]  /*53b0*/  IABS R104, R109 ;  /* 0x0000006d00687213 */ /* 0x000fe20000000000 */
[C---:B------:R-:W-:Y:S01]  /*53c0*/  IMAD R102, R7.reuse, R4, R102 ;  /* 0x0000000407667224 */ /* 0x040fe200078e0266 */
[----:B------:R-:W-:Y:S01]  /*53d0*/  IABS R4, R108 ;  /* 0x0000006c00047213 */ /* 0x000fe20000000000 */
[--C-:B------:R-:W-:Y:S01]  /*53e0*/  @!P3 IMAD.IADD R100, R100, 0x1, -R7.reuse ;  /* 0x000000016464b824 */ /* 0x100fe200078e0a07 */
[----:B------:R-:W-:Y:S01]  /*53f0*/  ISETP.GT.U32.AND P3, PT, R7, R103, PT ;  /* 0x000000670700720c */ /* 0x000fe20003f64070 */
[--C-:B------:R-:W-:Y:S01]  /*5400*/  @!P1 IMAD.IADD R99, R99, 0x1, -R7.reuse ;  /* 0x0000000163639824 */ /* 0x100fe200078e0a07 */
[----:B------:R-:W-:Y:S01]  /*5410*/  ISETP.GT.U32.AND P1, PT, R7, R102, PT ;  /* 0x000000660700720c */ /* 0x000fe20003f24070 */
[----:B------:R-:W-:-:S02]  /*5420*/  @!P5 IMAD.IADD R101, R101, 0x1, -R7 ;  /* 0x000000016565d824 */ /* 0x000fc400078e0a07 */
[----:B------:R-:W-:Y:S01]  /*5430*/  @!P0 IMAD.MOV R98, RZ, RZ, -R98 ;  /* 0x000000ffff628224 */ /* 0x000fe200078e0a62 */
[----:B------:R-:W-:Y:S01]  /*5440*/  ISETP.GE.AND P0, PT, R5, RZ, PT ;  /* 0x000000ff0500720c */ /* 0x000fe20003f06270 */
[----:B------:R-:W-:Y:S01]  /*5450*/  @!P4 IMAD.MOV R99, RZ, RZ, -R99 ;  /* 0x000000ffff63c224 */ /* 0x000fe200078e0a63 */
[----:B------:R-:W-:Y:S01]  /*5460*/  ISETP.GT.U32.AND P5, PT, R7, R101, PT ;  /* 0x000000650700720c */ /* 0x000fe20003fa4070 */
[----:B------:R-:W-:Y:S01]  /*5470*/  @!P6 IMAD.MOV R100, RZ, RZ, -R100 ;  /* 0x000000ffff64e224 */ /* 0x000fe200078e0a64 */
[----:B------:R-:W-:Y:S02]  /*5480*/  IABS R5, R107 ;  /* 0x0000006b00057213 */ /* 0x000fe40000000000 */
[----:B------:R-:W-:Y:S01]  /*5490*/  ISETP.GE.AND P6, PT, R109, RZ, PT ;  /* 0x000000ff6d00720c */ /* 0x000fe20003fc6270 */
[--C-:B------:R-:W-:Y:S02]  /*54a0*/  @!P3 IMAD.IADD R103, R103, 0x1, -R7.reuse ;  /* 0x000000016767b824 */ /* 0x100fe400078e0a07 */
[----:B------:R-:W-:Y:S01]  /*54b0*/  @!P1 IMAD.IADD R102, R102, 0x1, -R7 ;  /* 0x0000000166669824 */ /* 0x000fe200078e0a07 */
[----:B------:R-:W-:Y:S01]  /*54c0*/  ISETP.GE.AND P1, PT, R106, RZ, PT ;  /* 0x000000ff6a00720c */ /* 0x000fe20003f26270 */
[----:B------:R-:W-:Y:S01]  /*54d0*/  IMAD.MOV.U32 R106, RZ, RZ, R5 ;  /* 0x000000ffff6a7224 */ /* 0x000fe200078e0005 */
[----:B------:R-:W-:Y:S01]  /*54e0*/  ISETP.GT.U32.AND P4, PT, R7, R103, PT ;  /* 0x000000670700720c */ /* 0x000fe20003f84070 */
[----:B------:R-:W-:Y:S01]  /*54f0*/  IMAD.HI.U32 R5, R3, R104, RZ ;  /* 0x0000006803057227 */ /* 0x000fe200078e00ff */
[----:B------:R-:W-:-:S03]  /*5500*/  ISETP.GT.U32.AND P3, PT, R7, R102, PT ;  /* 0x000000660700720c */ /* 0x000fc60003f64070 */
[----:B------:R-:W-:Y:S01]  /*5510*/  @!P5 IMAD.IADD R101, R101, 0x1, -R7 ;  /* 0x000000016565d824 */ /* 0x000fe200078e0a07 */
[----:B------:R-:W-:Y:S01]  /*5520*/  ISETP.GE.AND P5, PT, R105, RZ, PT ;  /* 0x000000ff6900720c */ /* 0x000fe20003fa6270 */
[----:B------:R-:W-:Y:S02]  /*5530*/  IMAD.MOV R105, RZ, RZ, -R5 ;  /* 0x000000ffff697224 */ /* 0x000fe400078e0a05 */
[----:B------:R-:W-:-:S04]  /*5540*/  IMAD.HI.U32 R5, R3, R4, RZ ;  /* 0x0000000403057227 */ /* 0x000fc800078e00ff */
[----:B------:R-:W-:Y:S02]  /*5550*/  IMAD R104, R7, R105, R104 ;  /* 0x0000006907687224 */ /* 0x000fe400078e0268 */
[----:B------:R-:W-:Y:S02]  /*5560*/  IMAD.MOV R5, RZ, RZ, -R5 ;  /* 0x000000ffff057224 */ /* 0x000fe400078e0a05 */
[--C-:B------:R-:W-:Y:S01]  /*5570*/  @!P4 IMAD.IADD R103, R103, 0x1, -R7.reuse ;  /* 0x000000016767c824 */ /* 0x100fe200078e0a07 */
[----:B------:R-:W-:Y:S01]  /*5580*/  ISETP.GT.U32.AND P4, PT, R7, R104, PT ;  /* 0x000000680700720c */ /* 0x000fe20003f84070 */
[----:B------:R-:W-:Y:S01]  /*5590*/  @!P3 IMAD.IADD R102, R102, 0x1, -R7 ;  /* 0x000000016666b824 */ /* 0x000fe200078e0a07 */
[----:B------:R-:W-:Y:S01]  /*55a0*/  ISETP.GE.AND P3, PT, R107, RZ, PT ;  /* 0x000000ff6b00720c */ /* 0x000fe20003f66270 */
[----:B------:R-:W-:Y:S01]  /*55b0*/  IMAD R105, R7, R5, R4 ;  /* 0x0000000507697224 */ /* 0x000fe200078e0204 */
[C---:B------:R-:W-:Y:S01]  /*55c0*/  LOP3.LUT R4, R2.reuse, 0xd8, RZ, 0xfc, !PT ;  /* 0x000000d802047812 */ /* 0x040fe200078efcff */
[----:B------:R-:W-:Y:S01]  /*55d0*/  @!P5 IMAD.MOV R102, RZ, RZ, -R102 ;  /* 0x000000ffff66d224 */ /* 0x000fe200078e0a66 */
[----:B------:R-:W-:Y:S01]  /*55e0*/  LOP3.LUT R5, R2, 0xd6, RZ, 0xfc, !PT ;  /* 0x000000d602057812 */ /* 0x000fe200078efcff */
[----:B------:R-:W-:Y:S01]  /*55f0*/  IMAD.HI.U32 R6, R3, R106, RZ ;  /* 0x0000006a03067227 */ /* 0x000fe200078e00ff */
[----:B------:R-:W-:-:S02]  /*5600*/  ISETP.GT.U32.AND P5, PT, R7, R105, PT ;  /* 0x000000690700720c */ /* 0x000fc40003fa4070 */
[----:B------:R-:W-:Y:S01]  /*5610*/  IABS R110, R4 ;  /* 0x00000004006e7213 */ /* 0x000fe20000000000 */
[----:B------:R-:W-:Y:S01]  /*5620*/  IMAD.MOV R6, RZ, RZ, -R6 ;  /* 0x000000ffff067224 */ /* 0x000fe200078e0a06 */
[----:B------:R-:W-:Y:S01]  /*5630*/  IABS R109, R5 ;  /* 0x00000005006d7213 */ /* 0x000fe20000000000 */
[----:B------:R-:W-:Y:S02]  /*5640*/  @!P4 IMAD.IADD R104, R104, 0x1, -R7 ;  /* 0x000000016868c824 */ /* 0x000fe400078e0a07 */
[C---:B------:R-:W-:Y:S01]  /*5650*/  IMAD R106, R7.reuse, R6, R106 ;  /* 0x00000006076a7224 */ /* 0x040fe200078e026a */
[----:B------:R-:W-:Y:S01]  /*5660*/  LOP3.LUT R6, R2, 0xd2, RZ, 0xfc, !PT ;  /* 0x000000d202067812 */ /* 0x000fe200078efcff */
[----:B------:R-:W-:Y:S01]  /*5670*/  @!P0 IMAD.MOV R101, RZ, RZ, -R101 ;  /* 0x000000ffff658224 */ /* 0x000fe200078e0a65 */
[----:B------:R-:W-:Y:S01]  /*5680*/  ISETP.GT.U32.AND P4, PT, R7, R104, PT ;  /* 0x000000680700720c */ /* 0x000fe20003f84070 */
[----:B------:R-:W-:Y:S01]  /*5690*/  @!P1 IMAD.MOV R103, RZ, RZ, -R103 ;  /* 0x000000ffff679224 */ /* 0x000fe200078e0a67 */
[----:B------:R-:W-:Y:S01]  /*56a0*/  IABS R107, R6 ;  /* 0x00000006006b7213 */ /* 0x000fe20000000000 */
[----:B------:R-:W-:Y:S01]  /*56b0*/  @!P5 IMAD.IADD R105, R105, 0x1, -R7 ;  /* 0x000000016969d824 */ /* 0x000fe200078e0a07 */
[----:B------:R-:W-:Y:S01]  /*56c0*/  ISETP.GE.AND P0, PT, R108, RZ, PT ;  /* 0x000000ff6c00720c */ /* 0x000fe20003f06270 */
[----:B------:R-:W-:Y:S01]  /*56d0*/  IMAD.HI.U32 R114, R3, R109, RZ ;  /* 0x0000006d03727227 */ /* 0x000fe200078e00ff */
[----:B------:R-:W-:-:S02]  /*56e0*/  IABS R108, R115 ;  /* 0x00000073006c7213 */ /* 0x000fc40000000000 */
[----:B------:R-:W-:Y:S01]  /*56f0*/  ISETP.GT.U32.AND P5, PT, R7, R105, PT ;  /* 0x000000690700720c */ /* 0x000fe20003fa4070 */
[----:B------:R-:W-:Y:S01]  /*5700*/  IMAD.HI.U32 R113, R3, R107, RZ ;  /* 0x0000006b03717227 */ /* 0x000fe200078e00ff */
[----:B------:R-:W-:Y:S02]  /*5710*/  ISETP.GE.AND P1, PT, R6, RZ, PT ;  /* 0x000000ff0600720c */ /* 0x000fe40003f26270 */
[----:B------:R-:W-:Y:S01]  /*5720*/  LOP3.LUT R6, R2, 0xda, RZ, 0xfc, !PT ;  /* 0x000000da02067812 */ /* 0x000fe200078efcff */
[----:B------:R-:W-:Y:S02]  /*5730*/  IMAD.MOV R113, RZ, RZ, -R113 ;  /* 0x000000ffff717224 */ /* 0x000fe400078e0a71 */
[----:B------:R-:W-:Y:S01]  /*5740*/  @!P4 IMAD.IADD R104, R104, 0x1, -R7 ;  /* 0x000000016868c824 */ /* 0x000fe200078e0a07 */
[C---:B------:R-:W-:Y:S01]  /*5750*/  ISETP.GT.U32.AND P4, PT, R7.reuse, R106, PT ;  /* 0x0000006a0700720c */ /* 0x040fe20003f84070 */
[----:B------:R-:W-:Y:S01]  /*5760*/  IMAD R107, R7, R113, R107 ;  /* 0x00000071076b7224 */ /* 0x000fe200078e026b */
[----:B------:R-:W-:Y:S01]  /*5770*/  IABS R111, R6 ;  /* 0x00000006006f7213 */ /* 0x000fe20000000000 */
[----:B------:R-:W-:-:S04]  /*5780*/  IMAD.HI.U32 R112, R3, R108, RZ ;  /* 0x0000006c03707227 */ /* 0x000fc800078e00ff */
[----:B------:R-:W-:Y:S01]  /*5790*/  @!P5 IMAD.IADD R105, R105, 0x1, -R7 ;  /* 0x000000016969d824 */ /* 0x000fe200078e0a07 */
[----:B------:R-:W-:Y:S01]  /*57a0*/  ISETP.GT.U32.AND P5, PT, R7, R107, PT ;  /* 0x0000006b0700720c */ /* 0x000fe20003fa4070 */
[----:B------:R-:W-:Y:S02]  /*57b0*/  IMAD.MOV R112, RZ, RZ, -R112 ;  /* 0x000000ffff707224 */ /* 0x000fe400078e0a70 */
[----:B------:R-:W-:-:S04]  /*57c0*/  IMAD.HI.U32 R113, R3, R110, RZ ;  /* 0x0000006e03717227 */ /* 0x000fc800078e00ff */
[----:B------:R-:W-:Y:S02]  /*57d0*/  IMAD R108, R7, R112, R108 ;  /* 0x00000070076c7224 */ /* 0x000fe400078e026c */
[----:B------:R-:W-:Y:S02]  /*57e0*/  @!P4 IMAD.IADD R106, R106, 0x1, -R7 ;  /* 0x000000016a6ac824 */ /* 0x000fe400078e0a07 */
[----:B------:R-:W-:Y:S01]  /*57f0*/  IMAD.HI.U32 R112, R3, R111, RZ ;  /* 0x0000006f03707227 */ /* 0x000fe200078e00ff */
[----:B------:R-:W-:-:S03]  /*5800*/  ISETP.GT.U32.AND P4, PT, R7, R108, PT ;  /* 0x0000006c0700720c */ /* 0x000fc60003f84070 */
[----:B------:R-:W-:Y:S01]  /*5810*/  @!P5 IMAD.IADD R107, R107, 0x1, -R7 ;  /* 0x000000016b6bd824 */ /* 0x000fe200078e0a07 */
[C---:B------:R-:W-:Y:S01]  /*5820*/  ISETP.GT.U32.AND P5, PT, R7.reuse, R106, PT ;  /* 0x0000006a0700720c */ /* 0x040fe20003fa4070 */
[----:B------:R-:W-:Y:S02]  /*5830*/  IMAD.MOV R112, RZ, RZ, -R112 ;  /* 0x000000ffff707224 */ /* 0x000fe400078e0a70 */
[----:B------:R-:W-:Y:S02]  /*5840*/  IMAD.MOV R113, RZ, RZ, -R113 ;  /* 0x000000ffff717224 */ /* 0x000fe400078e0a71 */
[C---:B------:R-:W-:Y:S01]  /*5850*/  IMAD R111, R7.reuse, R112, R111 ;  /* 0x00000070076f7224 */ /* 0x040fe200078e026f */
[----:B------:R-:W-:Y:S01]  /*5860*/  IABS R112, R118 ;  /* 0x0000007600707213 */ /* 0x000fe20000000000 */
[----:B------:R-:W-:Y:S02]  /*5870*/  IMAD.MOV R114, RZ, RZ, -R114 ;  /* 0x000000ffff727224 */ /* 0x000fe400078e0a72 */
[----:B------:R-:W-:Y:S01]  /*5880*/  @!P4 IMAD.IADD R108, R108, 0x1, -R7 ;  /* 0x000000016c6cc824 */ /* 0x000fe200078e0a07 */
[C---:B------:R-:W-:Y:S01]  /*5890*/  ISETP.GT.U32.AND P4, PT, R7.reuse, R107, PT ;  /* 0x0000006b0700720c */ /* 0x040fe20003f84070 */
[C---:B------:R-:W-:Y:S01]  /*58a0*/  IMAD R110, R7.reuse, R113, R110 ;  /* 0x00000071076e7224 */ /* 0x040fe200078e026e */
[----:B------:R-:W-:Y:S01]  /*58b0*/  IABS R113, R117 ;  /* 0x0000007500717213 */ /* 0x000fe20000000000 */
[----:B------:R-:W-:Y:S01]  /*58c0*/  @!P6 IMAD.MOV R104, RZ, RZ, -R104 ;  /* 0x000000ffff68e224 */ /* 0x000fe200078e0a68 */
[C---:B------:R-:W-:Y:S01]  /*58d0*/  ISETP.GT.U32.AND P6, PT, R7.reuse, R108, PT ;  /* 0x0000006c0700720c */ /* 0x040fe20003fc4070 */
[----:B------:R-:W-:-:S02]  /*58e0*/  IMAD R109, R7, R114, R109 ;  /* 0x00000072076d7224 */ /* 0x000fc400078e026d */
[----:B------:R-:W-:Y:S01]  /*58f0*/  @!P5 IMAD.IADD R106, R106, 0x1, -R7 ;  /* 0x000000016a6ad824 */ /* 0x000fe200078e0a07 */
[----:B------:R-:W-:Y:S01]  /*5900*/  ISETP.GT.U32.AND P5, PT, R7, R110, PT ;  /* 0x0000006e0700720c */ /* 0x000fe20003fa4070 */
[----:B------:R-:W-:-:S04]  /*5910*/  IMAD.HI.U32 R114, R3, R112, RZ ;  /* 0x0000007003727227 */ /* 0x000fc800078e00ff */
[----:B------:R-:W-:Y:S01]  /*5920*/  @!P0 IMAD.MOV R105, RZ, RZ, -R105 ;  /* 0x000000ffff698224 */ /* 0x000fe200078e0a69 */
[----:B------:R-:W-:Y:S01]  /*5930*/  ISETP.GT.U32.AND P0, PT, R7, R109, PT ;  /* 0x0000006d0700720c */ /* 0x000fe20003f04070 */
[----:B------:R-:W-:Y:S02]  /*5940*/  IMAD.MOV R114, RZ, RZ, -R114 ;  /* 0x000000ffff727224 */ /* 0x000fe400078e0a72 */
[--C-:B------:R-:W-:Y:S01]  /*5950*/  @!P4 IMAD.IADD R107, R107, 0x1, -R7.reuse ;  /* 0x000000016b6bc824 */ /* 0x100fe200078e0a07 */
[C---:B------:R-:W-:Y:S01]  /*5960*/  ISETP.GT.U32.AND P4, PT, R7.reuse, R111, PT ;  /* 0x0000006f0700720c */ /* 0x040fe20003f84070 */
[C---:B------:R-:W-:Y:S02]  /*5970*/  IMAD R112, R7.reuse, R114, R112 ;  /* 0x0000007207707224 */ /* 0x040fe400078e0270 */
[--C-:B------:R-:W-:Y:S02]  /*5980*/  @!P6 IMAD.IADD R108, R108, 0x1, -R7.reuse ;  /* 0x000000016c6ce824 */ /* 0x100fe400078e0a07 */
[--C-:B------:R-:W-:Y:S01]  /*5990*/  @!P5 IMAD.IADD R110, R110, 0x1, -R7.reuse ;  /* 0x000000016e6ed824 */ /* 0x100fe200078e0a07 */
[----:B------:R-:W-:Y:S01]  /*59a0*/  ISETP.GT.U32.AND P6, PT, R7, R112, PT ;  /* 0x000000700700720c */ /* 0x000fe20003fc4070 */
[----:B------:R-:W-:Y:S01]  /*59b0*/  IMAD.MOV.U32 R114, RZ, RZ, R120 ;  /* 0x000000ffff727224 */ /* 0x000fe200078e0078 */
[----:B------:R-:W-:Y:S01]  /*59c0*/  ISETP.GE.AND P5, PT, R5, RZ, PT ;  /* 0x000000ff0500720c */ /* 0x000fe20003fa6270 */
[----:B------:R-:W-:Y:S01]  /*59d0*/  @!P0 IMAD.IADD R109, R109, 0x1, -R7 ;  /* 0x000000016d6d8824 */ /* 0x000fe200078e0a07 */
[----:B------:R-:W-:Y:S01]  /*59e0*/  ISETP.GE.AND P0, PT, R115, RZ, PT ;  /* 0x000000ff7300720c */ /* 0x000fe20003f06270 */
[----:B------:R-:W-:Y:S01]  /*59f0*/  @!P3 IMAD.MOV R106, RZ, RZ, -R106 ;  /* 0x000000ffff6ab224 */ /* 0x000fe200078e0a6a */
[----:B------:R-:W-:Y:S01]  /*5a00*/  ISETP.GT.U32.AND P3, PT, R7, R110, PT ;  /* 0x0000006e0700720c */ /* 0x000fe20003f64070 */
[----:B------:R-:W-:Y:S01]  /*5a10*/  IMAD.HI.U32 R115, R3, R114, RZ ;  /* 0x0000007203737227 */ /* 0x000fe200078e00ff */
[----:B------:R-:W-:-:S02]  /*5a20*/  LOP3.LUT R5, R2, 0xe2, RZ, 0xfc, !PT ;  /* 0x000000e202057812 */ /* 0x000fc400078efcff */
[----:B------:R-:W-:Y:S01]  /*5a30*/  IABS R120, R121 ;  /* 0x0000007900787213 */ /* 0x000fe20000000000 */
[----:B------:R-:W-:-:S04]  /*5a40*/  IMAD.HI.U32 R116, R3, R113, RZ ;  /* 0x0000007103747227 */ /* 0x000fc800078e00ff */
[----:B------:R-:W-:Y:S01]  /*5a50*/  @!P4 IMAD.IADD R111, R111, 0x1, -R7 ;  /* 0x000000016f6fc824 */ /* 0x000fe200078e0a07 */
[C---:B------:R-:W-:Y:S01]  /*5a60*/  ISETP.GT.U32.AND P4, PT, R7.reuse, R109, PT ;  /* 0x0000006d0700720c */ /* 0x040fe20003f84070 */
[----:B------:R-:W-:Y:S02]  /*5a70*/  IMAD.MOV R115, RZ, RZ, -R115 ;  /* 0x000000ffff737224 */ /* 0x000fe400078e0a73 */
[----:B------:R-:W-:Y:S02]  /*5a80*/  IMAD.MOV R116, RZ, RZ, -R116 ;  /* 0x000000ffff747224 */ /* 0x000fe400078e0a74 */
[----:B------:R-:W-:Y:S01]  /*5a90*/  @!P6 IMAD.IADD R112, R112, 0x1, -R7 ;  /* 0x000000017070e824 */ /* 0x000fe200078e0a07 */
[C---:B------:R-:W-:Y:S01]  /*5aa0*/  ISETP.GT.U32.AND P6, PT, R7.reuse, R111, PT ;  /* 0x0000006f0700720c */ /* 0x040fe20003fc4070 */
[C---:B------:R-:W-:Y:S02]  /*5ab0*/  IMAD R114, R7.reuse, R115, R114 ;  /* 0x0000007307727224 */ /* 0x040fe400078e0272 */
[C---:B------:R-:W-:Y:S01]  /*5ac0*/  IMAD R113, R7.reuse, R116, R113 ;  /* 0x0000007407717224 */ /* 0x040fe200078e0271 */
[----:B------:R-:W-:Y:S01]  /*5ad0*/  IABS R116, R5 ;  /* 0x0000000500747213 */ /* 0x000fe20000000000 */
[--C-:B------:R-:W-:Y:S01]  /*5ae0*/  @!P3 IMAD.IADD R110, R110, 0x1, -R7.reuse ;  /* 0x000000016e6eb824 */ /* 0x100fe200078e0a07 */
[----:B------:R-:W-:Y:S01]  /*5af0*/  ISETP.GT.U32.AND P3, PT, R7, R114, PT ;  /* 0x000000720700720c */ /* 0x000fe20003f64070 */
[----:B------:R-:W-:Y:S01]  /*5b00*/  @!P4 IMAD.IADD R109, R109, 0x1, -R7 ;  /* 0x000000016d6dc824 */ /* 0x000fe200078e0a07 */
[----:B------:R-:W-:Y:S01]  /*5b10*/  ISETP.GE.AND P4, PT, R4, RZ, PT ;  /* 0x000000ff0400720c */ /* 0x000fe20003f86270 */
[----:B------:R-:W-:Y:S01]  /*5b20*/  IMAD.MOV.U32 R115, RZ, RZ, R116 ;  /* 0x000000ffff737224 */ /* 0x000fe200078e0074 */
[----:B------:R-:W-:Y:S01]  /*5b30*/  LOP3.LUT R4, R2, 0xe4, RZ, 0xfc, !PT ;  /* 0x000000e402047812 */ /* 0x000fe200078efcff */
[----:B------:R-:W-:-:S02]  /*5b40*/  @!P5 IMAD.MOV R109, RZ, RZ, -R109 ;  /* 0x000000ffff6dd224 */ /* 0x000fc400078e0a6d */
[----:B------:R-:W-:-:S04]  /*5b50*/  IMAD.HI.U32 R116, R3, R115, RZ ;  /* 0x0000007303747227 */ /* 0x000fc800078e00ff */
[--C-:B------:R-:W-:Y:S01]  /*5b60*/  @!P6 IMAD.IADD R111, R111, 0x1, -R7.reuse ;  /* 0x000000016f6fe824 */ /* 0x100fe200078e0a07 */
[----:B------:R-:W-:Y:S01]  /*5b70*/  ISETP.GE.AND P6, PT, R6, RZ, PT ;  /* 0x000000ff0600720c */ /* 0x000fe20003fc6270 */
[----:B------:R-:W-:Y:S01]  /*5b80*/  IMAD.MOV R116, RZ, RZ, -R116 ;  /* 0x000000ffff747224 */ /* 0x000fe200078e0a74 */
[----:B------:R-:W-:Y:S01]  /*5b90*/  IABS R6, R4 ;  /* 0x0000000400067213 */ /* 0x000fe20000000000 */
[----:B------:R-:W-:Y:S02]  /*5ba0*/  @!P3 IMAD.IADD R114, R114, 0x1, -R7 ;  /* 0x000000017272b824 */ /* 0x000fe400078e0a07 */
[C---:B------:R-:W-:Y:S02]  /*5bb0*/  IMAD R115, R7.reuse, R116, R115 ;  /* 0x0000007407737224 */ /* 0x040fe400078e0273 */
[----:B------:R-:W-:Y:S01]  /*5bc0*/  IMAD.MOV.U32 R116, RZ, RZ, R6 ;  /* 0x000000ffff747224 */ /* 0x000fe200078e0006 */
[C---:B------:R-:W-:Y:S01]  /*5bd0*/  ISETP.GT.U32.AND P5, PT, R7.reuse, R114, PT ;  /* 0x000000720700720c */ /* 0x040fe20003fa4070 */
[----:B------:R-:W-:Y:S01]  /*5be0*/  @!P0 IMAD.MOV R108, RZ, RZ, -R108 ;  /* 0x000000ffff6c8224 */ /* 0x000fe200078e0a6c */
[----:B------:R-:W-:Y:S01]  /*5bf0*/  ISETP.GT.U32.AND P0, PT, R7, R113, PT ;  /* 0x000000710700720c */ /* 0x000fe20003f04070 */
[----:B------:R-:W-:-:S04]  /*5c00*/  IMAD.HI.U32 R6, R3, R116, RZ ;  /* 0x0000007403067227 */ /* 0x000fc800078e00ff */
[----:B------:R-:W-:Y:S02]  /*5c10*/  IMAD.MOV R6, RZ, RZ, -R6 ;  /* 0x000000ffff067224 */ /* 0x000fe400078e0a06 */
[----:B------:R-:W-:Y:S01]  /*5c20*/  @!P4 IMAD.MOV R110, RZ, RZ, -R110 ;  /* 0x000000ffff6ec224 */ /* 0x000fe200078e0a6e */
[C---:B------:R-:W-:Y:S01]  /*5c30*/  ISETP.GT.U32.AND P4, PT, R7.reuse, R115, PT ;  /* 0x000000730700720c */ /* 0x040fe20003f84070 */
[----:B------:R-:W-:Y:S02]  /*5c40*/  IMAD R116, R7, R6, R116 ;  /* 0x0000000607747224 */ /* 0x000fe400078e0274 */
[--C-:B------:R-:W-:Y:S02]  /*5c50*/  @!P5 IMAD.IADD R114, R114, 0x1, -R7.reuse ;  /* 0x000000017272d824 */ /* 0x100fe400078e0a07 */
[----:B------:R-:W-:Y:S01]  /*5c60*/  @!P0 IMAD.IADD R113, R113, 0x1, -R7 ;  /* 0x0000000171718824 */ /* 0x000fe200078e0a07 */
[----:B------:R-:W-:Y:S01]  /*5c70*/  ISETP.GT.U32.AND P5, PT, R7, R116, PT ;  /* 0x000000740700720c */ /* 0x000fe20003fa4070 */
[----:B------:R-:W-:Y:S01]  /*5c80*/  @!P1 IMAD.MOV R107, RZ, RZ, -R107 ;  /* 0x000000ffff6b9224 */ /* 0x000fe200078e0a6b */
[----:B------:R-:W-:Y:S01]  /*5c90*/  ISETP.GE.AND P0, PT, R117, RZ, PT ;  /* 0x000000ff7500720c */ /* 0x000fe20003f06270 */
[----:B------:R-:W-:Y:S01]  /*5ca0*/  @!P6 IMAD.MOV R111, RZ, RZ, -R111 ;  /* 0x000000ffff6fe224 */ /* 0x000fe200078e0a6f */
[----:B------:R-:W-:Y:S01]  /*5cb0*/  ISETP.GT.U32.AND P1, PT, R7, R112, PT ;  /* 0x000000700700720c */ /* 0x000fe20003f24070 */
[----:B------:R-:W-:Y:S01]  /*5cc0*/  IMAD.HI.U32 R123, R3, R120, RZ ;  /* 0x00000078037b7227 */ /* 0x000fe200078e00ff */
[----:B------:R-:W-:-:S02]  /*5cd0*/  LOP3.LUT R117, R2, 0xe6, RZ, 0xfc, !PT ;  /* 0x000000e602757812 */ /* 0x000fc400078efcff */
[----:B------:R-:W-:Y:S01]  /*5ce0*/  ISETP.GT.U32.AND P3, PT, R7, R113, PT ;  /* 0x000000710700720c */ /* 0x000fe20003f64070 */
[--C-:B------:R-:W-:Y:S01]  /*5cf0*/  @!P4 IMAD.IADD R115, R115, 0x1, -R7.reuse ;  /* 0x000000017373c824 */ /* 0x100fe200078e0a07 */
[----:B------:R-:W-:Y:S02]  /*5d00*/  ISETP.GE.AND P4, PT, R117, RZ, PT ;  /* 0x000000ff7500720c */ /* 0x000fe40003f86270 */
[----:B------:R-:W-:Y:S01]  /*5d10*/  IABS R117, R117 ;  /* 0x0000007500757213 */ /* 0x000fe20000000000 */
[----:B------:R-:W-:Y:S01]  /*5d20*/  @!P5 IMAD.IADD R116, R116, 0x1, -R7 ;  /* 0x000000017474d824 */ /* 0x000fe200078e0a07 */
[----:B------:R-:W-:Y:S02]  /*5d30*/  ISETP.GT.U32.AND P5, PT, R7, R115, PT ;  /* 0x000000730700720c */ /* 0x000fe40003fa4070 */
[----:B------:R-:W-:Y:S01]  /*5d40*/  ISETP.GE.AND P6, PT, R119, RZ, PT ;  /* 0x000000ff7700720c */ /* 0x000fe20003fc6270 */
[----:B------:R-:W-:-:S04]  /*5d50*/  IMAD.HI.U32 R6, R3, R117, RZ ;  /* 0x0000007503067227 */ /* 0x000fc800078e00ff */
[--C-:B------:R-:W-:Y:S01]  /*5d60*/  @!P1 IMAD.IADD R112, R112, 0x1, -R7.reuse ;  /* 0x0000000170709824 */ /* 0x100fe200078e0a07 */
[----:B------:R-:W-:Y:S01]  /*5d70*/  ISETP.GE.AND P1, PT, R118, RZ, PT ;  /* 0x000000ff7600720c */ /* 0x000fe20003f26270 */
[----:B------:R-:W-:Y:S02]  /*5d80*/  IMAD.MOV R6, RZ, RZ, -R6 ;  /* 0x000000ffff067224 */ /* 0x000fe400078e0a06 */
[----:B------:R-:W-:Y:S01]  /*5d90*/  @!P3 IMAD.IADD R113, R113, 0x1, -R7 ;  /* 0x000000017171b824 */ /* 0x000fe200078e0a07 */
[----:B------:R-:W-:Y:S01]  /*5da0*/  ISETP.GE.AND P3, PT, R4, RZ, PT ;  /* 0x000000ff0400720c */ /* 0x000fe20003f66270 */
[----:B------:R-:W-:Y:S01]  /*5db0*/  IMAD R117, R7, R6, R117 ;  /* 0x0000000607757224 */ /* 0x000fe200078e0275 */
[----:B------:R-:W-:Y:S01]  /*5dc0*/  LOP3.LUT R4, R2, 0xe8, RZ, 0xfc, !PT ;  /* 0x000000e802047812 */ /* 0x000fe200078efcff */
[----:B------:R-:W-:Y:S02]  /*5dd0*/  @!P5 IMAD.IADD R115, R115, 0x1, -R7 ;  /* 0x000000017373d824 */ /* 0x000fe400078e0a07 */
[----:B------:R-:W-:Y:S01]  /*5de0*/  @!P0 IMAD.MOV R113, RZ, RZ, -R113 ;  /* 0x000000ffff718224 */ /* 0x000fe200078e0a71 */
[----:B------:R-:W-:Y:S01]  /*5df0*/  ISETP.GT.U32.AND P5, PT, R7, R117, PT ;  /* 0x000000750700720c */ /* 0x000fe20003fa4070 */
[----:B------:R-:W-:Y:S01]  /*5e00*/  @!P6 IMAD.MOV R114, RZ, RZ, -R114 ;  /* 0x000000ffff72e224 */ /* 0x000fe200078e0a72 */
[----:B------:R-:W-:Y:S01]  /*5e10*/  IABS R118, R4 ;  /* 0x0000000400767213 */ /* 0x000fe20000000000 */
[----:B------:R-:W-:Y:S01]  /*5e20*/  @!P1 IMAD.MOV R112, RZ, RZ, -R112 ;  /* 0x000000ffff709224 */ /* 0x000fe200078e0a70 */
[----:B------:R-:W-:-:S02]  /*5e30*/  ISETP.GE.AND P1, PT, R5, RZ, PT ;  /* 0x000000ff0500720c */ /* 0x000fc40003f26270 */
[----:B------:R-:W-:Y:S01]  /*5e40*/  LOP3.LUT R5, R2, 0xea, RZ, 0xfc, !PT ;  /* 0x000000ea02057812 */ /* 0x000fe200078efcff */
[----:B------:R-:W-:Y:S01]  /*5e50*/  IMAD.HI.U32 R122, R3, R118, RZ ;  /* 0x00000076037a7227 */ /* 0x000fe200078e00ff */
[----:B------:R-:W-:Y:S02]  /*5e60*/  ISETP.GT.U32.AND P0, PT, R7, R116, PT ;  /* 0x000000740700720c */ /* 0x000fe40003f04070 */
[----:B------:R-:W-:Y:S02]  /*5e70*/  IABS R119, R5 ;  /* 0x0000000500777213 */ /* 0x000fe40000000000 */
[----:B------:R-:W-:Y:S01]  /*5e80*/  ISETP.GE.AND P6, PT, R4, RZ, PT ;  /* 0x000000ff0400720c */ /* 0x000fe20003fc6270 */
[----:B------:R-:W-:Y:S02]  /*5e90*/  @!P5 IMAD.IADD R117, R117, 0x1, -R7 ;  /* 0x000000017575d824 */ /* 0x000fe400078e0a07 */
[----:B------:R-:W-:Y:S01]  /*5ea0*/  IMAD.MOV R4, RZ, RZ, -R122 ;  /* 0x000000ffff047224 */ /* 0x000fe200078e0a7a */
[----:B------:R-:W-:Y:S01]  /*5eb0*/  IABS R122, R13 ;  /* 0x0000000d007a7213 */ /* 0x000fe20000000000 */
[----:B------:R-:W-:Y:S01]  /*5ec0*/  IMAD.HI.U32 R6, R3, R119, RZ ;  /* 0x0000007703067227 */ /* 0x000fe200078e00ff */
[----:B------:R-:W-:-:S03]  /*5ed0*/  ISETP.GT.U32.AND P5, PT, R7, R117, PT ;  /* 0x000000750700720c */ /* 0x000fc60003fa4070 */
[----:B------:R-:W-:Y:S02]  /*5ee0*/  IMAD R118, R7, R4, R118 ;  /* 0x0000000407767224 */ /* 0x000fe400078e0276 */
[----:B------:R-:W-:Y:S01]  /*5ef0*/  @!P0 IMAD.IADD R116, R116, 0x1, -R7 ;  /* 0x0000000174748824 */ /* 0x000fe200078e0a07 */
[----:B------:R-:W-:Y:S01]  /*5f00*/  ISETP.GE.AND P0, PT, R5, RZ, PT ;  /* 0x000000ff0500720c */ /* 0x000fe20003f06270 */
[----:B------:R-:W-:Y:S02]  /*5f10*/  IMAD.MOV R4, RZ, RZ, -R6 ;  /* 0x000000ffff047224 */ /* 0x000fe400078e0a06 */
[----:B------:R-:W-:Y:S01]  /*5f20*/  @!P3 IMAD.MOV R116, RZ, RZ, -R116 ;  /* 0x000000ffff74b224 */ /* 0x000fe200078e0a74 */
[C---:B------:R-:W-:Y:S01]  /*5f30*/  ISETP.GT.U32.AND P3, PT, R7.reuse, R118, PT ;  /* 0x000000760700720c */ /* 0x040fe20003f64070 */
[----:B------:R-:W-:Y:S01]  /*5f40*/  IMAD R119, R7, R4, R119 ;  /* 0x0000000407777224 */ /* 0x000fe200078e0277 */
[----:B------:R-:W-:Y:S01]  /*5f50*/  LOP3.LUT R4, R2, 0xee, RZ, 0xfc, !PT ;  /* 0x000000ee02047812 */ /* 0x000fe200078efcff */
[----:B------:R-:W-:Y:S01]  /*5f60*/  @!P1 IMAD.MOV R115, RZ, RZ, -R115 ;  /* 0x000000ffff739224 */ /* 0x000fe200078e0a73 */
[----:B------:R-:W-:Y:S01]  /*5f70*/  ISETP.GE.AND P1, PT, R121, RZ, PT ;  /* 0x000000ff7900720c */ /* 0x000fe20003f26270 */
[----:B------:R-:W-:Y:S01]  /*5f80*/  IMAD.MOV R5, RZ, RZ, -R123 ;  /* 0x000000ffff057224 */ /* 0x000fe200078e0a7b */
[----:B------:R-:W-:Y:S01]  /*5f90*/  IABS R121, R4 ;  /* 0x0000000400797213 */ /* 0x000fe20000000000 */
[----:B------:R-:W-:Y:S01]  /*5fa0*/  @!P5 IMAD.IADD R117, R117, 0x1, -R7 ;  /* 0x000000017575d824 */ /* 0x000fe200078e0a07 */
[C---:B------:R-:W-:Y:S01]  /*5fb0*/  ISETP.GT.U32.AND P5, PT, R7.reuse, R119, PT ;  /* 0x000000770700720c */ /* 0x040fe20003fa4070 */
[----:B------:R-:W-:Y:S01]  /*5fc0*/  IMAD R120, R7, R5, R120 ;  /* 0x0000000507787224 */ /* 0x000fe200078e0278 */
[----:B------:R-:W-:Y:S01]  /*5fd0*/  IABS R123, R9 ;  /* 0x00000009007b7213 */ /* 0x000fe20000000000 */
[----:B------:R-:W-:Y:S01]  /*5fe0*/  IMAD.HI.U32 R5, R3, R121, RZ ;  /* 0x0000007903057227 */ /* 0x000fe200078e00ff */
[----:B------:R-:W-:-:S03]  /*5ff0*/  IABS R2, R10 ;  /* 0x0000000a00027213 */ /* 0x000fc60000000000 */
[----:B------:R-:W-:Y:S02]  /*6000*/  @!P3 IMAD.IADD R118, R118, 0x1, -R7 ;  /* 0x000000017676b824 */ /* 0x000fe400078e0a07 */
[----:B------:R-:W-:Y:S02]  /*6010*/  IMAD.MOV R5, RZ, RZ, -R5 ;  /* 0x000000ffff057224 */ /* 0x000fe400078e0a05 */
[----:B------:R-:W-:Y:S01]  /*6020*/  @!P4 IMAD.MOV R117, RZ, RZ, -R117 ;  /* 0x000000ffff75c224 */ /* 0x000fe200078e0a75 */
[C---:B------:R-:W-:Y:S01]  /*6030*/  ISETP.GT.U32.AND P3, PT, R7.reuse, R118, PT ;  /* 0x000000760700720c */ /* 0x040fe20003f64070 */
[C---:B------:R-:W-:Y:S01]  /*6040*/  IMAD R121, R7.reuse, R5, R121 ;  /* 0x0000000507797224 */ /* 0x040fe200078e0279 */
[----:B------:R-:W-:Y:S01]  /*6050*/  ISETP.GT.U32.AND P4, PT, R7, R120, PT ;  /* 0x000000780700720c */ /* 0x000fe20003f84070 */
[----:B------:R-:W-:Y:S02]  /*6060*/  @!P5 IMAD.IADD R119, R119, 0x1, -R7 ;  /* 0x000000017777d824 */ /* 0x000fe400078e0a07 */
[----:B------:R-:W-:Y:S01]  /*6070*/  IMAD.HI.U32 R6, R3, R122, RZ ;  /* 0x0000007a03067227 */ /* 0x000fe200078e00ff */
[----:B------:R-:W-:-:S03]  /*6080*/  ISETP.GT.U32.AND P5, PT, R7, R121, PT ;  /* 0x000000790700720c */ /* 0x000fc60003fa4070 */
[----:B------:R-:W-:-:S04]  /*6090*/  IMAD.HI.U32 R125, R3, R123, RZ ;  /* 0x0000007b037d7227 */ /* 0x000fc800078e00ff */
[--C-:B------:R-:W-:Y:S01]  /*60a0*/  @!P3 IMAD.IADD R118, R118, 0x1, -R7.reuse ;  /* 0x000000017676b824 */ /* 0x100fe200078e0a07 */
[----:B------:R-:W-:Y:S01]  /*60b0*/  ISETP.GE.AND P3, PT, R4, RZ, PT ;  /* 0x000000ff0400720c */ /* 0x000fe20003f66270 */
[--C-:B------:R-:W-:Y:S01]  /*60c0*/  @!P4 IMAD.IADD R120, R120, 0x1, -R7.reuse ;  /* 0x000000017878c824 */ /* 0x100fe200078e0a07 */
[----:B------:R-:W-:Y:S01]  /*60d0*/  ISETP.GT.U32.AND P4, PT, R7, R119, PT ;  /* 0x000000770700720c */ /* 0x000fe20003f84070 */
[----:B------:R-:W-:Y:S02]  /*60e0*/  @!P6 IMAD.MOV R118, RZ, RZ, -R118 ;  /* 0x000000ffff76e224 */ /* 0x000fe400078e0a76 */
[----:B------:R-:W-:Y:S01]  /*60f0*/  @!P5 IMAD.IADD R121, R121, 0x1, -R7 ;  /* 0x000000017979d824 */ /* 0x000fe200078e0a07 */
[C---:B------:R-:W-:Y:S01]  /*6100*/  ISETP.GT.U32.AND P6, PT, R7.reuse, R120, PT ;  /* 0x000000780700720c */ /* 0x040fe20003fc4070 */
[----:B------:R-:W-:Y:S02]  /*6110*/  IMAD.MOV R6, RZ, RZ, -R6 ;  /* 0x000000ffff067224 */ /* 0x000fe400078e0a06 */
[----:B------:R-:W-:Y:S01]  /*6120*/  IMAD.MOV R125, RZ, RZ, -R125 ;  /* 0x000000ffff7d7224 */ /* 0x000fe200078e0a7d */
[C---:B------:R-:W-:Y:S01]  /*6130*/  ISETP.GT.U32.AND P5, PT, R7.reuse, R121, PT ;  /* 0x000000790700720c */ /* 0x040fe20003fa4070 */
[----:B------:R-:W-:-:S02]  /*6140*/  IMAD R122, R7, R6, R122 ;  /* 0x00000006077a7224 */ /* 0x000fc400078e027a */
[----:B------:R-:W-:Y:S02]  /*6150*/  IMAD.MOV R4, RZ, RZ, -R0 ;  /* 0x000000ffff047224 */ /* 0x000fe400078e0a00 */
[----:B------:R-:W-:Y:S01]  /*6160*/  IMAD R123, R7, R125, R123 ;  /* 0x0000007d077b7224 */ /* 0x000fe200078e027b */
[----:B------:R-:W-:Y:S01]  /*6170*/  IABS R125, R11 ;  /* 0x0000000b007d7213 */ /* 0x000fe20000000000 */
[--C-:B------:R-:W-:Y:S01]  /*6180*/  @!P4 IMAD.IADD R119, R119, 0x1, -R7.reuse ;  /* 0x000000017777c824 */ /* 0x100fe200078e0a07 */
[C---:B------:R-:W-:Y:S01]  /*6190*/  ISETP.GT.U32.AND P4, PT, R7.reuse, R122, PT ;  /* 0x0000007a0700720c */ /* 0x040fe20003f84070 */
[C---:B------:R-:W-:Y:S01]  /*61a0*/  IMAD R124, R7.reuse, R4, R124 ;  /* 0x00000004077c7224 */ /* 0x040fe200078e027c */
[----:B------:R-:W-:Y:S01]  /*61b0*/  IABS R4, R64 ;  /* 0x0000004000047213 */ /* 0x000fe20000000000 */
[--C-:B------:R-:W-:Y:S01]  /*61c0*/  @!P6 IMAD.IADD R120, R120, 0x1, -R7.reuse ;  /* 0x000000017878e824 */ /* 0x100fe200078e0a07 */
[----:B------:R-:W-:Y:S01]  /*61d0*/  ISETP.GT.U32.AND P6, PT, R7, R123, PT ;  /* 0x0000007b0700720c */ /* 0x000fe20003fc4070 */
[----:B------:R-:W-:Y:S01]  /*61e0*/  @!P5 IMAD.IADD R121, R121, 0x1, -R7 ;  /* 0x000000017979d824 */ /* 0x000fe200078e0a07 */
[----:B------:R-:W-:Y:S01]  /*61f0*/  ISETP.GT.U32.AND P5, PT, R7, R124, PT ;  /* 0x0000007c0700720c */ /* 0x000fe20003fa4070 */
[----:B------:R-:W-:-:S04]  /*6200*/  IMAD.HI.U32 R6, R3, R2, RZ ;  /* 0x0000000203067227 */ /* 0x000fc800078e00ff */
[----:B------:R-:W-:Y:S01]  /*6210*/  @!P3 IMAD.MOV R121, RZ, RZ, -R121 ;  /* 0x000000ffff79b224 */ /* 0x000fe200078e0a79 */
[----:B------:R-:W-:Y:S01]  /*6220*/  ISETP.GE.AND P3, PT, R9, RZ, PT ;  /* 0x000000ff0900720c */ /* 0x000fe20003f66270 */
[--C-:B------:R-:W-:Y:S01]  /*6230*/  @!P4 IMAD.IADD R122, R122, 0x1, -R7.reuse ;  /* 0x000000017a7ac824 */ /* 0x100fe200078e0a07 */
[----:B------:R-:W0:Y:S01]  /*6240*/  S2R R9, SR_TID.X ;  /* 0x0000000000097919 */ /* 0x000e220000002100 */
[----:B------:R-:W-:Y:S01]  /*6250*/  IMAD.HI.U32 R5, R3, R125, RZ ;  /* 0x0000007d03057227 */ /* 0x000fe200078e00ff */
[----:B------:R-:W-:Y:S02]  /*6260*/  ISETP.GE.AND P4, PT, R13, RZ, PT ;  /* 0x000000ff0d00720c */ /* 0x000fe40003f86270 */
[----:B------:R-:W4:Y:S01]  /*6270*/  LDL.LU R13, [R1+0x14] ;  /* 0x00001400010d7983 */ /* 0x000f220000300800 */
[----:B------:R-:W-:Y:S02]  /*6280*/  IMAD.MOV R0, RZ, RZ, -R6 ;  /* 0x000000ffff007224 */ /* 0x000fe400078e0a06 */
[----:B------:R-:W-:Y:S01]  /*6290*/  @!P6 IMAD.IADD R123, R123, 0x1, -R7 ;  /* 0x000000017b7be824 */ /* 0x000fe200078e0a07 */
[----:B------:R-:W-:Y:S01]  /*62a0*/  ISETP.GT.U32.AND P6, PT, R7, R122, PT ;  /* 0x0000007a0700720c */ /* 0x000fe20003fc4070 */
[----:B------:R-:W-:-:S02]  /*62b0*/  IMAD.MOV R5, RZ, RZ, -R5 ;  /* 0x000000ffff057224 */ /* 0x000fc400078e0a05 */
[C---:B------:R-:W-:Y:S02]  /*62c0*/  IMAD R2, R7.reuse, R0, R2 ;  /* 0x0000000007027224 */ /* 0x040fe400078e0202 */
[----:B------:R-:W-:Y:S01]  /*62d0*/  @!P5 IMAD.IADD R124, R124, 0x1, -R7 ;  /* 0x000000017c7cd824 */ /* 0x000fe200078e0a07 */
[----:B------:R-:W1:Y:S01]  /*62e0*/  LDS R0, [UR9] ;  /* 0x00000009ff007984 */ /* 0x000e620008000800 */
[C---:B------:R-:W-:Y:S01]  /*62f0*/  IMAD R125, R7.reuse, R5, R125 ;  /* 0x00000005077d7224 */ /* 0x040fe200078e027d */
[----:B------:R-:W-:Y:S01]  /*6300*/  ISETP.GT.U32.AND P5, PT, R7, R123, PT ;  /* 0x0000007b0700720c */ /* 0x000fe20003fa4070 */
[----:B------:R-:W-:Y:S02]  /*6310*/  IMAD.MOV.U32 R6, RZ, RZ, R12 ;  /* 0x000000ffff067224 */ /* 0x000fe400078e000c */
[----:B------:R-:W-:-:S04]  /*6320*/  IMAD.HI.U32 R12, R3, R4, RZ ;  /* 0x00000004030c7227 */ /* 0x000fc800078e00ff */
[----:B------:R-:W-:-:S04]  /*6330*/  IMAD.HI.U32 R5, R3, R6, RZ ;  /* 0x0000000603057227 */ /* 0x000fc800078e00ff */
[----:B------:R-:W-:Y:S01]  /*6340*/  @!P1 IMAD.MOV R120, RZ, RZ, -R120 ;  /* 0x000000ffff789224 */ /* 0x000fe200078e0a78 */
[C---:B------:R-:W-:Y:S01]  /*6350*/  ISETP.GT.U32.AND P1, PT, R7.reuse, R125, PT ;  /* 0x0000007d0700720c */ /* 0x040fe20003f24070 */
[----:B------:R-:W-:Y:S02]  /*6360*/  IMAD.MOV R3, RZ, RZ, -R12 ;  /* 0x000000ffff037224 */ /* 0x000fe400078e0a0c */
[----:B------:R-:W-:Y:S01]  /*6370*/  @!P6 IMAD.IADD R122, R122, 0x1, -R7 ;  /* 0x000000017a7ae824 */ /* 0x000fe200078e0a07 */
[C---:B------:R-:W-:Y:S01]  /*6380*/  ISETP.GT.U32.AND P6, PT, R7.reuse, R2, PT ;  /* 0x000000020700720c */ /* 0x040fe20003fc4070 */
[----:B------:R-:W-:Y:S01]  /*6390*/  IMAD R3, R7, R3, R4 ;  /* 0x0000000307037224 */ /* 0x000fe200078e0204 */
[----:B0-----:R-:W-:Y:S01]  /*63a0*/  SHF.R.U32.HI R9, RZ, 0x5, R9 ;  /* 0x00000005ff097819 */ /* 0x001fe20000011609 */
[----:B------:R-:W-:Y:S01]  /*63b0*/  @!P5 IMAD.IADD R123, R123, 0x1, -R7 ;  /* 0x000000017b7bd824 */ /* 0x000fe200078e0a07 */
[----:B------:R-:W5:Y:S01]  /*63c0*/  LDL.LU R12, [R1+0x10] ;  /* 0x00001000010c7983 */ /* 0x000f620000300800 */
[----:B------:R-:W-:Y:S01]  /*63d0*/  @!P0 IMAD.MOV R119, RZ, RZ, -R119 ;  /* 0x000000ffff778224 */ /* 0x000fe200078e0a77 */
[C---:B------:R-:W-:Y:S01]  /*63e0*/  ISETP.GT.U32.AND P5, PT, R7.reuse, R3, PT ;  /* 0x000000030700720c */ /* 0x040fe20003fa4070 */
[----:B------:R-:W-:Y:S01]  /*63f0*/  @!P4 IMAD.MOV R122, RZ, RZ, -R122 ;  /* 0x000000ffff7ac224 */ /* 0x000fe200078e0a7a */
[----:B------:R-:W-:Y:S01]  /*6400*/  ISETP.GT.U32.AND P0, PT, R7, R124, PT ;  /* 0x0000007c0700720c */ /* 0x000fe20003f04070 */
[----:B------:R-:W-:Y:S01]  /*6410*/  @!P1 IMAD.IADD R125, R125, 0x1, -R7 ;  /* 0x000000017d7d9824 */ /* 0x000fe200078e0a07 */
[----:B------:R-:W-:Y:S01]  /*6420*/  ISETP.GE.AND P1, PT, R8, RZ, PT ;  /* 0x000000ff0800720c */ /* 0x000fe20003f26270 */
[----:B------:R-:W-:-:S02]  /*6430*/  IMAD.SHL.U32 R8, R9, 0x200000, RZ ;  /* 0x0020000009087824 */ /* 0x000fc400078e00ff */
[----:B------:R-:W-:Y:S01]  /*6440*/  @!P6 IMAD.IADD R2, R2, 0x1, -R7 ;  /* 0x000000010202e824 */ /* 0x000fe200078e0a07 */
[----:B------:R-:W-:Y:S01]  /*6450*/  ISETP.GT.U32.AND P4, PT, R7, R125, PT ;  /* 0x0000007d0700720c */ /* 0x000fe20003f84070 */
[----:B------:R-:W-:Y:S01]  /*6460*/  IMAD.MOV R5, RZ, RZ, -R5 ;  /* 0x000000ffff057224 */ /* 0x000fe200078e0a05 */
[----:B------:R-:W-:Y:S01]  /*6470*/  ISETP.GE.AND P6, PT, R11, RZ, PT ;  /* 0x000000ff0b00720c */ /* 0x000fe20003fc6270 */
[----:B------:R-:W-:Y:S01]  /*6480*/  @!P3 IMAD.MOV R123, RZ, RZ, -R123 ;  /* 0x000000ffff7bb224 */ /* 0x000fe200078e0a7b */
[----:B------:R-:W-:Y:S01]  /*6490*/  LOP3.LUT R8, R8, 0x600000, RZ, 0xc0, !PT ;  /* 0x0060000008087812 */ /* 0x000fe200078ec0ff */
[--C-:B------:R-:W-:Y:S01]  /*64a0*/  @!P5 IMAD.IADD R3, R3, 0x1, -R7.reuse ;  /* 0x000000010303d824 */ /* 0x100fe200078e0a07 */
[C---:B------:R-:W-:Y:S01]  /*64b0*/  ISETP.GT.U32.AND P5, PT, R7.reuse, R2, PT ;  /* 0x000000020700720c */ /* 0x040fe20003fa4070 */
[----:B------:R-:W-:Y:S01]  /*64c0*/  @!P0 IMAD.IADD R124, R124, 0x1, -R7 ;  /* 0x000000017c7c8824 */ /* 0x000fe200078e0a07 */
[----:B------:R-:W2:Y:S01]  /*64d0*/  LDL.LU R11, [R1+0xc] ;  /* 0x00000c00010b7983 */ /* 0x000ea20000300800 */
[----:B------:R-:W-:Y:S01]  /*64e0*/  R2UR UR10, R8 ;  /* 0x00000000080a72ca */ /* 0x000fe200000e0000 */
[----:B------:R-:W-:-:S02]  /*64f0*/  IMAD R6, R7, R5, R6 ;  /* 0x0000000507067224 */ /* 0x000fc400078e0206 */
[----:B------:R-:W-:Y:S01]  /*6500*/  @!P1 IMAD.MOV R124, RZ, RZ, -R124 ;  /* 0x000000ffff7c9224 */ /* 0x000fe200078e0a7c */
[----:B------:R-:W-:Y:S01]  /*6510*/  ISETP.NE.U32.AND P1, PT, R9, RZ, PT ;  /* 0x000000ff0900720c */ /* 0x000fe20003f25070 */
[----:B------:R-:W-:Y:S01]  /*6520*/  @!P4 IMAD.IADD R125, R125, 0x1, -R7 ;  /* 0x000000017d7dc824 */ /* 0x000fe200078e0a07 */
[----:B------:R-:W-:Y:S01]  /*6530*/  ISETP.GE.AND P4, PT, R10, RZ, PT ;  /* 0x000000ff0a00720c */ /* 0x000fe20003f86270 */
[----:B------:R-:W0:Y:S01]  /*6540*/  LDC.64 R4, c[0x0][0x3a0] ;  /* 0x0000e800ff047b82 */ /* 0x000e220000000a00 */
[----:B------:R-:W2:Y:S01]  /*6550*/  LDL.LU R10, [R1+0x8] ;  /* 0x00000800010a7983 */ /* 0x000ea20000300800 */
[----:B-1----:R-:W-:Y:S01]  /*6560*/  R2UR UR8, R0 ;  /* 0x00000000000872ca */ /* 0x002fe200000e0000 */
[----:B------:R-:W-:-:S05]  /*6570*/  @!P6 IMAD.MOV R125, RZ, RZ, -R125 ;  /* 0x000000ffff7de224 */ /* 0x000fca00078e0a7d */
[----:B------:R-:W-:Y:S01]  /*6580*/  BAR.SYNC.DEFER_BLOCKING 0x0 ;  /* 0x0000000000007b1d */ /* 0x000fe20000010000 */
[--C-:B------:R-:W-:Y:S01]  /*6590*/  @!P5 IMAD.IADD R2, R2, 0x1, -R7.reuse ;  /* 0x000000010202d824 */ /* 0x100fe200078e0a07 */
[----:B------:R-:W-:Y:S02]  /*65a0*/  ISETP.GE.AND P6, PT, R64, RZ, PT ;  /* 0x000000ff4000720c */ /* 0x000fe40003fc6270 */
[----:B------:R-:W-:Y:S02]  /*65b0*/  ISETP.GE.AND P5, PT, R65, RZ, PT ;  /* 0x000000ff4100720c */ /* 0x000fe40003fa6270 */
[C---:B------:R-:W-:Y:S01]  /*65c0*/  ISETP.GT.U32.AND P0, PT, R7.reuse, R6, PT ;  /* 0x000000060700720c */ /* 0x040fe20003f04070 */
[----:B------:R-:W2:Y:S04]  /*65d0*/  LDL.LU R9, [R1+0x4] ;  /* 0x0000040001097983 */ /* 0x000ea80000300800 */
[----:B------:R-:W2:Y:S04]  /*65e0*/  LDL.LU R8, [R1+0x678] ;  /* 0x0006780001087983 */ /* 0x000ea80000300800 */
[----:B------:R-:W2:Y:S04]  /*65f0*/  LDL.LU R0, [R1+0x674] ;  /* 0x0006740001007983 */ /* 0x000ea80000300800 */
[----:B------:R-:W-:Y:S01]  /*6600*/  @!P0 IMAD.IADD R6, R6, 0x1, -R7 ;  /* 0x0000000106068824 */ /* 0x000fe200078e0a07 */
[----:B------:R-:W2:Y:S01]  /*6610*/  LDL.LU R64, [R1+0x670] ;  /* 0x0006700001407983 */ /* 0x000ea20000300800 */
[----:B------:R-:W-:-:S03]  /*6620*/  ISETP.GT.U32.AND P0, PT, R7, R3, PT ;  /* 0x000000030700720c */ /* 0x000fc60003f04070 */
[----:B------:R-:W2:Y:S01]  /*6630*/  LDL.LU R65, [R1+0x66c] ;  /* 0x00066c0001417983 */ /* 0x000ea20000300800 */
[----:B------:R-:W-:Y:S01]  /*6640*/  @!P4 IMAD.MOV R2, RZ, RZ, -R2 ;  /* 0x000000ffff02c224 */ /* 0x000fe200078e0a02 */
[----:B------:R-:W-:-:S08]  /*6650*/  ISETP.GT.U32.AND P3, PT, R7, R6, PT ;  /* 0x000000060700720c */ /* 0x000fd00003f64070 */
[----:B------:R-:W-:Y:S01]  /*6660*/  @!P0 IMAD.IADD R3, R3, 0x1, -R7 ;  /* 0x0000000103038824 */ /* 0x000fe200078e0a07 */
[----:B--2---:R-:W-:Y:S02]  /*6670*/  ISETP.NE.AND P4, PT, R65, RZ, PT ;  /* 0x000000ff4100720c */ /* 0x004fe40003f85270 */
[----:B------:R-:W-:-:S04]  /*6680*/  LOP3.LUT R65, RZ, R65, RZ, 0x33, !PT ;  /* 0x00000041ff417212 */ /* 0x000fc800078e33ff */
[C---:B------:R-:W-:Y:S02]  /*6690*/  SEL R8, R65.reuse, R8, !P4 ;  /* 0x0000000841087207 */ /* 0x040fe40006000000 */
[----:B------:R-:W-:Y:S02]  /*66a0*/  ISETP.GE.AND P0, PT, R64, RZ, PT ;  /* 0x000000ff4000720c */ /* 0x000fe40003f06270 */
[----:B------:R-:W2:Y:S04]  /*66b0*/  LDL.LU R64, [R1+0x668] ;  /* 0x0006680001407983 */ /* 0x000ea80000300800 */
[----:B------:R1:W-:Y:S04]  /*66c0*/  STL [R1+0x20], R8 ;  /* 0x0000200801007387 */ /* 0x0003e80000100800 */
[----:B-1----:R-:W2:Y:S01]  /*66d0*/  LDL.LU R8, [R1+0x664] ;  /* 0x0006640001087983 */ /* 0x002ea20000300800 */
[----:B------:R-:W-:-:S02]  /*66e0*/  SEL R15, R65, R15, !P4 ;  /* 0x0000000f410f7207 */ /* 0x000fc40006000000 */
[C---:B---3--:R-:W-:Y:S02]  /*66f0*/  SEL R14, R65.reuse, R14, !P4 ;  /* 0x0000000e410e7207 */ /* 0x048fe40006000000 */
[C---:B----4-:R-:W-:Y:S02]  /*6700*/  SEL R13, R65.reuse, R13, !P4 ;  /* 0x0000000d410d7207 */ /* 0x050fe40006000000 */
[C---:B-----5:R-:W-:Y:S02]  /*6710*/  SEL R12, R65.reuse, R12, !P4 ;  /* 0x0000000c410c7207 */ /* 0x060fe40006000000 */
[C---:B------:R-:W-:Y:S02]  /*6720*/  SEL R11, R65.reuse, R11, !P4 ;  /* 0x0000000b410b7207 */ /* 0x040fe40006000000 */
[C---:B------:R-:W-:Y:S02]  /*6730*/  SEL R10, R65.reuse, R10, !P4 ;  /* 0x0000000a410a7207 */ /* 0x040fe40006000000 */
[----:B------:R-:W-:-:S02]  /*6740*/  SEL R9, R65, R9, !P4 ;  /* 0x0000000941097207 */ /* 0x000fc40006000000 */
[----:B--2---:R-:W-:-:S05]  /*6750*/  SEL R8, R65, R8, !P4 ;  /* 0x0000000841087207 */ /* 0x004fca0006000000 */
[----:B------:R1:W-:Y:S04]  /*6760*/  STL [R1+0x334], R8 ;  /* 0x0003340801007387 */ /* 0x0003e80000100800 */
[----:B-1----:R-:W2:Y:S04]  /*6770*/  LDL.LU R8, [R1] ;  /* 0x0000000001087983 */ /* 0x002ea80000300800 */
[----:B------:R1:W-:Y:S04]  /*6780*/  STL [R1+0x64], R15 ;  /* 0x0000640f01007387 */ /* 0x0003e80000100800 */
[----:B-1----:R-:W3:Y:S04]  /*6790*/  LDL.LU R15, [R1+0x660] ;  /* 0x00066000010f7983 */ /* 0x002ee80000300800 */
[----:B------:R1:W-:Y:S04]  /*67a0*/  STL [R1+0x320], R14 ;  /* 0x0003200e01007387 */ /* 0x0003e80000100800 */
[----:B-1----:R-:W4:Y:S04]  /*67b0*/  LDL.LU R14, [R1+0x65c] ;  /* 0x00065c00010e7983 */ /* 0x002f280000300800 */
[----:B------:R1:W-:Y:S04]  /*67c0*/  STL [R1+0x31c], R13 ;  /* 0x00031c0d01007387 */ /* 0x0003e80000100800 */
[----:B-1----:R-:W5:Y:S04]  /*67d0*/  LDL.LU R13, [R1+0x658] ;  /* 0x00065800010d7983 */ /* 0x002f680000300800 */
[----:B------:R1:W-:Y:S04]  /*67e0*/  STL [R1+0x10], R12 ;  /* 0x0000100c01007387 */ /* 0x0003e80000100800 */
[----:B-1----:R-:W3:Y:S04]  /*67f0*/  LDL.LU R12, [R1+0x654] ;  /* 0x00065400010c7983 */ /* 0x002ee80000300800 */
[----:B------:R1:W-:Y:S04]  /*6800*/  STL [R1+0x60], R11 ;  /* 0x0000600b01007387 */ /* 0x0003e80000100800 */
[----:B-1----:R-:W3:Y:S04]  /*6810*/  LDL.LU R11, [R1+0x650] ;  /* 0x00065000010b7983 */ /* 0x002ee80000300800 */
[----:B------:R1:W-:Y:S04]  /*6820*/  STL [R1+0x318], R10 ;  /* 0x0003180a01007387 */ /* 0x0003e80000100800 */
[----:B-1----:R-:W3:Y:S04]  /*6830*/  LDL.LU R10, [R1+0x64c] ;  /* 0x00064c00010a7983 */ /* 0x002ee80000300800 */
[----:B------:R1:W-:Y:S04]  /*6840*/  STL [R1+0x314], R9 ;  /* 0x0003140901007387 */ /* 0x0003e80000100800 */
[----:B-1----:R-:W4:Y:S01]  /*6850*/  LDL.LU R9, [R1+0x648] ;  /* 0x0006480001097983 */ /* 0x002f220000300800 */
[----:B--2---:R-:W-:-:S05]  /*6860*/  SEL R8, R65, R8, !P4 ;  /* 0x0000000841087207 */ /* 0x004fca0006000000 */
[----:B------:R4:W-:Y:S01]  /*6870*/  STL [R1+0x4], R8 ;  /* 0x0000040801007387 */ /* 0x0009e20000100800 */
[C---:B---3--:R-:W-:Y:S02]  /*6880*/  SEL R10, R65.reuse, R10, !P4 ;  /* 0x0000000a410a7207 */ /* 0x048fe40006000000 */
[C---:B----4-:R-:W-:Y:S02]  /*6890*/  SEL R8, R65.reuse, R9, !P4 ;  /* 0x0000000941087207 */ /* 0x050fe40006000000 */
[----:B------:R-:W-:-:S03]  /*68a0*/  SEL R9, R65, R11, !P4 ;  /* 0x0000000b41097207 */ /* 0x000fc60006000000 */
[----:B------:R1:W-:Y:S04]  /*68b0*/  STL [R1+0x6c], R8 ;  /* 0x00006c0801007387 */ /* 0x0003e80000100800 */
[----:B------:R5:W-:Y:S01]  /*68c0*/  STL [R1+0x300], R10 ;  /* 0x0003000a01007387 */ /* 0x000be20000100800 */
[----:B-1----:R-:W-:-:S03]  /*68d0*/  SEL R8, R65, R12, !P4 ;  /* 0x0000000c41087207 */ /* 0x002fc60006000000 */
[----:B------:R1:W-:Y:S01]  /*68e0*/  STL [R1+0x2fc], R9 ;  /* 0x0002fc0901007387 */ /* 0x0003e20000100800 */
[----:B-----5:R-:W-:-:S03]  /*68f0*/  SEL R10, R65, R13, !P4 ;  /* 0x0000000d410a7207 */ /* 0x020fc60006000000 */
[----:B------:R2:W-:Y:S01]  /*6900*/  STL [R1], R8 ;  /* 0x0000000801007387 */ /* 0x0005e20000100800 */
[----:B-1----:R-:W-:-:S03]  /*6910*/  SEL R9, R65, R14, !P4 ;  /* 0x0000000e41097207 */ /* 0x002fc60006000000 */
[----:B------:R1:W-:Y:S01]  /*6920*/  STL [R1+0x68], R10 ;  /* 0x0000680a01007387 */ /* 0x0003e20000100800 */
[----:B--2---:R-:W-:-:S03]  /*6930*/  SEL R8, R65, R15, !P4 ;  /* 0x0000000f41087207 */ /* 0x004fc60006000000 */
[----:B------:R2:W-:Y:S04]  /*6940*/  STL [R1+0x2f8], R9 ;  /* 0x0002f80901007387 */ /* 0x0005e80000100800 */
[----:B------:R3:W-:Y:S01]  /*6950*/  STL [R1+0x2f4], R8 ;  /* 0x0002f40801007387 */ /* 0x0007e20000100800 */
[C---:B-1----:R-:W-:Y:S02]  /*6960*/  SEL R10, R65.reuse, R16, !P4 ;  /* 0x00000010410a7207 */ /* 0x042fe40006000000 */
[----:B--2---:R-:W-:-:S03]  /*6970*/  SEL R9, R65, R17, !P4 ;  /* 0x0000001141097207 */ /* 0x004fc60006000000 */
[----:B------:R1:W-:Y:S01]  /*6980*/  STL [R1+0xc], R10 ;  /* 0x00000c0a01007387 */ /* 0x0003e20000100800 */
[----:B---3--:R-:W-:-:S03]  /*6990*/  SEL R8, R65, R18, !P4 ;  /* 0x0000001241087207 */ /* 0x008fc60006000000 */
        /* <DEDUP_REMOVED lines=148> */
[----:B------:R-:W-:Y:S01]  /*72e0*/  STL [R1+0x120], R10 ;  /* 0x0001200a01007387 */ /* 0x000fe20000100800 */
[----:B---3--:R-:W-:-:S03]  /*72f0*/  SEL R8, R65, R101, !P4 ;  /* 0x0000006541087207 */ /* 0x008fc60006000000 */
[----:B------:R1:W-:Y:S04]  /*7300*/  STL [R1+0x1a0], R9 ;  /* 0x0001a00901007387 */ /* 0x0003e80000100800 */
[----:B------:R2:W-:Y:S01]  /*7310*/  STL [R1+0x19c], R8 ;  /* 0x00019c0801007387 */ /* 0x0005e20000100800 */
[C---:B-1----:R-:W-:Y:S02]  /*7320*/  SEL R9, R65.reuse, R104, !P4 ;  /* 0x0000006841097207 */ /* 0x042fe40006000000 */
[----:B--2---:R-:W-:-:S03]  /*7330*/  SEL R8, R65, R105, !P4 ;  /* 0x0000006941087207 */ /* 0x004fc60006000000 */
[----:B------:R1:W-:Y:S01]  /*7340*/  STL [R1+0x198], R9 ;  /* 0x0001980901007387 */ /* 0x0003e20000100800 */
[----:B------:R-:W-:-:S03]  /*7350*/  SEL R10, R65, R107, !P4 ;  /* 0x0000006b410a7207 */ /* 0x000fc60006000000 */
[----:B------:R2:W-:Y:S01]  /*7360*/  STL [R1+0x194], R8 ;  /* 0x0001940801007387 */ /* 0x0005e20000100800 */
        /* <DEDUP_REMOVED lines=14> */
[----:B---3--:R-:W-:Y:S01]  /*7450*/  SEL R8, R65, R117, !P4 ;  /* 0x0000007541087207 */ /* 0x008fe20006000000 */
[----:B------:R-:W-:Y:S02]  /*7460*/  @!P3 IMAD.IADD R6, R6, 0x1, -R7 ;  /* 0x000000010606b824 */ /* 0x000fe400078e0a07 */
[----:B------:R2:W-:Y:S01]  /*7470*/  STL [R1+0x180], R9 ;  /* 0x0001800901007387 */ /* 0x0005e20000100800 */
[----:B------:R-:W-:-:S03]  /*7480*/  @!P6 IMAD.MOV R3, RZ, RZ, -R3 ;  /* 0x000000ffff03e224 */ /* 0x000fc600078e0a03 */
[----:B------:R3:W-:Y:S01]  /*7490*/  STL [R1+0x16c], R8 ;  /* 0x00016c0801007387 */ /* 0x0007e20000100800 */
[C---:B-1----:R-:W-:Y:S01]  /*74a0*/  SEL R10, R65.reuse, R119, !P4 ;  /* 0x00000077410a7207 */ /* 0x042fe20006000000 */
[----:B------:R-:W-:Y:S01]  /*74b0*/  @!P5 IMAD.MOV R6, RZ, RZ, -R6 ;  /* 0x000000ffff06d224 */ /* 0x000fe200078e0a06 */
[----:B--2---:R-:W-:-:S03]  /*74c0*/  SEL R9, R65, R120, !P4 ;  /* 0x0000007841097207 */ /* 0x004fc60006000000 */
[----:B------:R1:W-:Y:S01]  /*74d0*/  STL [R1+0x144], R10 ;  /* 0x0001440a01007387 */ /* 0x0003e20000100800 */
[----:B---3--:R-:W-:-:S03]  /*74e0*/  SEL R8, R65, R121, !P4 ;  /* 0x0000007941087207 */ /* 0x008fc60006000000 */
[----:B------:R2:W-:Y:S01]  /*74f0*/  STL [R1+0x168], R9 ;  /* 0x0001680901007387 */ /* 0x0005e20000100800 */
[----:B------:R-:W-:Y:S02]  /*7500*/  ISETP.NE.AND P3, PT, R64, RZ, PT ;  /* 0x000000ff4000720c */ /* 0x000fe40003f65270 */
[C---:B------:R-:W-:Y:S01]  /*7510*/  SEL R119, R65.reuse, R3, !P4 ;  /* 0x0000000341777207 */ /* 0x040fe20006000000 */
[----:B------:R3:W-:Y:S01]  /*7520*/  STL [R1+0x164], R8 ;  /* 0x0001640801007387 */ /* 0x0007e20000100800 */
[C---:B-1----:R-:W-:Y:S02]  /*7530*/  SEL R10, R65.reuse, R123, !P4 ;  /* 0x0000007b410a7207 */ /* 0x042fe40006000000 */
[C---:B------:R-:W-:Y:S02]  /*7540*/  SEL R3, R65.reuse, R6, !P4 ;  /* 0x0000000641037207 */ /* 0x040fe40006000000 */
[C---:B--2---:R-:W-:Y:S01]  /*7550*/  SEL R9, R65.reuse, R124, !P4 ;  /* 0x0000007c41097207 */ /* 0x044fe20006000000 */
[----:B------:R-:W-:Y:S01]  /*7560*/  STL [R1+0x140], R10 ;  /* 0x0001400a01007387 */ /* 0x000fe20000100800 */
[----:B---3--:R-:W-:-:S03]  /*7570*/  SEL R8, R65, R125, !P4 ;  /* 0x0000007d41087207 */ /* 0x008fc60006000000 */
[----:B------:R-:W-:Y:S01]  /*7580*/  STL [R1+0x160], R9 ;  /* 0x0001600901007387 */ /* 0x000fe20000100800 */
[----:B------:R-:W-:Y:S01]  /*7590*/  SEL R80, R65, R2, !P4 ;  /* 0x0000000241507207 */ /* 0x000fe20006000000 */
[C---:B0-----:R-:W-:Y:S02]  /*75a0*/  VIADD R2, R4.reuse, 0xffffffed ;  /* 0xffffffed04027836 */ /* 0x041fe40000000000 */
[----:B------:R-:W-:Y:S01]  /*75b0*/  STL [R1+0x14c], R8 ;  /* 0x00014c0801007387 */ /* 0x000fe20000100800 */
[----:B------:R-:W-:-:S03]  /*75c0*/  VIADD R7, R4, 0xffffffec ;  /* 0xffffffec04077836 */ /* 0x000fc60000000000 */
[----:B------:R0:W-:Y:S01]  /*75d0*/  STL [R1+0x148], R3 ;  /* 0x0001480301007387 */ /* 0x0001e20000100800 */
[C---:B------:R-:W-:Y:S02]  /*75e0*/  SEL R78, R65.reuse, R78, !P4 ;  /* 0x0000004e414e7207 */ /* 0x040fe40006000000 */
[C---:B------:R-:W-:Y:S02]  /*75f0*/  SEL R82, R65.reuse, R82, !P4 ;  /* 0x0000005241527207 */ /* 0x040fe40006000000 */
[C---:B------:R-:W-:Y:S02]  /*7600*/  SEL R86, R65.reuse, R86, !P4 ;  /* 0x0000005641567207 */ /* 0x040fe40006000000 */
[C---:B------:R-:W-:Y:S01]  /*7610*/  SEL R90, R65.reuse, R90, !P4 ;  /* 0x0000005a415a7207 */ /* 0x040fe20006000000 */
[----:B0-----:R-:W-:Y:S01]  /*7620*/  VIADD R3, R4, 0xffffffee ;  /* 0xffffffee04037836 */ /* 0x001fe20000000000 */
[C---:B------:R-:W-:Y:S02]  /*7630*/  SEL R76, R65.reuse, R94, !P4 ;  /* 0x0000005e414c7207 */ /* 0x040fe40006000000 */
[----:B------:R-:W-:-:S02]  /*7640*/  SEL R98, R65, R98, !P4 ;  /* 0x0000006241627207 */ /* 0x000fc40006000000 */
[C---:B------:R-:W-:Y:S02]  /*7650*/  SEL R102, R65.reuse, R102, !P4 ;  /* 0x0000006641667207 */ /* 0x040fe40006000000 */
[C---:B------:R-:W-:Y:S02]  /*7660*/  SEL R99, R65.reuse, R103, !P4 ;  /* 0x0000006741637207 */ /* 0x040fe40006000000 */
[C---:B------:R-:W-:Y:S02]  /*7670*/  SEL R77, R65.reuse, R106, !P4 ;  /* 0x0000006a414d7207 */ /* 0x040fe40006000000 */
[C---:B------:R-:W-:Y:S02]  /*7680*/  SEL R110, R65.reuse, R110, !P4 ;  /* 0x0000006e416e7207 */ /* 0x040fe40006000000 */
[C---:B------:R-:W-:Y:S02]  /*7690*/  SEL R114, R65.reuse, R114, !P4 ;  /* 0x0000007241727207 */ /* 0x040fe40006000000 */
[----:B------:R-:W-:-:S02]  /*76a0*/  SEL R79, R65, R118, !P4 ;  /* 0x00000076414f7207 */ /* 0x000fc40006000000 */
[----:B------:R-:W-:Y:S01]  /*76b0*/  SEL R81, R65, R122, !P4 ;  /* 0x0000007a41517207 */ /* 0x000fe20006000000 */
[----:B------:R-:W-:Y:S01]  /*76c0*/  @!P0 IMAD.MOV R0, RZ, RZ, -R0 ;  /* 0x000000ffff008224 */ /* 0x000fe200078e0a00 */
[----:B------:R-:W-:Y:S01]  /*76d0*/  ISETP.GE.U32.AND P4, PT, R2, 0x7fffffae, PT ;  /* 0x7fffffae0200780c */ /* 0x000fe20003f86070 */
[C---:B------:R-:W-:Y:S01]  /*76e0*/  VIADD R2, R4.reuse, 0xffffffe8 ;  /* 0xffffffe804027836 */ /* 0x040fe20000000000 */
[----:B------:R-:W-:Y:S02]  /*76f0*/  @!P3 LOP3.LUT R0, RZ, R64, RZ, 0x33, !PT ;  /* 0x00000040ff00b212 */ /* 0x000fe400078e33ff */
[----:B------:R-:W-:Y:S01]  /*7700*/  ISETP.GE.U32.AND P5, PT, R3, 0x7fffffaf, PT ;  /* 0x7fffffaf0300780c */ /* 0x000fe20003fa6070 */
[C---:B------:R-:W-:Y:S01]  /*7710*/  VIADD R3, R4.reuse, 0xffffffe9 ;  /* 0xffffffe904037836 */ /* 0x040fe20000000000 */
[----:B------:R-:W-:Y:S01]  /*7720*/  ISETP.GE.U32.AND P3, PT, R7, 0x7fffffad, PT ;  /* 0x7fffffad0700780c */ /* 0x000fe20003f66070 */
[----:B------:R-:W-:Y:S01]  /*7730*/  VIADD R6, R4, 0xffffffef ;  /* 0xffffffef04067836 */ /* 0x000fe20000000000 */
[----:B------:R-:W-:Y:S01]  /*7740*/  ISETP.GE.U32.AND P6, PT, R2, 0x7fffffa9, PT ;  /* 0x7fffffa90200780c */ /* 0x000fe20003fc6070 */
[----:B------:R-:W-:Y:S01]  /*7750*/  VIADD R2, R4, 0xffffffea ;  /* 0xffffffea04027836 */ /* 0x000fe20000000000 */
[----:B------:R-:W-:-:S02]  /*7760*/  SEL R29, RZ, 0x1, P3 ;  /* 0x00000001ff1d7807 */ /* 0x000fc40001800000 */
[----:B------:R-:W-:Y:S01]  /*7770*/  ISETP.GE.U32.AND P3, PT, R3, 0x7fffffaa, PT ;  /* 0x7fffffaa0300780c */ /* 0x000fe20003f66070 */
[----:B------:R-:W-:Y:S01]  /*7780*/  VIADD R3, R4, 0xffffffeb ;  /* 0xffffffeb04037836 */ /* 0x000fe20000000000 */
[----:B------:R-:W-:Y:S02]  /*7790*/  SEL R41, RZ, 0x1fffe, P4 ;  /* 0x0001fffeff297807 */ /* 0x000fe40002000000 */
[----:B------:R-:W-:Y:S01]  /*77a0*/  ISETP.GE.U32.AND P0, PT, R6, 0x7fffffb0, PT ;  /* 0x7fffffb00600780c */ /* 0x000fe20003f06070 */
[----:B------:R-:W-:Y:S01]  /*77b0*/  VIADD R6, R4, 0xffffffe4 ;  /* 0xffffffe404067836 */ /* 0x000fe20000000000 */
[----:B------:R-:W-:Y:S02]  /*77c0*/  ISETP.GE.U32.AND P4, PT, R2, 0x7fffffab, PT ;  /* 0x7fffffab0200780c */ /* 0x000fe40003f86070 */
[----:B------:R-:W-:Y:S02]  /*77d0*/  SEL R2, RZ, 0x4, P5 ;  /* 0x00000004ff027807 */ /* 0x000fe40002800000 */
[----:B------:R-:W-:Y:S01]  /*77e0*/  ISETP.GE.U32.AND P5, PT, R3, 0x7fffffac, PT ;  /* 0x7fffffac0300780c */ /* 0x000fe20003fa6070 */
[----:B------:R-:W-:Y:S01]  /*77f0*/  VIADD R3, R4, 0xffffffe5 ;  /* 0xffffffe504037836 */ /* 0x000fe20000000000 */
[----:B------:R-:W-:-:S02]  /*7800*/  SEL R34, RZ, 0x7fff8, P0 ;  /* 0x0007fff8ff227807 */ /* 0x000fc40000000000 */
[----:B------:R-:W-:Y:S01]  /*7810*/  ISETP.GE.U32.AND P0, PT, R6, 0x7fffffa5, PT ;  /* 0x7fffffa50600780c */ /* 0x000fe20003f06070 */
[C---:B------:R-:W-:Y:S01]  /*7820*/  VIADD R6, R4.reuse, 0xffffffe6 ;  /* 0xffffffe604067836 */ /* 0x040fe20000000000 */
[----:B------:R-:W-:Y:S02]  /*7830*/  SEL R43, RZ, 0x1, P6 ;  /* 0x00000001ff2b7807 */ /* 0x000fe40003000000 */
[----:B------:R-:W-:Y:S01]  /*7840*/  ISETP.GE.U32.AND P6, PT, R3, 0x7fffffa6, PT ;  /* 0x7fffffa60300780c */ /* 0x000fe20003fc6070 */
[----:B------:R-:W-:Y:S01]  /*7850*/  VIADD R3, R4, 0xffffffe7 ;  /* 0xffffffe704037836 */ /* 0x000fe20000000000 */
[----:B------:R-:W-:Y:S02]  /*7860*/  SEL R16, RZ, 0x1fffe, P3 ;  /* 0x0001fffeff107807 */ /* 0x000fe40001800000 */
[----:B------:R-:W-:Y:S01]  /*7870*/  ISETP.GE.U32.AND P3, PT, R6, 0x7fffffa7, PT ;  /* 0x7fffffa70600780c */ /* 0x000fe20003f66070 */
[----:B------:R-:W-:Y:S01]  /*7880*/  VIADD R6, R4, 0xffffffe1 ;  /* 0xffffffe104067836 */ /* 0x000fe20000000000 */
[----:B------:R-:W-:-:S02]  /*7890*/  SEL R11, RZ, 0x4, P4 ;  /* 0x00000004ff0b7807 */ /* 0x000fc40002000000 */
[----:B------:R-:W-:Y:S01]  /*78a0*/  ISETP.GE.U32.AND P4, PT, R3, 0x7fffffa8, PT ;  /* 0x7fffffa80300780c */ /* 0x000fe20003f86070 */
[----:B------:R-:W-:Y:S01]  /*78b0*/  VIADD R3, R4, 0xffffffe0 ;  /* 0xffffffe004037836 */ /* 0x000fe20000000000 */
[----:B------:R-:W-:Y:S02]  /*78c0*/  SEL R32, RZ, 0x7fff8, P5 ;  /* 0x0007fff8ff207807 */ /* 0x000fe40002800000 */
[----:B------:R-:W-:Y:S01]  /*78d0*/  ISETP.GE.U32.AND P5, PT, R6, 0x7fffffa2, PT ;  /* 0x7fffffa20600780c */ /* 0x000fe20003fa6070 */
[C---:B------:R-:W-:Y:S01]  /*78e0*/  VIADD R6, R4.reuse, 0xffffffe2 ;  /* 0xffffffe204067836 */ /* 0x040fe20000000000 */
[----:B------:R-:W-:Y:S02]  /*78f0*/  SEL R42, RZ, 0x1, P0 ;  /* 0x00000001ff2a7807 */ /* 0x000fe40000000000 */
[----:B------:R-:W-:Y:S01]  /*7900*/  ISETP.GE.U32.AND P0, PT, R3, 0x7fffffa1, PT ;  /* 0x7fffffa10300780c */ /* 0x000fe20003f06070 */
[C---:B------:R-:W-:Y:S01]  /*7910*/  VIADD R3, R4.reuse, 0xffffffe3 ;  /* 0xffffffe304037836 */ /* 0x040fe20000000000 */
[----:B------:R-:W-:Y:S01]  /*7920*/  SEL R33, RZ, 0x1fffe, P6 ;  /* 0x0001fffeff217807 */ /* 0x000fe20003000000 */
[----:B------:R-:W-:Y:S01]  /*7930*/  VIADD R7, R4, 0xffffffcc ;  /* 0xffffffcc04077836 */ /* 0x000fe20000000000 */
[----:B------:R-:W-:-:S02]  /*7940*/  ISETP.GE.U32.AND P6, PT, R6, 0x7fffffa3, PT ;  /* 0x7fffffa30600780c */ /* 0x000fc40003fc6070 */
[----:B------:R-:W-:Y:S02]  /*7950*/  SEL R6, RZ, 0x4, P3 ;  /* 0x00000004ff067807 */ /* 0x000fe40001800000 */
[----:B------:R-:W-:Y:S01]  /*7960*/  ISETP.GE.U32.AND P3, PT, R3, 0x7fffffa4, PT ;  /* 0x7fffffa40300780c */ /* 0x000fe20003f66070 */
[C---:B------:R-:W-:Y:S01]  /*7970*/  VIADD R3, R4.reuse, 0xffffffcd ;  /* 0xffffffcd04037836 */ /* 0x040fe20000000000 */
[----:B------:R-:W-:Y:S02]  /*7980*/  SEL R30, RZ, 0x7fff8, P4 ;  /* 0x0007fff8ff1e7807 */ /* 0x000fe40002000000 */
[----:B------:R-:W-:Y:S01]  /*7990*/  ISETP.GE.U32.AND P4, PT, R7, 0x7fffff8d, PT ;  /* 0x7fffff8d0700780c */ /* 0x000fe20003f86070 */
[C---:B------:R-:W-:Y:S01]  /*79a0*/  VIADD R7, R4.reuse, 0xffffffce ;  /* 0xffffffce04077836 */ /* 0x040fe20000000000 */
        /* <DEDUP_REMOVED lines=37> */
[----:B------:R-:W-:Y:S02]  /*7c00*/  ISETP.GE.U32.AND P5, PT, R3, 0x7fffff81, PT ;  /* 0x7fffff810300780c */ /* 0x000fe40003fa6070 */
[----:B------:R-:W-:Y:S01]  /*7c10*/  SEL R3, RZ, 0x4, P6 ;  /* 0x00000004ff037807 */ /* 0x000fe20003000000 */
[C---:B------:R-:W-:Y:S01]  /*7c20*/  VIADD R9, R4.reuse, 0xffffffc3 ;  /* 0xffffffc304097836 */ /* 0x040fe20000000000 */
[----:B------:R-:W-:Y:S01]  /*7c30*/  ISETP.GE.U32.AND P6, PT, R7, 0x7fffff83, PT ;  /* 0x7fffff830700780c */ /* 0x000fe20003fc6070 */
[----:B------:R-:W-:Y:S01]  /*7c40*/  VIADD R7, R4, 0xffffffdc ;  /* 0xffffffdc04077836 */ /* 0x000fe20000000000 */
[----:B------:R-:W-:-:S02]  /*7c50*/  SEL R22, RZ, 0x7fff8, P3 ;  /* 0x0007fff8ff167807 */ /* 0x000fc40001800000 */
[----:B------:R-:W-:Y:S02]  /*7c60*/  SEL R23, RZ, 0x1fffe, P4 ;  /* 0x0001fffeff177807 */ /* 0x000fe40002000000 */
[----:B------:R-:W-:Y:S01]  /*7c70*/  ISETP.GE.U32.AND P3, PT, R9, 0x7fffff84, PT ;  /* 0x7fffff840900780c */ /* 0x000fe20003f66070 */
[C---:B------:R-:W-:Y:S01]  /*7c80*/  VIADD R9, R4.reuse, 0xffffffdd ;  /* 0xffffffdd04097836 */ /* 0x040fe20000000000 */
[----:B------:R-:W-:Y:S01]  /*7c90*/  ISETP.GE.U32.AND P4, PT, R7, 0x7fffff9d, PT ;  /* 0x7fffff9d0700780c */ /* 0x000fe20003f86070 */
[C---:B------:R-:W-:Y:S01]  /*7ca0*/  VIADD R7, R4.reuse, 0xffffffde ;  /* 0xffffffde04077836 */ /* 0x040fe20000000000 */
[----:B------:R-:W-:Y:S02]  /*7cb0*/  SEL R14, RZ, 0x4, P6 ;  /* 0x00000004ff0e7807 */ /* 0x000fe40003000000 */
[----:B------:R-:W-:Y:S02]  /*7cc0*/  SEL R12, RZ, 0x7fff8, P3 ;  /* 0x0007fff8ff0c7807 */ /* 0x000fe40001800000 */
[----:B------:R-:W-:Y:S01]  /*7cd0*/  ISETP.GE.U32.AND P6, PT, R9, 0x7fffff9e, PT ;  /* 0x7fffff9e0900780c */ /* 0x000fe20003fc6070 */
[C---:B------:R-:W-:Y:S01]  /*7ce0*/  VIADD R9, R4.reuse, 0xffffffdf ;  /* 0xffffffdf04097836 */ /* 0x040fe20000000000 */
[----:B------:R-:W-:Y:S01]  /*7cf0*/  ISETP.GE.U32.AND P3, PT, R7, 0x7fffff9f, PT ;  /* 0x7fffff9f0700780c */ /* 0x000fe20003f66070 */
[----:B------:R-:W-:-:S02]  /*7d00*/  VIADD R7, R4, 0xffffffd8 ;  /* 0xffffffd804077836 */ /* 0x000fc40000000000 */
[C---:B------:R-:W-:Y:S01]  /*7d10*/  VIADD R17, R4.reuse, 0xffffffd9 ;  /* 0xffffffd904117836 */ /* 0x040fe20000000000 */
[----:B------:R-:W-:Y:S02]  /*7d20*/  SEL R37, RZ, 0x1, P4 ;  /* 0x00000001ff257807 */ /* 0x000fe40002000000 */
[----:B------:R-:W-:Y:S02]  /*7d30*/  SEL R15, RZ, 0x1fffe, P6 ;  /* 0x0001fffeff0f7807 */ /* 0x000fe40003000000 */
[----:B------:R-:W-:Y:S01]  /*7d40*/  ISETP.GE.U32.AND P4, PT, R9, 0x7fffffa0, PT ;  /* 0x7fffffa00900780c */ /* 0x000fe20003f86070 */
[C---:B------:R-:W-:Y:S01]  /*7d50*/  VIADD R9, R4.reuse, 0xffffffda ;  /* 0xffffffda04097836 */ /* 0x040fe20000000000 */
        /* <DEDUP_REMOVED lines=10> */
[----:B------:R-:W-:Y:S01]  /*7e00*/  SEL R20, RZ, 0x1fffe, P3 ;  /* 0x0001fffeff147807 */ /* 0x000fe20001800000 */
[C---:B------:R-:W-:Y:S01]  /*7e10*/  VIADD R35, R4.reuse, 0xffffffd6 ;  /* 0xffffffd604237836 */ /* 0x040fe20000000000 */
[----:B------:R-:W-:Y:S01]  /*7e20*/  ISETP.GE.U32.AND P3, PT, R9, 0x7fffff95, PT ;  /* 0x7fffff950900780c */ /* 0x000fe20003f66070 */
[C---:B------:R-:W-:Y:S01]  /*7e30*/  VIADD R18, R4.reuse, 0xffffffd7 ;  /* 0xffffffd704127836 */ /* 0x040fe20000000000 */
[----:B------:R-:W-:Y:S01]  /*7e40*/  SEL R9, RZ, 0x4, P4 ;  /* 0x00000004ff097807 */ /* 0x000fe20002000000 */
[----:B------:R-:W-:Y:S01]  /*7e50*/  VIADD R44, R4, 0xffffffd0 ;  /* 0xffffffd0042c7836 */ /* 0x000fe20000000000 */
[----:B------:R-:W-:-:S02]  /*7e60*/  ISETP.GE.U32.AND P4, PT, R17, 0x7fffff96, PT ;  /* 0x7fffff961100780c */ /* 0x000fc40003f86070 */
[----:B------:R-:W-:Y:S01]  /*7e70*/  SEL R17, RZ, 0x7fff8, P6 ;  /* 0x0007fff8ff117807 */ /* 0x000fe20003000000 */
[----:B------:R-:W-:Y:S01]  /*7e80*/  VIADD R45, R4, 0xffffffd1 ;  /* 0xffffffd1042d7836 */ /* 0x000fe20000000000 */
[----:B------:R-:W-:Y:S02]  /*7e90*/  ISETP.GE.U32.AND P6, PT, R35, 0x7fffff97, PT ;  /* 0x7fffff972300780c */ /* 0x000fe40003fc6070 */
[----:B------:R-:W-:Y:S02]  /*7ea0*/  SEL R35, RZ, 0x1, P3 ;  /* 0x00000001ff237807 */ /* 0x000fe40001800000 */
[----:B------:R-:W-:Y:S02]  /*7eb0*/  ISETP.GE.U32.AND P3, PT, R18, 0x7fffff98, PT ;  /* 0x7fffff981200780c */ /* 0x000fe40003f66070 */
[----:B------:R-:W-:Y:S01]  /*7ec0*/  SEL R18, RZ, 0x1fffe, P4 ;  /* 0x0001fffeff127807 */ /* 0x000fe20002000000 */
[----:B------:R-:W-:Y:S01]  /*7ed0*/  VIADD R47, R4, 0xffffffd2 ;  /* 0xffffffd2042f7836 */ /* 0x000fe20000000000 */
[----:B------:R-:W-:-:S02]  /*7ee0*/  ISETP.GE.U32.AND P4, PT, R44, 0x7fffff91, PT ;  /* 0x7fffff912c00780c */ /* 0x000fc40003f86070 */
[----:B------:R-:W-:Y:S02]  /*7ef0*/  SEL R44, RZ, 0x4, P6 ;  /* 0x00000004ff2c7807 */ /* 0x000fe40003000000 */
[----:B------:R-:W-:Y:S01]  /*7f00*/  ISETP.GE.U32.AND P6, PT, R45, 0x7fffff92, PT ;  /* 0x7fffff922d00780c */ /* 0x000fe20003fc6070 */
[----:B------:R-:W-:Y:S01]  /*7f10*/  VIADD R45, R4, 0xffffffd3 ;  /* 0xffffffd3042d7836 */ /* 0x000fe20000000000 */
[----:B------:R-:W-:Y:S02]  /*7f20*/  SEL R46, RZ, 0x1, P4 ;  /* 0x00000001ff2e7807 */ /* 0x000fe40002000000 */
[----:B------:R-:W-:Y:S02]  /*7f30*/  ISETP.GE.U32.AND P4, PT, R47, 0x7fffff93, PT ;  /* 0x7fffff932f00780c */ /* 0x000fe40003f86070 */
[----:B------:R-:W-:Y:S02]  /*7f40*/  SEL R47, RZ, 0x1fffe, P6 ;  /* 0x0001fffeff2f7807 */ /* 0x000fe40003000000 */
[----:B------:R-:W-:-:S02]  /*7f50*/  ISETP.GE.U32.AND P6, PT, R45, 0x7fffff94, PT ;  /* 0x7fffff942d00780c */ /* 0x000fc40003fc6070 */
[----:B------:R-:W-:Y:S01]  /*7f60*/  SEL R45, RZ, 0x1, P0 ;  /* 0x00000001ff2d7807 */ /* 0x000fe20000000000 */
[----:B------:R-:W-:-:S04]  /*7f70*/  IMAD.IADD R16, R43, 0x1, R16 ;  /* 0x000000012b107824 */ /* 0x000fc800078e0210 */
[----:B------:R-:W-:Y:S01]  /*7f80*/  IMAD.IADD R31, R45, 0x1, R31 ;  /* 0x000000012d1f7824 */ /* 0x000fe200078e021f */
[----:B------:R-:W-:Y:S01]  /*7f90*/  LOP3.LUT R16, R16, 0x3, RZ, 0xc0, !PT ;  /* 0x0000000310107812 */ /* 0x000fe200078ec0ff */
[----:B------:R-:W-:Y:S01]  /*7fa0*/  IMAD.IADD R29, R29, 0x1, R41 ;  /* 0x000000011d1d7824 */ /* 0x000fe200078e0229 */
[----:B------:R-:W-:Y:S01]  /*7fb0*/  SEL R41, RZ, 0x1, P5 ;  /* 0x00000001ff297807 */ /* 0x000fe20002800000 */
[----:B------:R-:W-:Y:S01]  /*7fc0*/  IMAD.IADD R33, R42, 0x1, R33 ;  /* 0x000000012a217824 */ /* 0x000fe200078e0221 */
[----:B------:R-:W-:Y:S01]  /*7fd0*/  LOP3.LUT R31, R31, 0x3, RZ, 0xc0, !PT ;  /* 0x000000031f1f7812 */ /* 0x000fe200078ec0ff */
[----:B------:R-:W-:Y:S01]  /*7fe0*/  IMAD.IADD R15, R37, 0x1, R15 ;  /* 0x00000001250f7824 */ /* 0x000fe200078e020f */
[----:B------:R-:W-:Y:S01]  /*7ff0*/  IADD3 R11, PT, PT, R16, R32, R11 ;  /* 0x00000020100b7210 */ /* 0x000fe20007ffe00b */
[----:B------:R-:W-:Y:S01]  /*8000*/  IMAD.IADD R23, R41, 0x1, R23 ;  /* 0x0000000129177824 */ /* 0x000fe200078e0217 */
[----:B------:R-:W-:Y:S02]  /*8010*/  LOP3.LUT R33, R33, 0x3, RZ, 0xc0, !PT ;  /* 0x0000000321217812 */ /* 0x000fe400078ec0ff */
[----:B------:R-:W-:Y:S01]  /*8020*/  IADD3 R21, PT, PT, R31, R28, R21 ;  /* 0x0000001c1f157210 */ /* 0x000fe20007ffe015 */
[----:B------:R-:W-:Y:S01]  /*8030*/  IMAD.IADD R13, R13, 0x1, R38 ;  /* 0x000000010d0d7824 */ /* 0x000fe200078e0226 */
[----:B------:R-:W-:Y:S01]  /*8040*/  IADD3 R6, PT, PT, R33, R30, R6 ;  /* 0x0000001e21067210 */ /* 0x000fe20007ffe006 */
[----:B------:R-:W-:Y:S01]  /*8050*/  IMAD.SHL.U32 R11, R11, 0x100, RZ ;  /* 0x000001000b0b7824 */ /* 0x000fe200078e00ff */
[----:B------:R-:W-:Y:S01]  /*8060*/  LOP3.LUT R21, R21, 0xf, RZ, 0xc0, !PT ;  /* 0x0000000f15157812 */ /* 0x000fe200078ec0ff */
[----:B------:R-:W-:Y:S01]  /*8070*/  IMAD.IADD R27, R40, 0x1, R27 ;  /* 0x00000001281b7824 */ /* 0x000fe200078e021b */
[----:B------:R-:W-:Y:S01]  /*8080*/  LOP3.LUT R29, R29, 0x3, RZ, 0xc0, !PT ;  /* 0x000000031d1d7812 */ /* 0x000fe200078ec0ff */
[----:B------:R-:W-:Y:S01]  /*8090*/  IMAD.IADD R20, R36, 0x1, R20 ;  /* 0x0000000124147824 */ /* 0x000fe200078e0214 */
[----:B------:R-:W-:Y:S01]  /*80a0*/  LOP3.LUT R23, R23, 0x3, RZ, 0xc0, !PT ;  /* 0x0000000317177812 */ /* 0x000fe200078ec0ff */
[----:B------:R-:W-:Y:S01]  /*80b0*/  IMAD.IADD R46, R46, 0x1, R47 ;  /* 0x000000012e2e7824 */ /* 0x000fe200078e022f */
[----:B------:R-:W-:Y:S01]  /*80c0*/  LOP3.LUT R15, R15, 0x3, RZ, 0xc0, !PT ;  /* 0x000000030f0f7812 */ /* 0x000fe200078ec0ff */
[----:B------:R-:W-:Y:S01]  /*80d0*/  IMAD R6, R6, 0x10, R21 ;  /* 0x0000001006067824 */ /* 0x000fe200078e0215 */
[----:B------:R-:W-:Y:S01]  /*80e0*/  IADD3 R2, PT, PT, R29, R34, R2 ;  /* 0x000000221d027210 */ /* 0x000fe20007ffe002 */
[----:B------:R-:W-:Y:S01]  /*80f0*/  IMAD.IADD R25, R39, 0x1, R25 ;  /* 0x0000000127197824 */ /* 0x000fe200078e0219 */
[----:B------:R-:W-:Y:S01]  /*8100*/  LOP3.LUT R13, R13, 0x3, RZ, 0xc0, !PT ;  /* 0x000000030d0d7812 */ /* 0x000fe200078ec0ff */
[----:B------:R-:W-:Y:S01]  /*8110*/  IMAD.IADD R18, R35, 0x1, R18 ;  /* 0x0000000123127824 */ /* 0x000fe200078e0212 */
[----:B------:R-:W-:Y:S01]  /*8120*/  IADD3 R12, PT, PT, R23, R12, R14 ;  /* 0x0000000c170c7210 */ /* 0x000fe20007ffe00e */
[----:B------:R-:W0:Y:S01]  /*8130*/  LDC.64 R36, c[0x0][0x3a8] ;  /* 0x0000ea00ff247b82 */ /* 0x000e220000000a00 */
[----:B------:R-:W-:-:S02]  /*8140*/  IADD3 R7, PT, PT, R15, R19, R7 ;  /* 0x000000130f077210 */ /* 0x000fc40007ffe007 */
[----:B------:R-:W-:Y:S02]  /*8150*/  LOP3.LUT R11, R11, 0xf00, RZ, 0xe2, !PT ;  /* 0x00000f000b0b7812 */ /* 0x000fe400078ee2ff */
[----:B------:R-:W-:Y:S02]  /*8160*/  LOP3.LUT R27, R27, 0x3, RZ, 0xc0, !PT ;  /* 0x000000031b1b7812 */ /* 0x000fe400078ec0ff */
[----:B------:R-:W-:Y:S02]  /*8170*/  LOP3.LUT R20, R20, 0x3, RZ, 0xc0, !PT ;  /* 0x0000000314147812 */ /* 0x000fe400078ec0ff */
[----:B------:R-:W-:Y:S02]  /*8180*/  SEL R14, RZ, 0x4, P4 ;  /* 0x00000004ff0e7807 */ /* 0x000fe40002000000 */
[----:B------:R-:W-:Y:S02]  /*8190*/  SEL R15, RZ, 0x7fff8, P6 ;  /* 0x0007fff8ff0f7807 */ /* 0x000fe40003000000 */
[----:B------:R-:W-:Y:S01]  /*81a0*/  LOP3.LUT R46, R46, 0x3, RZ, 0xc0, !PT ;  /* 0x000000032e2e7812 */ /* 0x000fe200078ec0ff */
[----:B------:R-:W-:Y:S01]  /*81b0*/  IMAD R2, R2, 0x1000, R11 ;  /* 0x0000100002027824 */ /* 0x000fe200078e020b */
[----:B------:R-:W-:-:S02]  /*81c0*/  IADD3 R8, PT, PT, R13, R26, R8 ;  /* 0x0000001a0d087210 */ /* 0x000fc40007ffe008 */
[----:B------:R-:W-:Y:S02]  /*81d0*/  LOP3.LUT R6, R6, 0xff, RZ, 0xc0, !PT ;  /* 0x000000ff06067812 */ /* 0x000fe400078ec0ff */
[----:B------:R-:W-:Y:S02]  /*81e0*/  LOP3.LUT R25, R25, 0x3, RZ, 0xc0, !PT ;  /* 0x0000000319197812 */ /* 0x000fe400078ec0ff */
[----:B------:R-:W-:Y:S02]  /*81f0*/  IADD3 R10, PT, PT, R27, R24, R10 ;  /* 0x000000181b0a7210 */ /* 0x000fe40007ffe00a */
[----:B------:R-:W-:Y:S02]  /*8200*/  SEL R13, RZ, 0x7fff8, P3 ;  /* 0x0007fff8ff0d7807 */ /* 0x000fe40001800000 */
[----:B------:R-:W-:Y:S02]  /*8210*/  LOP3.LUT R18, R18, 0x3, RZ, 0xc0, !PT ;  /* 0x0000000312127812 */ /* 0x000fe400078ec0ff */
[----:B------:R-:W-:-:S02]  /*8220*/  IADD3 R9, PT, PT, R20, R17, R9 ;  /* 0x0000001114097210 */ /* 0x000fc40007ffe009 */
[----:B------:R-:W-:Y:S01]  /*8230*/  IADD3 R14, PT, PT, R46, R15, R14 ;  /* 0x0000000f2e0e7210 */ /* 0x000fe20007ffe00e */
[----:B------:R-:W-:Y:S01]  /*8240*/  IMAD.IADD R2, R2, 0x1, R6 ;  /* 0x0000000102027824 */ /* 0x000fe200078e0206 */
[----:B------:R-:W-:Y:S01]  /*8250*/  IADD3 R3, PT, PT, R25, R22, R3 ;  /* 0x0000001619037210 */ /* 0x000fe20007ffe003 */
[----:B------:R-:W-:Y:S01]  /*8260*/  IMAD.SHL.U32 R10, R10, 0x100, RZ ;  /* 0x000001000a0a7824 */ /* 0x000fe200078e00ff */
[----:B------:R-:W-:Y:S01]  /*8270*/  IADD3 R13, PT, PT, R18, R13, R44 ;  /* 0x0000000d120d7210 */ /* 0x000fe20007ffe02c */
[----:B------:R-:W-:Y:S01]  /*8280*/  IMAD.SHL.U32 R9, R9, 0x100, RZ ;  /* 0x0000010009097824 */ /* 0x000fe200078e00ff */
[----:B------:R-:W-:Y:S02]  /*8290*/  LOP3.LUT R12, R12, 0xf, RZ, 0xc0, !PT ;  /* 0x0000000f0c0c7812 */ /* 0x000fe400078ec0ff */
[----:B------:R-:W-:Y:S02]  /*82a0*/  LOP3.LUT R14, R14, 0xf, RZ, 0xc0, !PT ;  /* 0x0000000f0e0e7812 */ /* 0x000fe400078ec0ff */
[----:B------:R-:W-:Y:S01]  /*82b0*/  LOP3.LUT R15, R2, 0xffff, RZ, 0xc0, !PT ;  /* 0x0000ffff020f7812 */ /* 0x000fe200078ec0ff */
[----:B------:R-:W-:Y:S01]  /*82c0*/  IMAD R3, R3, 0x10, R12 ;  /* 0x0000001003037824 */ /* 0x000fe200078e020c */
[----:B------:R-:W-:Y:S01]  /*82d0*/  LOP3.LUT R10, R10, 0xf00, RZ, 0xe2, !PT ;  /* 0x00000f000a0a7812 */ /* 0x000fe200078ee2ff */
[----:B------:R-:W-:Y:S01]  /*82e0*/  IMAD R13, R13, 0x10, R14 ;  /* 0x000000100d0d7824 */ /* 0x000fe200078e020e */
[----:B------:R-:W-:-:S02]  /*82f0*/  LOP3.LUT R9, R9, 0xf00, RZ, 0xe2, !PT ;  /* 0x00000f0009097812 */ /* 0x000fc400078ee2ff */
[----:B------:R-:W-:Y:S01]  /*8300*/  SHF.R.U32.HI R2, RZ, 0x2, R15 ;  /* 0x00000002ff027819 */ /* 0x000fe2000001160f */
[----:B------:R-:W-:Y:S01]  /*8310*/  IMAD R8, R8, 0x1000, R10 ;  /* 0x0000100008087824 */ /* 0x000fe200078e020a */
[----:B------:R-:W-:Y:S01]  /*8320*/  LOP3.LUT R3, R3, 0xff, RZ, 0xc0, !PT ;  /* 0x000000ff03037812 */ /* 0x000fe200078ec0ff */
[----:B------:R-:W-:Y:S01]  /*8330*/  IMAD R7, R7, 0x1000, R9 ;  /* 0x0000100007077824 */ /* 0x000fe200078e0209 */
[----:B------:R-:W-:Y:S02]  /*8340*/  LOP3.LUT R13, R13, 0xff, RZ, 0xc0, !PT ;  /* 0x000000ff0d0d7812 */ /* 0x000fe400078ec0ff */
[----:B------:R-:W-:Y:S02]  /*8350*/  SHF.R.U32.HI R6, RZ, 0x3, R15 ;  /* 0x00000003ff067819 */ /* 0x000fe4000001160f */
[----:B------:R-:W-:Y:S01]  /*8360*/  LOP3.LUT P4, RZ, R2, 0x1, RZ, 0xc0, !PT ;  /* 0x0000000102ff7812 */ /* 0x000fe2000788c0ff */
[----:B------:R-:W-:Y:S01]  /*8370*/  IMAD R2, R0, R5, RZ ;  /* 0x0000000500027224 */ /* 0x000fe200078e02ff */
[----:B------:R-:W-:Y:S01]  /*8380*/  LOP3.LUT P3, RZ, R6, 0x1, RZ, 0xc0, !PT ;  /* 0x0000000106ff7812 */ /* 0x000fe2000786c0ff */
[----:B------:R-:W-:Y:S01]  /*8390*/  IMAD.IADD R3, R8, 0x1, R3 ;  /* 0x0000000108037824 */ /* 0x000fe200078e0203 */
[----:B------:R-:W-:Y:S01]  /*83a0*/  PRMT R64, RZ, 0x7610, R64 ;  /* 0x00007610ff407816 */ /* 0x000fe20000000040 */
[----:B------:R-:W-:-:S02]  /*83b0*/  IMAD.IADD R16, R7, 0x1, R13 ;  /* 0x0000000107107824 */ /* 0x000fc400078e020d */
[----:B0-----:R-:W-:Y:S01]  /*83c0*/  IMAD R5, R36, 0x1d, RZ ;  /* 0x0000001d24057824 */ /* 0x001fe200078e02ff */
[----:B------:R-:W-:Y:S02]  /*83d0*/  UIADD3 UR6, UPT, UPT, UR9, 0x10000, URZ ;  /* 0x0001000009067890 */ /* 0x000fe4000fffe0ff */
[----:B------:R-:W-:Y:S01]  /*83e0*/  UIADD3 UR10, UPT, UPT, UR8, UR10, URZ ;  /* 0x0000000a080a7290 */ /* 0x000fe2000fffe0ff */
[----:B------:R-:W-:Y:S01]  /*83f0*/  UMOV UR7, 0x1 ;  /* 0x0000000100077882 */ /* 0x000fe20000000000 */
[----:B------:R-:W-:Y:S10]  /*8400*/  BRA.U UP0, `(.L_x_5) ;  /* 0x0000000100187547 */ /* 0x000ff4000b800000 */
[----:B------:R-:W-:Y:S01]  /*8410*/  ELECT P6, URZ, PT ;  /* 0x0000000000ff782f */ /* 0x000fe200038c0000 */
[----:B------:R-:W-:Y:S01]  /*8420*/  IMAD.MOV.U32 R0, RZ, RZ, 0x1 ;  /* 0x00000001ff007424 */ /* 0x000fe200078e00ff */
[----:B------:R-:W-:Y:S01]  /*8430*/  UMOV UR5, 0x40 ;  /* 0x0000004000057882 */ /* 0x000fe20000000000 */
[----:B------:R-:W-:Y:S01]  /*8440*/  UVIRTCOUNT.DEALLOC.SMPOOL 0x80 ;  /* 0x000000800000784c */ /* 0x000fe20000000000 */
[----:B------:R-:W-:-:S09]  /*8450*/  ULEA UR5, UR4, UR5, 0x18 ;  /* 0x0000000504057291 */ /* 0x000fd2000f8ec0ff */
[----:B------:R0:W-:Y:S03]  /*8460*/  @P6 STS.U8 [UR5], R0 ;  /* 0x00000000ff006988 */ /* 0x0001e60008000005 */
.L_x_5:
[----:B------:R-:W-:Y:S01]  /*8470*/  STTM.x64 tmem[UR10], RZ ;  /* 0x000000ff000079ed */ /* 0x000fe2000834000a */
[----:B------:R-:W-:Y:S01]  /*8480*/  STTM.x64 tmem[UR10+0x40], RZ ;  /* 0x000040ff000079ed */ /* 0x000fe2000834000a */
[----:B------:R-:W-:Y:S01]  /*8490*/  STTM.x64 tmem[UR10+0x80], RZ ;  /* 0x000080ff000079ed */ /* 0x000fe2000834000a */
[----:B------:R-:W-:Y:S01]  /*84a0*/  STTM.x64 tmem[UR10+0xc0], RZ ;  /* 0x0000c0ff000079ed */ /* 0x000fe2000834000a */
[----:B------:R-:W1:Y:S02]  /*84b0*/  FENCE.VIEW.ASYNC.T ;  /* 0x00000000000073c6 */ /* 0x000e640000000200 */
[----:B-1----:R-:W-:Y:S01]  /*84c0*/  VOTEU.ALL UP1, P2 ;  /* 0x0000000000ff7886 */ /* 0x002fe20001020000 */
[----:B------:R-:W-:Y:S01]  /*84d0*/  VOTEU.ALL UP2, P2 ;  /* 0x0000000000ff7886 */ /* 0x000fe20001040000 */
[----:B------:R-:W-:Y:S01]  /*84e0*/  IMAD R13, R36, 0x3a, RZ ;  /* 0x0000003a240d7824 */ /* 0x000fe200078e02ff */
[----:B0-----:R-:W-:Y:S01]  /*84f0*/  LEA R0, P6, R2, UR12, 0x1 ;  /* 0x0000000c02007c11 */ /* 0x001fe2000f8c08ff */
[----:B------:R-:W-:Y:S01]  /*8500*/  IMAD R12, R36, 0x38, RZ ;  /* 0x00000038240c7824 */ /* 0x000fe200078e02ff */
[----:B------:R-:W-:-:S04]  /*8510*/  @!UP1 UIADD3 UR4, UPT, UPT, -UR7, 0x100000, URZ ;  /* 0x0010000007049890 */ /* 0x000fc8000fffe1ff */
[----:B------:R-:W-:Y:S02]  /*8520*/  @!UP1 USHF.L.U32 UR5, UR4, 0xb, URZ ;  /* 0x0000000b04059899 */ /* 0x000fe400080006ff */
[----:B------:R-:W-:Y:S01]  /*8530*/  @!UP1 USHF.L.U32 UR4, UR4, 0x1, URZ ;  /* 0x0000000104049899 */ /* 0x000fe200080006ff */
[----:B------:R-:W-:Y:S01]  /*8540*/  BAR.SYNC.DEFER_BLOCKING 0x0 ;  /* 0x0000000000007b1d */ /* 0x000fe20000010000 */
[----:B------:R-:W-:Y:S01]  /*8550*/  LEA.HI.X.SX32 R2, R2, UR13, 0x1, P6 ;  /* 0x0000000d02027c11 */ /* 0x000fe2000b0f0eff */
[C---:B------:R-:W-:Y:S01]  /*8560*/  IMAD R18, R36.reuse, 0x1c, RZ ;  /* 0x0000001c24127824 */ /* 0x040fe200078e02ff */
[----:B------:R-:W-:Y:S01]  /*8570*/  IADD3 R6, P6, PT, R13, R0, RZ ;  /* 0x000000000d067210 */ /* 0x000fe20007fde0ff */
[C---:B------:R-:W-:Y:S01]  /*8580*/  IMAD R11, R36.reuse, 0x36, RZ ;  /* 0x00000036240b7824 */ /* 0x040fe200078e02ff */
[----:B------:R-:W-:Y:S02]  /*8590*/  PRMT R65, RZ, 0x7610, R65 ;  /* 0x00007610ff417816 */ /* 0x000fe40000000041 */
[----:B------:R-:W-:Y:S01]  /*85a0*/  SHF.R.U32.HI R8, RZ, 0x5, R15 ;  /* 0x00000005ff087819 */ /* 0x000fe2000001160f */
[----:B------:R0:W-:Y:S01]  /*85b0*/  STL [R1+0x514], R6 ;  /* 0x0005140601007387 */ /* 0x0001e20000100800 */
[----:B------:R-:W-:Y:S01]  /*85c0*/  LEA.HI.X.SX32 R7, R5, R2, 0x1, P6 ;  /* 0x0000000205077211 */ /* 0x000fe200030f0eff */
[----:B------:R-:W-:Y:S01]  /*85d0*/  IMAD R20, R36, 0x1a, RZ ;  /* 0x0000001a24147824 */ /* 0x000fe200078e02ff */
[----:B------:R-:W-:-:S02]  /*85e0*/  IADD3 R10, P6, PT, R12, R0, RZ ;  /* 0x000000000c0a7210 */ /* 0x000fc40007fde0ff */
[----:B------:R-:W-:Y:S01]  /*85f0*/  PRMT R60, RZ, 0x7610, R60 ;  /* 0x00007610ff3c7816 */ /* 0x000fe2000000003c */
[----:B------:R1:W-:Y:S01]  /*8600*/  STL [R1+0x510], R7 ;  /* 0x0005100701007387 */ /* 0x0003e20000100800 */
[----:B------:R-:W-:Y:S01]  /*8610*/  PRMT R61, RZ, 0x7610, R61 ;  /* 0x00007610ff3d7816 */ /* 0x000fe2000000003d */
[C---:B------:R-:W-:Y:S01]  /*8620*/  IMAD R38, R36.reuse, 0x18, RZ ;  /* 0x0000001824267824 */ /* 0x040fe200078e02ff */
[----:B------:R-:W-:Y:S02]  /*8630*/  PRMT R57, RZ, 0x7610, R57 ;  /* 0x00007610ff397816 */ /* 0x000fe40000000039 */
[----:B------:R-:W-:Y:S01]  /*8640*/  PRMT R58, RZ, 0x7610, R58 ;  /* 0x00007610ff3a7816 */ /* 0x000fe2000000003a */
[----:B------:R-:W-:Y:S01]  /*8650*/  IMAD R39, R36, 0x16, RZ ;  /* 0x0000001624277824 */ /* 0x000fe200078e02ff */
[----:B------:R-:W-:Y:S02]  /*8660*/  PRMT R52, RZ, 0x7610, R52 ;  /* 0x00007610ff347816 */ /* 0x000fe40000000034 */
[----:B------:R-:W-:Y:S01]  /*8670*/  PRMT R53, RZ, 0x7610, R53 ;  /* 0x00007610ff357816 */ /* 0x000fe20000000035 */
[----:B------:R-:W2:Y:S02]  /*8680*/  FENCE.VIEW.ASYNC.S ;  /* 0x00000000000073c6 */ /* 0x000ea40000000000 */
[----:B--2---:R2:W3:Y:S02]  /*8690*/  @!UP2 SYNCS.EXCH.64 URZ, [UR6], UR4 ;  /* 0x0000000406ffa5b2 */ /* 0x0044e40008000100 */
[----:B---3--:R-:W-:Y:S01]  /*86a0*/  BAR.SYNC.DEFER_BLOCKING 0x0 ;  /* 0x0000000000007b1d */ /* 0x008fe20000010000 */
[----:B------:R-:W-:-:S02]  /*86b0*/  LEA.HI.X.SX32 R14, R18, R2, 0x1, P6 ;  /* 0x00000002120e7211 */ /* 0x000fc400030f0eff */
[----:B------:R-:W-:Y:S02]  /*86c0*/  SHF.R.U32.HI R5, RZ, 0x4, R15 ;  /* 0x00000004ff057819 */ /* 0x000fe4000001160f */
[----:B------:R-:W-:Y:S01]  /*86d0*/  IADD3 R9, P6, PT, R11, R0, RZ ;  /* 0x000000000b097210 */ /* 0x000fe20007fde0ff */
[C---:B------:R-:W-:Y:S01]  /*86e0*/  IMAD R41, R36.reuse, 0x14, RZ ;  /* 0x0000001424297824 */ /* 0x040fe200078e02ff */
[----:B------:R-:W-:Y:S01]  /*86f0*/  PRMT R26, RZ, 0x7610, R26 ;  /* 0x00007610ff1a7816 */ /* 0x000fe2000000001a */
[----:B------:R3:W-:Y:S01]  /*8700*/  STL [R1+0x50c], R10 ;  /* 0x00050c0a01007387 */ /* 0x0007e20000100800 */
[----:B------:R-:W-:Y:S01]  /*8710*/  PRMT R50, RZ, 0x7610, R50 ;  /* 0x00007610ff327816 */ /* 0x000fe20000000032 */
[C---:B------:R-:W-:Y:S01]  /*8720*/  IMAD R40, R36.reuse, 0x12, RZ ;  /* 0x0000001224287824 */ /* 0x040fe200078e02ff */
[----:B------:R-:W-:Y:S01]  /*8730*/  PRMT R24, RZ, 0x7610, R24 ;  /* 0x00007610ff187816 */ /* 0x000fe20000000018 */
[----:B------:R4:W-:Y:S01]  /*8740*/  STL [R1+0x508], R14 ;  /* 0x0005080e01007387 */ /* 0x0009e20000100800 */
[----:B------:R-:W-:Y:S01]  /*8750*/  PRMT R25, RZ, 0x7610, R25 ;  /* 0x00007610ff197816 */ /* 0x000fe20000000019 */
[----:B------:R-:W2:Y:S02]  /*8760*/  LDCU UR11, c[0x0][0x3b0] ;  /* 0x00007600ff0b77ac */ /* 0x000ea40008000800 */
[----:B------:R0:W5:Y:S01]  /*8770*/  @P4 LDG.E.U16 R64, desc[UR20][R6.64] ;  /* 0x0000001406404981 */ /* 0x000162000c1e1500 */
[----:B------:R-:W-:Y:S01]  /*8780*/  LOP3.LUT P4, RZ, R5, 0x1, RZ, 0xc0, !PT ;  /* 0x0000000105ff7812 */ /* 0x000fe2000788c0ff */
[----:B------:R-:W-:-:S02]  /*8790*/  IMAD R5, R36, 0x1b, RZ ;  /* 0x0000001b24057824 */ /* 0x000fc400078e02ff */
[----:B0-----:R-:W-:Y:S02]  /*87a0*/  @P3 IMAD.MOV.U32 R6, RZ, RZ, R10 ;  /* 0x000000ffff063224 */ /* 0x001fe400078e000a */
[----:B-1----:R-:W-:Y:S02]  /*87b0*/  @P3 IMAD.MOV.U32 R7, RZ, RZ, R14 ;  /* 0x000000ffff073224 */ /* 0x002fe400078e000e */
[----:B---3--:R-:W-:-:S03]  /*87c0*/  IMAD R10, R36, 0x34, RZ ;  /* 0x00000034240a7824 */ /* 0x008fc600078e02ff */
[----:B------:R0:W5:Y:S01]  /*87d0*/  @P3 LDG.E.U16 R65, desc[UR20][R6.64] ;  /* 0x0000001406413981 */ /* 0x000162000c1e1500 */
[----:B------:R-:W-:Y:S02]  /*87e0*/  LOP3.LUT P3, RZ, R8, 0x1, RZ, 0xc0, !PT ;  /* 0x0000000108ff7812 */ /* 0x000fe4000786c0ff */
[----:B----4-:R-:W-:Y:S01]  /*87f0*/  LEA.HI.X.SX32 R14, R5, R2, 0x1, P6 ;  /* 0x00000002050e7211 */ /* 0x010fe200030f0eff */
[----:B------:R1:W-:Y:S01]  /*8800*/  STL [R1+0x504], R9 ;  /* 0x0005040901007387 */ /* 0x0003e20000100800 */
[----:B------:R-:W-:Y:S02]  /*8810*/  IADD3 R17, P6, PT, R10, R0, RZ ;  /* 0x000000000a117210 */ /* 0x000fe40007fde0ff */
[----:B------:R-:W-:Y:S01]  /*8820*/  SHF.R.U32.HI R5, RZ, 0x6, R15 ;  /* 0x00000006ff057819 */ /* 0x000fe2000001160f */
[----:B------:R3:W-:Y:S01]  /*8830*/  STL [R1+0x500], R14 ;  /* 0x0005000e01007387 */ /* 0x0007e20000100800 */
[----:B------:R-:W-:Y:S01]  /*8840*/  LEA.HI.X.SX32 R19, R20, R2, 0x1, P6 ;  /* 0x0000000214137211 */ /* 0x000fe200030f0eff */
[----:B0-----:R-:W-:-:S02]  /*8850*/  @P4 IMAD.MOV.U32 R6, RZ, RZ, R9 ;  /* 0x000000ffff064224 */ /* 0x001fc400078e0009 */
[----:B------:R-:W-:Y:S02]  /*8860*/  @P4 IMAD.MOV.U32 R7, RZ, RZ, R14 ;  /* 0x000000ffff074224 */ /* 0x000fe400078e000e */
[----:B-1----:R-:W-:-:S03]  /*8870*/  IMAD R9, R36, 0x32, RZ ;  /* 0x0000003224097824 */ /* 0x002fc600078e02ff */
[----:B------:R0:W5:Y:S01]  /*8880*/  @P4 LDG.E.U16 R60, desc[UR20][R6.64] ;  /* 0x00000014063c4981 */ /* 0x000162000c1e1500 */
[----:B------:R-:W-:Y:S01]  /*8890*/  LOP3.LUT P4, RZ, R5, 0x1, RZ, 0xc0, !PT ;  /* 0x0000000105ff7812 */ /* 0x000fe2000788c0ff */
[----:B------:R-:W-:Y:S01]  /*88a0*/  IMAD R8, R36, 0x19, RZ ;  /* 0x0000001924087824 */ /* 0x000fe200078e02ff */
[----:B------:R-:W-:Y:S01]  /*88b0*/  SHF.R.U32.HI R5, RZ, 0x7, R15 ;  /* 0x00000007ff057819 */ /* 0x000fe2000001160f */
[----:B------:R1:W-:Y:S01]  /*88c0*/  STL [R1+0x4fc], R17 ;  /* 0x0004fc1101007387 */ /* 0x0003e20000100800 */
[----:B---3--:R-:W-:-:S03]  /*88d0*/  IADD3 R14, P6, PT, R9, R0, RZ ;  /* 0x00000000090e7210 */ /* 0x008fc60007fde0ff */
[----:B------:R-:W-:Y:S01]  /*88e0*/  STL [R1+0x4f8], R19 ;  /* 0x0004f81301007387 */ /* 0x000fe20000100800 */
[----:B0-----:R-:W-:Y:S02]  /*88f0*/  @P3 IMAD.MOV.U32 R6, RZ, RZ, R17 ;  /* 0x000000ffff063224 */ /* 0x001fe400078e0011 */
[----:B------:R-:W-:-:S05]  /*8900*/  @P3 IMAD.MOV.U32 R7, RZ, RZ, R19 ;  /* 0x000000ffff073224 */ /* 0x000fca00078e0013 */
[----:B------:R0:W5:Y:S01]  /*8910*/  @P3 LDG.E.U16 R61, desc[UR20][R6.64] ;  /* 0x00000014063d3981 */ /* 0x000162000c1e1500 */
[----:B------:R-:W-:Y:S01]  /*8920*/  LOP3.LUT P3, RZ, R5, 0x1, RZ, 0xc0, !PT ;  /* 0x0000000105ff7812 */ /* 0x000fe2000786c0ff */
[----:B------:R-:W-:Y:S01]  /*8930*/  IMAD R5, R36, 0x30, RZ ;  /* 0x0000003024057824 */ /* 0x000fe200078e02ff */
[----:B-1----:R-:W-:Y:S01]  /*8940*/  LEA.HI.X.SX32 R17, R8, R2, 0x1, P6 ;  /* 0x0000000208117211 */ /* 0x002fe200030f0eff */
[----:B------:R1:W-:Y:S01]  /*8950*/  STL [R1+0x4f4], R14 ;  /* 0x0004f40e01007387 */ /* 0x0003e20000100800 */
[----:B------:R-:W-:Y:S02]  /*8960*/  SHF.R.U32.HI R8, RZ, 0x8, R15 ;  /* 0x00000008ff087819 */ /* 0x000fe4000001160f */
[----:B------:R-:W-:Y:S01]  /*8970*/  IADD3 R21, P6, PT, R5, R0, RZ ;  /* 0x0000000005157210 */ /* 0x000fe20007fde0ff */
[----:B------:R3:W-:Y:S01]  /*8980*/  STL [R1+0x4f0], R17 ;  /* 0x0004f01101007387 */ /* 0x0007e20000100800 */
[----:B0-----:R-:W-:Y:S02]  /*8990*/  @P4 IMAD.MOV.U32 R6, RZ, RZ, R14 ;  /* 0x000000ffff064224 */ /* 0x001fe400078e000e */
[----:B------:R-:W-:Y:S01]  /*89a0*/  LEA.HI.X.SX32 R22, R38, R2, 0x1, P6 ;  /* 0x0000000226167211 */ /* 0x000fe200030f0eff */
[----:B------:R-:W-:Y:S01]  /*89b0*/  @P4 IMAD.MOV.U32 R7, RZ, RZ, R17 ;  /* 0x000000ffff074224 */ /* 0x000fe200078e0011 */
[----:B-1----:R-:W-:-:S04]  /*89c0*/  SHF.R.U32.HI R14, RZ, 0x9, R15 ;  /* 0x00000009ff0e7819 */ /* 0x002fc8000001160f */
[----:B------:R0:W5:Y:S01]  /*89d0*/  @P4 LDG.E.U16 R57, desc[UR20][R6.64] ;  /* 0x0000001406394981 */ /* 0x000162000c1e1500 */
[----:B------:R-:W-:Y:S01]  /*89e0*/  LOP3.LUT P4, RZ, R8, 0x1, RZ, 0xc0, !PT ;  /* 0x0000000108ff7812 */ /* 0x000fe2000788c0ff */
[C---:B------:R-:W-:Y:S02]  /*89f0*/  IMAD R8, R36.reuse, 0x2e, RZ ;  /* 0x0000002e24087824 */ /* 0x040fe400078e02ff */
[----:B---3--:R-:W-:Y:S01]  /*8a00*/  IMAD R17, R36, 0x17, RZ ;  /* 0x0000001724117824 */ /* 0x008fe200078e02ff */
[----:B------:R1:W-:Y:S02]  /*8a10*/  STL [R1+0x4ec], R21 ;  /* 0x0004ec1501007387 */ /* 0x0003e40000100800 */
[----:B------:R-:W-:Y:S02]  /*8a20*/  IADD3 R19, P6, PT, R8, R0, RZ ;  /* 0x0000000008137210 */ /* 0x000fe40007fde0ff */
[----:B------:R-:W-:Y:S01]  /*8a30*/  STL [R1+0x4e8], R22 ;  /* 0x0004e81601007387 */ /* 0x000fe20000100800 */
[----:B0-----:R-:W-:-:S02]  /*8a40*/  @P3 IMAD.MOV.U32 R6, RZ, RZ, R21 ;  /* 0x000000ffff063224 */ /* 0x001fc400078e0015 */
        /* <DEDUP_REMOVED lines=11> */
[----:B------:R-:W-:-:S02]  /*8b00*/  @P4 IMAD.MOV.U32 R7, RZ, RZ, R21 ;  /* 0x000000ffff074224 */ /* 0x000fc400078e0015 */
[----:B-1----:R-:W-:-:S03]  /*8b10*/  IMAD R19, R36, 0x2a, RZ ;  /* 0x0000002a24137824 */ /* 0x002fc600078e02ff */
[----:B------:R0:W5:Y:S01]  /*8b20*/  @P4 LDG.E.U16 R52, desc[UR20][R6.64] ;  /* 0x0000001406344981 */ /* 0x000162000c1e1500 */
[----:B------:R-:W-:Y:S01]  /*8b30*/  LOP3.LUT P4, RZ, R17, 0x1, RZ, 0xc0, !PT ;  /* 0x0000000111ff7812 */ /* 0x000fe2000788c0ff */
[----:B------:R-:W-:Y:S01]  /*8b40*/  IMAD R17, R36, 0x15, RZ ;  /* 0x0000001524117824 */ /* 0x000fe200078e02ff */
[----:B---3--:R-:W-:Y:S01]  /*8b50*/  SHF.R.U32.HI R21, RZ, 0xb, R15 ;  /* 0x0000000bff157819 */ /* 0x008fe2000001160f */
[----:B------:R1:W-:Y:S01]  /*8b60*/  STL [R1+0x4dc], R27 ;  /* 0x0004dc1b01007387 */ /* 0x0003e20000100800 */
[----:B------:R-:W-:-:S03]  /*8b70*/  IADD3 R22, P6, PT, R19, R0, RZ ;  /* 0x0000000013167210 */ /* 0x000fc60007fde0ff */
[----:B------:R3:W-:Y:S01]  /*8b80*/  STL [R1+0x4d8], R28 ;  /* 0x0004d81c01007387 */ /* 0x0007e20000100800 */
        /* <DEDUP_REMOVED lines=8> */
[----:B---3--:R-:W-:Y:S01]  /*8c10*/  IADD3 R28, P6, PT, R21, R0, RZ ;  /* 0x00000000151c7210 */ /* 0x008fe20007fde0ff */
[----:B------:R3:W-:Y:S01]  /*8c20*/  STL [R1+0x4d0], R27 ;  /* 0x0004d01b01007387 */ /* 0x0007e20000100800 */
[----:B0-----:R-:W-:Y:S02]  /*8c30*/  @P4 IMAD.MOV.U32 R6, RZ, RZ, R22 ;  /* 0x000000ffff064224 */ /* 0x001fe400078e0016 */
[----:B------:R-:W-:Y:S01]  /*8c40*/  LEA.HI.X.SX32 R30, R41, R2, 0x1, P6 ;  /* 0x00000002291e7211 */ /* 0x000fe200030f0eff */
[----:B------:R-:W-:Y:S01]  /*8c50*/  @P4 IMAD.MOV.U32 R7, RZ, RZ, R27 ;  /* 0x000000ffff074224 */ /* 0x000fe200078e001b */
[----:B-1----:R-:W-:-:S04]  /*8c60*/  SHF.R.U32.HI R22, RZ, 0xd, R15 ;  /* 0x0000000dff167819 */ /* 0x002fc8000001160f */
[----:B------:R0:W5:Y:S01]  /*8c70*/  @P4 LDG.E.U16 R26, desc[UR20][R6.64] ;  /* 0x00000014061a4981 */ /* 0x000162000c1e1500 */
[C---:B---3--:R-:W-:Y:S01]  /*8c80*/  IMAD R27, R36.reuse, 0x26, RZ ;  /* 0x00000026241b7824 */ /* 0x048fe200078e02ff */
[----:B------:R-:W-:Y:S01]  /*8c90*/  LOP3.LUT P4, RZ, R17, 0x1, RZ, 0xc0, !PT ;  /* 0x0000000111ff7812 */ /* 0x000fe2000788c0ff */
[----:B------:R-:W-:Y:S01]  /*8ca0*/  IMAD R17, R36, 0x13, RZ ;  /* 0x0000001324117824 */ /* 0x000fe200078e02ff */
[----:B------:R1:W-:Y:S02]  /*8cb0*/  STL [R1+0x4cc], R28 ;  /* 0x0004cc1c01007387 */ /* 0x0003e40000100800 */
[----:B------:R-:W-:Y:S02]  /*8cc0*/  IADD3 R29, P6, PT, R27, R0, RZ ;  /* 0x000000001b1d7210 */ /* 0x000fe40007fde0ff */
[----:B------:R3:W-:Y:S01]  /*8cd0*/  STL [R1+0x4c8], R30 ;  /* 0x0004c81e01007387 */ /* 0x0007e20000100800 */
[----:B0-----:R-:W-:Y:S02]  /*8ce0*/  @P3 IMAD.MOV.U32 R6, RZ, RZ, R28 ;  /* 0x000000ffff063224 */ /* 0x001fe400078e001c */
[----:B------:R-:W-:-:S02]  /*8cf0*/  @P3 IMAD.MOV.U32 R7, RZ, RZ, R30 ;  /* 0x000000ffff073224 */ /* 0x000fc400078e001e */
[----:B-1----:R-:W-:-:S03]  /*8d00*/  IMAD R28, R36, 0x24, RZ ;  /* 0x00000024241c7824 */ /* 0x002fc600078e02ff */
[----:B------:R0:W5:Y:S01]  /*8d10*/  @P3 LDG.E.U16 R50, desc[UR20][R6.64] ;  /* 0x0000001406323981 */ /* 0x000162000c1e1500 */
[----:B------:R-:W-:Y:S02]  /*8d20*/  LOP3.LUT P3, RZ, R22, 0x1, RZ, 0xc0, !PT ;  /* 0x0000000116ff7812 */ /* 0x000fe4000786c0ff */
[----:B------:R-:W-:Y:S01]  /*8d30*/  LEA.HI.X.SX32 R31, R17, R2, 0x1, P6 ;  /* 0x00000002111f7211 */ /* 0x000fe200030f0eff */
[----:B------:R1:W-:Y:S01]  /*8d40*/  STL [R1+0x4c4], R29 ;  /* 0x0004c41d01007387 */ /* 0x0003e20000100800 */
[----:B---3--:R-:W-:Y:S02]  /*8d50*/  IADD3 R30, P6, PT, R28, R0, RZ ;  /* 0x000000001c1e7210 */ /* 0x008fe40007fde0ff */
[----:B------:R-:W-:Y:S01]  /*8d60*/  SHF.R.U32.HI R17, RZ, 0xe, R15 ;  /* 0x0000000eff117819 */ /* 0x000fe2000001160f */
[----:B------:R3:W-:Y:S01]  /*8d70*/  STL [R1+0x4c0], R31 ;  /* 0x0004c01f01007387 */ /* 0x0007e20000100800 */
[----:B0-----:R-:W-:Y:S02]  /*8d80*/  @P4 IMAD.MOV.U32 R6, RZ, RZ, R29 ;  /* 0x000000ffff064224 */ /* 0x001fe400078e001d */
[----:B------:R-:W-:-:S02]  /*8d90*/  @P4 IMAD.MOV.U32 R7, RZ, RZ, R31 ;  /* 0x000000ffff074224 */ /* 0x000fc400078e001f */
[----:B-1----:R-:W-:-:S03]  /*8da0*/  IMAD R29, R36, 0x22, RZ ;  /* 0x00000022241d7824 */ /* 0x002fc600078e02ff */
[----:B------:R0:W5:Y:S01]  /*8db0*/  @P4 LDG.E.U16 R24, desc[UR20][R6.64] ;  /* 0x0000001406184981 */ /* 0x000162000c1e1500 */
[----:B---3--:R-:W-:Y:S02]  /*8dc0*/  LEA.HI.X.SX32 R31, R40, R2, 0x1, P6 ;  /* 0x00000002281f7211 */ /* 0x008fe400030f0eff */
[----:B------:R-:W-:Y:S01]  /*8dd0*/  LOP3.LUT P6, RZ, R17, 0x1, RZ, 0xc0, !PT ;  /* 0x0000000111ff7812 */ /* 0x000fe200078cc0ff */
[----:B------:R1:W-:Y:S01]  /*8de0*/  STL [R1+0x4bc], R30 ;  /* 0x0004bc1e01007387 */ /* 0x0003e20000100800 */
[----:B------:R-:W-:Y:S02]  /*8df0*/  SHF.R.U32.HI R17, RZ, 0xf, R15 ;  /* 0x0000000fff117819 */ /* 0x000fe4000001160f */
[----:B------:R-:W-:Y:S01]  /*8e00*/  PRMT R22, RZ, 0x7610, R22 ;  /* 0x00007610ff167816 */ /* 0x000fe20000000016 */
[----:B------:R3:W-:Y:S01]  /*8e10*/  STL [R1+0x4b8], R31 ;  /* 0x0004b81f01007387 */ /* 0x0007e20000100800 */
[----:B0-----:R-:W-:Y:S02]  /*8e20*/  @P3 IMAD.MOV.U32 R6, RZ, RZ, R30 ;  /* 0x000000ffff063224 */ /* 0x001fe400078e001e */
[----:B------:R-:W-:-:S05]  /*8e30*/  @P3 IMAD.MOV.U32 R7, RZ, RZ, R31 ;  /* 0x000000ffff073224 */ /* 0x000fca00078e001f */
[----:B------:R0:W5:Y:S01]  /*8e40*/  @P3 LDG.E.U16 R25, desc[UR20][R6.64] ;  /* 0x0000001406193981 */ /* 0x000162000c1e1500 */
[----:B------:R-:W-:Y:S02]  /*8e50*/  IADD3 R83, P3, PT, R29, R0, RZ ;  /* 0x000000001d537210 */ /* 0x000fe40007f7e0ff */
[----:B------:R-:W-:Y:S02]  /*8e60*/  LOP3.LUT P4, RZ, R17, 0x1, RZ, 0xc0, !PT ;  /* 0x0000000111ff7812 */ /* 0x000fe4000788c0ff */
[----:B------:R-:W-:Y:S01]  /*8e70*/  SHF.R.U32.HI R15, RZ, 0x1, R15 ;  /* 0x00000001ff0f7819 */ /* 0x000fe2000001160f */
[----:B------:R-:W-:Y:S01]  /*8e80*/  STL [R1+0x4b4], R83 ;  /* 0x0004b45301007387 */ /* 0x000fe20000100800 */
[----:B------:R-:W-:Y:S02]  /*8e90*/  PRMT R23, RZ, 0x7610, R23 ;  /* 0x00007610ff177816 */ /* 0x000fe40000000017 */
[----:B------:R-:W-:Y:S01]  /*8ea0*/  PRMT R3, R3, 0x5410, R16 ;  /* 0x0000541003037816 */ /* 0x000fe20000000010 */
[----:B0-----:R-:W-:-:S02]  /*8eb0*/  IMAD R7, R36, 0x11, RZ ;  /* 0x0000001124077824 */ /* 0x001fc400078e02ff */
[----:B------:R-:W-:-:S03]  /*8ec0*/  IMAD.SHL.U32 R6, R36, 0x10, RZ ;  /* 0x0000001024067824 */ /* 0x000fc600078e00ff */
[----:B------:R-:W-:Y:S02]  /*8ed0*/  LEA.HI.X.SX32 R84, R7, R2, 0x1, P3 ;  /* 0x0000000207547211 */ /* 0x000fe400018f0eff */
[----:B-1----:R-:W-:-:S03]  /*8ee0*/  LEA R30, P3, R36, R0, 0x5 ;  /* 0x00000000241e7211 */ /* 0x002fc600078628ff */
[----:B------:R-:W-:Y:S01]  /*8ef0*/  @P6 IMAD.MOV.U32 R7, RZ, RZ, R84 ;  /* 0x000000ffff076224 */ /* 0x000fe200078e0054 */
[----:B---3--:R-:W-:Y:S01]  /*8f00*/  LEA.HI.X.SX32 R31, R6, R2, 0x1, P3 ;  /* 0x00000002061f7211 */ /* 0x008fe200018f0eff */
[----:B------:R-:W-:Y:S01]  /*8f10*/  @P6 IMAD.MOV.U32 R6, RZ, RZ, R83 ;  /* 0x000000ffff066224 */ /* 0x000fe200078e0053 */
[----:B------:R-:W-:Y:S01]  /*8f20*/  LOP3.LUT P3, RZ, R15, 0x1, RZ, 0xc0, !PT ;  /* 0x000000010fff7812 */ /* 0x000fe2000786c0ff */
[C---:B------:R-:W-:Y:S01]  /*8f30*/  IMAD R15, R36.reuse, 0x3c, RZ ;  /* 0x0000003c240f7824 */ /* 0x040fe200078e02ff */
[----:B------:R0:W-:Y:S04]  /*8f40*/  STL [R1+0x4b0], R84 ;  /* 0x0004b05401007387 */ /* 0x0001e80000100800 */
[----:B------:R1:W5:Y:S01]  /*8f50*/  @P6 LDG.E.U16 R22, desc[UR20][R6.64] ;  /* 0x0000001406166981 */ /* 0x000362000c1e1500 */
[----:B------:R-:W-:-:S02]  /*8f60*/  IMAD R16, R36, 0x3e, RZ ;  /* 0x0000003e24107824 */ /* 0x000fc400078e02ff */
[----:B------:R-:W-:Y:S01]  /*8f70*/  IMAD R17, R36, 0x1e, RZ ;  /* 0x0000001e24117824 */ /* 0x000fe200078e02ff */
[----:B------:R-:W-:Y:S01]  /*8f80*/  STL [R1+0x4ac], R30 ;  /* 0x0004ac1e01007387 */ /* 0x000fe20000100800 */
[----:B-1----:R-:W-:Y:S02]  /*8f90*/  @P4 IMAD.MOV.U32 R6, RZ, RZ, R30 ;  /* 0x000000ffff064224 */ /* 0x002fe400078e001e */
[----:B------:R-:W-:Y:S01]  /*8fa0*/  @P4 IMAD.MOV.U32 R7, RZ, RZ, R31 ;  /* 0x000000ffff074224 */ /* 0x000fe200078e001f */
[----:B------:R1:W-:Y:S04]  /*8fb0*/  STL [R1+0x4a8], R31 ;  /* 0x0004a81f01007387 */ /* 0x0003e80000100800 */
[----:B------:R3:W5:Y:S01]  /*8fc0*/  @P4 LDG.E.U16 R23, desc[UR20][R6.64] ;  /* 0x0000001406174981 */ /* 0x000762000c1e1500 */
[----:B0-----:R-:W-:-:S04]  /*8fd0*/  IADD3 R84, P4, PT, R15, R0, RZ ;  /* 0x000000000f547210 */ /* 0x001fc80007f9e0ff */
[----:B------:R-:W-:Y:S02]  /*8fe0*/  LEA.HI.X.SX32 R85, R17, R2, 0x1, P4 ;  /* 0x0000000211557211 */ /* 0x000fe400020f0eff */
[----:B-1----:R-:W-:Y:S01]  /*8ff0*/  IADD3 R31, P6, PT, R16, R0, RZ ;  /* 0x00000000101f7210 */ /* 0x002fe20007fde0ff */
[----:B---3--:R-:W-:Y:S01]  /*9000*/  IMAD R6, R36, 0x1f, RZ ;  /* 0x0000001f24067824 */ /* 0x008fe200078e02ff */
[----:B------:R-:W-:Y:S02]  /*9010*/  SHF.R.U64 R7, R3, 0x1f, RZ ;  /* 0x0000001f03077819 */ /* 0x000fe400000012ff */
[----:B------:R-:W-:Y:S02]  /*9020*/  PRMT R70, RZ, 0x7610, R70 ;  /* 0x00007610ff467816 */ /* 0x000fe40000000046 */
[----:B------:R-:W-:Y:S01]  /*9030*/  LOP3.LUT P4, RZ, R7, 0x1, RZ, 0xc0, !PT ;  /* 0x0000000107ff7812 */ /* 0x000fe2000788c0ff */
[----:B------:R-:W-:Y:S01]  /*9040*/  @P3 IMAD.MOV.U32 R7, RZ, RZ, R85 ;  /* 0x000000ffff073224 */ /* 0x000fe200078e0055 */
[----:B------:R-:W-:Y:S01]  /*9050*/  LEA.HI.X.SX32 R83, R6, R2, 0x1, P6 ;  /* 0x0000000206537211 */ /* 0x000fe200030f0eff */
[----:B------:R-:W-:Y:S01]  /*9060*/  @P3 IMAD.MOV.U32 R6, RZ, RZ, R84 ;  /* 0x000000ffff063224 */ /* 0x000fe200078e0054 */
[----:B------:R-:W-:-:S02]  /*9070*/  PRMT R68, RZ, 0x7610, R68 ;  /* 0x00007610ff447816 */ /* 0x000fc40000000044 */
[----:B------:R-:W-:Y:S02]  /*9080*/  SHF.R.U64 R30, R3, 0x1e, RZ ;  /* 0x0000001e031e7819 */ /* 0x000fe400000012ff */
[----:B------:R0:W5:Y:S02]  /*9090*/  @P3 LDG.E.U16 R70, desc[UR20][R6.64] ;  /* 0x0000001406463981 */ /* 0x000164000c1e1500 */
[----:B------:R-:W-:Y:S01]  /*90a0*/  LOP3.LUT P3, RZ, R30, 0x1, RZ, 0xc0, !PT ;  /* 0x000000011eff7812 */ /* 0x000fe2000786c0ff */
[C---:B------:R-:W-:Y:S01]  /*90b0*/  IMAD.SHL.U32 R30, R36.reuse, 0x20, RZ ;  /* 0x00000020241e7824 */ /* 0x040fe200078e00ff */
[----:B------:R1:W-:Y:S01]  /*90c0*/  STL [R1+0x520], R84 ;  /* 0x0005205401007387 */ /* 0x0003e20000100800 */
[----:B0-----:R-:W-:Y:S02]  /*90d0*/  @!P0 IMAD.MOV.U32 R6, RZ, RZ, R31 ;  /* 0x000000ffff068224 */ /* 0x001fe400078e001f */
[----:B------:R-:W-:Y:S01]  /*90e0*/  @!P0 IMAD.MOV.U32 R7, RZ, RZ, R83 ;  /* 0x000000ffff078224 */ /* 0x000fe200078e0053 */
[----:B-1----:R-:W-:-:S04]  /*90f0*/  LEA R84, P6, R36, R0, 0x6 ;  /* 0x0000000024547211 */ /* 0x002fc800078c30ff */
[----:B------:R0:W5:Y:S01]  /*9100*/  @!P0 LDG.E.U16 R68, desc[UR20][R6.64] ;  /* 0x0000001406448981 */ /* 0x000162000c1e1500 */
[----:B------:R-:W-:-:S03]  /*9110*/  LEA.HI.X.SX32 R87, R30, R2, 0x1, P6 ;  /* 0x000000021e577211 */ /* 0x000fc600030f0eff */
[----:B------:R-:W-:Y:S01]  /*9120*/  STL [R1+0x528], R31 ;  /* 0x0005281f01007387 */ /* 0x000fe20000100800 */
[----:B0-----:R-:W-:Y:S01]  /*9130*/  SHF.R.U64 R6, R3, 0x1d, RZ ;  /* 0x0000001d03067819 */ /* 0x001fe200000012ff */
[----:B------:R-:W-:Y:S02]  /*9140*/  IMAD R7, R36, 0x42, RZ ;  /* 0x0000004224077824 */ /* 0x000fe400078e02ff */
[----:B------:R-:W-:Y:S01]  /*9150*/  STL [R1+0x51c], R85 ;  /* 0x00051c5501007387 */ /* 0x000fe20000100800 */
[----:B------:R-:W-:Y:S01]  /*9160*/  LOP3.LUT P0, RZ, R6, 0x1, RZ, 0xc0, !PT ;  /* 0x0000000106ff7812 */ /* 0x000fe2000780c0ff */
[----:B------:R-:W-:Y:S02]  /*9170*/  IMAD R6, R36, 0x21, RZ ;  /* 0x0000002124067824 */ /* 0x000fe400078e02ff */
[----:B------:R0:W-:Y:S01]  /*9180*/  STL [R1+0x524], R83 ;  /* 0x0005245301007387 */ /* 0x0001e20000100800 */
[----:B------:R-:W-:Y:S02]  /*9190*/  PRMT R74, RZ, 0x7610, R74 ;  /* 0x00007610ff4a7816 */ /* 0x000fe4000000004a */
[----:B0-----:R-:W-:Y:S01]  /*91a0*/  IADD3 R83, P6, PT, R7, R0, RZ ;  /* 0x0000000007537210 */ /* 0x001fe20007fde0ff */
[----:B------:R-:W-:-:S03]  /*91b0*/  @P4 IMAD.MOV.U32 R7, RZ, RZ, R87 ;  /* 0x000000ffff074224 */ /* 0x000fc600078e0057 */
[----:B------:R-:W-:Y:S01]  /*91c0*/  LEA.HI.X.SX32 R85, R6, R2, 0x1, P6 ;  /* 0x0000000206557211 */ /* 0x000fe200030f0eff */
[----:B------:R-:W-:Y:S01]  /*91d0*/  @P4 IMAD.MOV.U32 R6, RZ, RZ, R84 ;  /* 0x000000ffff064224 */ /* 0x000fe200078e0054 */
[----:B------:R-:W-:Y:S01]  /*91e0*/  PRMT R72, RZ, 0x7610, R72 ;  /* 0x00007610ff487816 */ /* 0x000fe20000000048 */
[----:B------:R-:W-:-:S03]  /*91f0*/  IMAD R30, R36, 0x44, RZ ;  /* 0x00000044241e7824 */ /* 0x000fc600078e02ff */
[----:B------:R0:W5:Y:S04]  /*9200*/  @P4 LDG.E.U16 R74, desc[UR20][R6.64] ;  /* 0x00000014064a4981 */ /* 0x000168000c1e1500 */
[----:B------:R1:W-:Y:S01]  /*9210*/  STL [R1+0x530], R84 ;  /* 0x0005305401007387 */ /* 0x0003e20000100800 */
[----:B0-----:R-:W-:Y:S02]  /*9220*/  @P3 IMAD.MOV.U32 R6, RZ, RZ, R83 ;  /* 0x000000ffff063224 */ /* 0x001fe400078e0053 */
[----:B------:R-:W-:Y:S01]  /*9230*/  @P3 IMAD.MOV.U32 R7, RZ, RZ, R85 ;  /* 0x000000ffff073224 */ /* 0x000fe200078e0055 */
[----:B------:R-:W-:Y:S01]  /*9240*/  STL [R1+0x52c], R87 ;  /* 0x00052c5701007387 */ /* 0x000fe20000100800 */
[----:B-1----:R-:W-:-:S03]  /*9250*/  IADD3 R84, P6, PT, R30, R0, RZ ;  /* 0x000000001e547210 */ /* 0x002fc60007fde0ff */
[----:B------:R-:W-:Y:S01]  /*9260*/  STL [R1+0x538], R83 ;  /* 0x0005385301007387 */ /* 0x000fe20000100800 */
[----:B------:R-:W-:-:S03]  /*9270*/  SHF.R.U64 R31, R3, 0x1c, RZ ;  /* 0x0000001c031f7819 */ /* 0x000fc600000012ff */
[----:B------:R0:W5:Y:S04]  /*9280*/  @P3 LDG.E.U16 R72, desc[UR20][R6.64] ;  /* 0x0000001406483981 */ /* 0x000168000c1e1500 */
[----:B------:R1:W-:Y:S01]  /*9290*/  STL [R1+0x534], R85 ;  /* 0x0005345501007387 */ /* 0x0003e20000100800 */
[----:B------:R-:W-:Y:S01]  /*92a0*/  LOP3.LUT P4, RZ, R31, 0x1, RZ, 0xc0, !PT ;  /* 0x000000011fff7812 */ /* 0x000fe2000788c0ff */
[----:B0-----:R-:W-:Y:S01]  /*92b0*/  IMAD R6, R36, 0x46, RZ ;  /* 0x0000004624067824 */ /* 0x001fe200078e02ff */
[----:B------:R-:W-:Y:S02]  /*92c0*/  SHF.R.U64 R7, R3, 0x1b, RZ ;  /* 0x0000001b03077819 */ /* 0x000fe400000012ff */
[----:B-1----:R-:W-:Y:S02]  /*92d0*/  LEA.HI.X.SX32 R85, R29, R2, 0x1, P6 ;  /* 0x000000021d557211 */ /* 0x002fe400030f0eff */
[----:B------:R-:W-:-:S02]  /*92e0*/  PRMT R75, RZ, 0x7610, R75 ;  /* 0x00007610ff4b7816 */ /* 0x000fc4000000004b */
[----:B------:R-:W-:Y:S01]  /*92f0*/  LOP3.LUT P3, RZ, R7, 0x1, RZ, 0xc0, !PT ;  /* 0x0000000107ff7812 */ /* 0x000fe2000786c0ff */
[----:B------:R-:W-:Y:S01]  /*9300*/  @P0 IMAD.MOV.U32 R7, RZ, RZ, R85 ;  /* 0x000000ffff070224 */ /* 0x000fe200078e0055 */
[----:B------:R-:W-:Y:S01]  /*9310*/  IADD3 R83, P6, PT, R6, R0, RZ ;  /* 0x0000000006537210 */ /* 0x000fe20007fde0ff */
[----:B------:R-:W-:Y:S02]  /*9320*/  @P0 IMAD.MOV.U32 R6, RZ, RZ, R84 ;  /* 0x000000ffff060224 */ /* 0x000fe400078e0054 */
[C---:B------:R-:W-:Y:S01]  /*9330*/  IMAD R29, R36.reuse, 0x23, RZ ;  /* 0x00000023241d7824 */ /* 0x040fe200078e02ff */
[----:B------:R-:W-:Y:S04]  /*9340*/  STL [R1+0x540], R84 ;  /* 0x0005405401007387 */ /* 0x000fe80000100800 */
[----:B------:R0:W5:Y:S04]  /*9350*/  @P0 LDG.E.U16 R75, desc[UR20][R6.64] ;  /* 0x00000014064b0981 */ /* 0x000168000c1e1500 */
[----:B------:R1:W-:Y:S01]  /*9360*/  STL [R1+0x53c], R85 ;  /* 0x00053c5501007387 */ /* 0x0003e20000100800 */
[----:B------:R-:W-:Y:S01]  /*9370*/  PRMT R73, RZ, 0x7610, R73 ;  /* 0x00007610ff497816 */ /* 0x000fe20000000049 */
[----:B0-----:R-:W-:Y:S01]  /*9380*/  IMAD R6, R36, 0x48, RZ ;  /* 0x0000004824067824 */ /* 0x001fe200078e02ff */
[----:B------:R-:W-:-:S02]  /*9390*/  SHF.R.U64 R7, R3, 0x1a, RZ ;  /* 0x0000001a03077819 */ /* 0x000fc400000012ff */
[----:B-1----:R-:W-:Y:S02]  /*93a0*/  LEA.HI.X.SX32 R85, R29, R2, 0x1, P6 ;  /* 0x000000021d557211 */ /* 0x002fe400030f0eff */
[----:B------:R-:W-:Y:S02]  /*93b0*/  LOP3.LUT P0, RZ, R7, 0x1, RZ, 0xc0, !PT ;  /* 0x0000000107ff7812 */ /* 0x000fe4000780c0ff */
[----:B------:R-:W-:Y:S01]  /*93c0*/  IADD3 R84, P6, PT, R6, R0, RZ ;  /* 0x0000000006547210 */ /* 0x000fe20007fde0ff */
[----:B------:R-:W-:Y:S02]  /*93d0*/  @P4 IMAD.MOV.U32 R6, RZ, RZ, R83 ;  /* 0x000000ffff064224 */ /* 0x000fe400078e0053 */
[----:B------:R-:W-:Y:S01]  /*93e0*/  @P4 IMAD.MOV.U32 R7, RZ, RZ, R85 ;  /* 0x000000ffff074224 */ /* 0x000fe200078e0055 */
[----:B------:R-:W-:Y:S01]  /*93f0*/  SHF.R.U64 R29, R3, 0x19, RZ ;  /* 0x00000019031d7819 */ /* 0x000fe200000012ff */
[----:B------:R-:W-:Y:S04]  /*9400*/  STL [R1+0x548], R83 ;  /* 0x0005485301007387 */ /* 0x000fe80000100800 */
[----:B------:R0:W5:Y:S01]  /*9410*/  @P4 LDG.E.U16 R73, desc[UR20][R6.64] ;  /* 0x0000001406494981 */ /* 0x000162000c1e1500 */
[----:B------:R-:W-:Y:S01]  /*9420*/  LOP3.LUT P4, RZ, R29, 0x1, RZ, 0xc0, !PT ;  /* 0x000000011dff7812 */ /* 0x000fe2000788c0ff */
[----:B------:R-:W-:-:S02]  /*9430*/  IMAD R29, R36, 0x25, RZ ;  /* 0x00000025241d7824 */ /* 0x000fc400078e02ff */
[----:B------:R1:W-:Y:S01]  /*9440*/  STL [R1+0x544], R85 ;  /* 0x0005445501007387 */ /* 0x0003e20000100800 */
[----:B0-----:R-:W-:Y:S01]  /*9450*/  IMAD R6, R36, 0x4a, RZ ;  /* 0x0000004a24067824 */ /* 0x001fe200078e02ff */
[----:B-1----:R-:W-:-:S04]  /*9460*/  LEA.HI.X.SX32 R85, R28, R2, 0x1, P6 ;  /* 0x000000021c557211 */ /* 0x002fc800030f0eff */
[----:B------:R-:W-:Y:S01]  /*9470*/  IADD3 R83, P6, PT, R6, R0, RZ ;  /* 0x0000000006537210 */ /* 0x000fe20007fde0ff */
[----:B------:R0:W-:Y:S01]  /*9480*/  STL [R1+0x550], R84 ;  /* 0x0005505401007387 */ /* 0x0001e20000100800 */
[----:B------:R-:W-:Y:S01]  /*9490*/  PRMT R71, RZ, 0x7610, R71 ;  /* 0x00007610ff477816 */ /* 0x000fe20000000047 */
[----:B------:R-:W-:Y:S02]  /*94a0*/  @P3 IMAD.MOV.U32 R6, RZ, RZ, R84 ;  /* 0x000000ffff063224 */ /* 0x000fe400078e0054 */
[----:B------:R-:W-:Y:S01]  /*94b0*/  @P3 IMAD.MOV.U32 R7, RZ, RZ, R85 ;  /* 0x000000ffff073224 */ /* 0x000fe200078e0055 */
[----:B------:R-:W-:-:S04]  /*94c0*/  PRMT R69, RZ, 0x7610, R69 ;  /* 0x00007610ff457816 */ /* 0x000fc80000000045 */
[----:B------:R1:W5:Y:S01]  /*94d0*/  @P3 LDG.E.U16 R71, desc[UR20][R6.64] ;  /* 0x0000001406473981 */ /* 0x000362000c1e1500 */
[----:B0-----:R-:W-:Y:S01]  /*94e0*/  LEA.HI.X.SX32 R84, R29, R2, 0x1, P6 ;  /* 0x000000021d547211 */ /* 0x001fe200030f0eff */
[----:B------:R-:W-:Y:S02]  /*94f0*/  IMAD R29, R36, 0x4c, RZ ;  /* 0x0000004c241d7824 */ /* 0x000fe400078e02ff */
[----:B------:R-:W-:Y:S01]  /*9500*/  STL [R1+0x54c], R85 ;  /* 0x00054c5501007387 */ /* 0x000fe20000100800 */
[----:B------:R-:W-:Y:S01]  /*9510*/  SHF.R.U64 R28, R3, 0x18, RZ ;  /* 0x00000018031c7819 */ /* 0x000fe200000012ff */
[----:B-1----:R-:W-:Y:S02]  /*9520*/  @P0 IMAD.MOV.U32 R6, RZ, RZ, R83 ;  /* 0x000000ffff060224 */ /* 0x002fe400078e0053 */
[----:B------:R-:W-:Y:S01]  /*9530*/  @P0 IMAD.MOV.U32 R7, RZ, RZ, R84 ;  /* 0x000000ffff070224 */ /* 0x000fe200078e0054 */
[----:B------:R-:W-:Y:S04]  /*9540*/  STL [R1+0x558], R83 ;  /* 0x0005585301007387 */ /* 0x000fe80000100800 */
[----:B------:R0:W-:Y:S04]  /*9550*/  STL [R1+0x554], R84 ;  /* 0x0005545401007387 */ /* 0x0001e80000100800 */
[----:B------:R1:W5:Y:S01]  /*9560*/  @P0 LDG.E.U16 R69, desc[UR20][R6.64] ;  /* 0x0000001406450981 */ /* 0x000362000c1e1500 */
[----:B------:R-:W-:-:S02]  /*9570*/  LOP3.LUT P3, RZ, R28, 0x1, RZ, 0xc0, !PT ;  /* 0x000000011cff7812 */ /* 0x000fc4000786c0ff */
[----:B0-----:R-:W-:Y:S01]  /*9580*/  IADD3 R84, P6, PT, R29, R0, RZ ;  /* 0x000000001d547210 */ /* 0x001fe20007fde0ff */
[----:B-1----:R-:W-:-:S03]  /*9590*/  IMAD R7, R36, 0x4e, RZ ;  /* 0x0000004e24077824 */ /* 0x002fc600078e02ff */
[----:B------:R-:W-:Y:S01]  /*95a0*/  LEA.HI.X.SX32 R87, R27, R2, 0x1, P6 ;  /* 0x000000021b577211 */ /* 0x000fe200030f0eff */
[----:B------:R-:W-:Y:S01]  /*95b0*/  IMAD R6, R36, 0x27, RZ ;  /* 0x0000002724067824 */ /* 0x000fe200078e02ff */
[----:B------:R-:W-:-:S03]  /*95c0*/  IADD3 R83, P6, PT, R7, R0, RZ ;  /* 0x0000000007537210 */ /* 0x000fc60007fde0ff */
[----:B------:R-:W-:Y:S01]  /*95d0*/  @P4 IMAD.MOV.U32 R7, RZ, RZ, R87 ;  /* 0x000000ffff074224 */ /* 0x000fe200078e0057 */
[----:B------:R-:W-:Y:S02]  /*95e0*/  PRMT R67, RZ, 0x7610, R67 ;  /* 0x00007610ff437816 */ /* 0x000fe40000000043 */
[----:B------:R-:W-:Y:S01]  /*95f0*/  LEA.HI.X.SX32 R85, R6, R2, 0x1, P6 ;  /* 0x0000000206557211 */ /* 0x000fe200030f0eff */
[----:B------:R-:W-:Y:S01]  /*9600*/  @P4 IMAD.MOV.U32 R6, RZ, RZ, R84 ;  /* 0x000000ffff064224 */ /* 0x000fe200078e0054 */
[----:B------:R-:W-:Y:S01]  /*9610*/  SHF.R.U64 R28, R3, 0x17, RZ ;  /* 0x00000017031c7819 */ /* 0x000fe200000012ff */
[----:B------:R-:W-:Y:S01]  /*9620*/  IMAD R27, R36, 0x50, RZ ;  /* 0x00000050241b7824 */ /* 0x000fe200078e02ff */
[----:B------:R-:W-:Y:S02]  /*9630*/  PRMT R66, RZ, 0x7610, R66 ;  /* 0x00007610ff427816 */ /* 0x000fe40000000042 */
[----:B------:R-:W-:Y:S01]  /*9640*/  LOP3.LUT P0, RZ, R28, 0x1, RZ, 0xc0, !PT ;  /* 0x000000011cff7812 */ /* 0x000fe2000780c0ff */
[----:B------:R0:W5:Y:S04]  /*9650*/  @P4 LDG.E.U16 R67, desc[UR20][R6.64] ;  /* 0x0000001406434981 */ /* 0x000168000c1e1500 */
[----:B------:R1:W-:Y:S01]  /*9660*/  STL [R1+0x560], R84 ;  /* 0x0005605401007387 */ /* 0x0003e20000100800 */
[----:B0-----:R-:W-:-:S02]  /*9670*/  @P3 IMAD.MOV.U32 R6, RZ, RZ, R83 ;  /* 0x000000ffff063224 */ /* 0x001fc400078e0053 */
        /* <DEDUP_REMOVED lines=44> */
[----:B------:R-:W-:Y:S01]  /*9940*/  IMAD R21, R36, 0x58, RZ ;  /* 0x0000005824157824 */ /* 0x000fe200078e02ff */
[----:B------:R-:W-:Y:S01]  /*9950*/  SHF.R.U64 R19, R3, 0x12, RZ ;  /* 0x0000001203137819 */ /* 0x000fe200000012ff */
[----:B-1----:R-:W-:Y:S02]  /*9960*/  @P0 IMAD.MOV.U32 R6, RZ, RZ, R83 ;  /* 0x000000ffff060224 */ /* 0x002fe400078e0053 */
[----:B------:R-:W-:Y:S01]  /*9970*/  @P0 IMAD.MOV.U32 R7, RZ, RZ, R84 ;  /* 0x000000ffff070224 */ /* 0x000fe200078e0054 */
[----:B------:R-:W-:-:S04]  /*9980*/  IADD3 R21, P6, PT, R21, R0, RZ ;  /* 0x0000000015157210 */ /* 0x000fc80007fde0ff */
[----:B------:R0:W5:Y:S01]  /*9990*/  @P0 LDG.E.U16 R56, desc[UR20][R6.64] ;  /* 0x0000001406380981 */ /* 0x000162000c1e1500 */
[----:B------:R-:W-:-:S03]  /*99a0*/  LOP3.LUT P3, RZ, R19, 0x1, RZ, 0xc0, !PT ;  /* 0x0000000113ff7812 */ /* 0x000fc6000786c0ff */
[----:B------:R1:W-:Y:S01]  /*99b0*/  STL [R1+0x57c], R85 ;  /* 0x00057c5501007387 */ /* 0x0003e20000100800 */
[----:B0-----:R-:W-:-:S03]  /*99c0*/  IMAD R7, R36, 0x5a, RZ ;  /* 0x0000005a24077824 */ /* 0x001fc600078e02ff */
[----:B------:R0:W-:Y:S01]  /*99d0*/  STL [R1+0x588], R83 ;  /* 0x0005885301007387 */ /* 0x0001e20000100800 */
[----:B------:R-:W-:Y:S01]  /*99e0*/  IMAD R6, R36, 0x2d, RZ ;  /* 0x0000002d24067824 */ /* 0x000fe200078e02ff */
[----:B-1----:R-:W-:Y:S02]  /*99f0*/  LEA.HI.X.SX32 R85, R14, R2, 0x1, P6 ;  /* 0x000000020e557211 */ /* 0x002fe400030f0eff */
[----:B------:R1:W-:Y:S01]  /*9a00*/  STL [R1+0x584], R84 ;  /* 0x0005845401007387 */ /* 0x0003e20000100800 */
[----:B------:R-:W-:Y:S02]  /*9a10*/  PRMT R55, RZ, 0x7610, R55 ;  /* 0x00007610ff377816 */ /* 0x000fe40000000037 */
[----:B0-----:R-:W-:Y:S01]  /*9a20*/  IADD3 R83, P6, PT, R7, R0, RZ ;  /* 0x0000000007537210 */ /* 0x001fe20007fde0ff */
[----:B------:R-:W-:Y:S01]  /*9a30*/  @P4 IMAD.MOV.U32 R7, RZ, RZ, R85 ;  /* 0x000000ffff074224 */ /* 0x000fe200078e0055 */
[----:B------:R-:W-:Y:S02]  /*9a40*/  SHF.R.U64 R19, R3, 0x11, RZ ;  /* 0x0000001103137819 */ /* 0x000fe400000012ff */
[----:B-1----:R-:W-:Y:S01]  /*9a50*/  LEA.HI.X.SX32 R84, R6, R2, 0x1, P6 ;  /* 0x0000000206547211 */ /* 0x002fe200030f0eff */
[----:B------:R-:W-:Y:S01]  /*9a60*/  @P4 IMAD.MOV.U32 R6, RZ, RZ, R21 ;  /* 0x000000ffff064224 */ /* 0x000fe200078e0015 */
[----:B------:R-:W-:Y:S01]  /*9a70*/  LOP3.LUT P0, RZ, R19, 0x1, RZ, 0xc0, !PT ;  /* 0x0000000113ff7812 */ /* 0x000fe2000780c0ff */
[----:B------:R-:W-:Y:S01]  /*9a80*/  IMAD R14, R36, 0x5c, RZ ;  /* 0x0000005c240e7824 */ /* 0x000fe200078e02ff */
[----:B------:R-:W-:-:S02]  /*9a90*/  PRMT R54, RZ, 0x7610, R54 ;  /* 0x00007610ff367816 */ /* 0x000fc40000000036 */
[----:B------:R0:W5:Y:S02]  /*9aa0*/  @P4 LDG.E.U16 R55, desc[UR20][R6.64] ;  /* 0x0000001406374981 */ /* 0x000164000c1e1500 */
[----:B------:R-:W-:Y:S02]  /*9ab0*/  IADD3 R14, P6, PT, R14, R0, RZ ;  /* 0x000000000e0e7210 */ /* 0x000fe40007fde0ff */
[----:B------:R-:W-:Y:S01]  /*9ac0*/  STL [R1+0x590], R21 ;  /* 0x0005901501007387 */ /* 0x000fe20000100800 */
[----:B0-----:R-:W-:Y:S02]  /*9ad0*/  @P3 IMAD.MOV.U32 R6, RZ, RZ, R83 ;  /* 0x000000ffff063224 */ /* 0x001fe400078e0053 */
[----:B------:R-:W-:Y:S01]  /*9ae0*/  @P3 IMAD.MOV.U32 R7, RZ, RZ, R84 ;  /* 0x000000ffff073224 */ /* 0x000fe200078e0054 */
        /* <DEDUP_REMOVED lines=38> */
[----:B------:R1:W-:Y:S01]  /*9d50*/  STL [R1+0x5ac], R83 ;  /* 0x0005ac5301007387 */ /* 0x0003e20000100800 */
[----:B------:R-:W-:Y:S01]  /*9d60*/  @P3 IMAD.MOV.U32 R7, RZ, RZ, R83 ;  /* 0x000000ffff073224 */ /* 0x000fe200078e0053 */
[----:B------:R-:W-:Y:S02]  /*9d70*/  SHF.R.U64 R5, R3, 0xc, RZ ;  /* 0x0000000c03057819 */ /* 0x000fe400000012ff */
[----:B------:R-:W-:Y:S01]  /*9d80*/  PRMT R28, RZ, 0x7610, R28 ;  /* 0x00007610ff1c7816 */ /* 0x000fe2000000001c */
[----:B0-----:R-:W-:Y:S01]  /*9d90*/  IMAD R14, R36, 0x64, RZ ;  /* 0x00000064240e7824 */ /* 0x001fe200078e02ff */
[----:B------:R0:W5:Y:S01]  /*9da0*/  @P3 LDG.E.U16 R49, desc[UR20][R6.64] ;  /* 0x0000001406313981 */ /* 0x000162000c1e1500 */
[----:B-1----:R-:W-:-:S03]  /*9db0*/  LEA.HI.X.SX32 R83, R8, R2, 0x1, P6 ;  /* 0x0000000208537211 */ /* 0x002fc600030f0eff */
[----:B------:R1:W-:Y:S01]  /*9dc0*/  STL [R1+0x5b8], R21 ;  /* 0x0005b81501007387 */ /* 0x0003e20000100800 */
[----:B------:R-:W-:Y:S01]  /*9dd0*/  LOP3.LUT P3, RZ, R5, 0x1, RZ, 0xc0, !PT ;  /* 0x0000000105ff7812 */ /* 0x000fe2000786c0ff */
[----:B------:R-:W-:Y:S02]  /*9de0*/  IMAD R5, R36, 0x66, RZ ;  /* 0x0000006624057824 */ /* 0x000fe400078e02ff */
[----:B0-----:R-:W-:Y:S02]  /*9df0*/  @P0 IMAD.MOV.U32 R6, RZ, RZ, R21 ;  /* 0x000000ffff060224 */ /* 0x001fe400078e0015 */
[----:B------:R-:W-:Y:S01]  /*9e00*/  @P0 IMAD.MOV.U32 R7, RZ, RZ, R83 ;  /* 0x000000ffff070224 */ /* 0x000fe200078e0053 */
[----:B-1----:R-:W-:Y:S01]  /*9e10*/  IADD3 R21, P6, PT, R14, R0, RZ ;  /* 0x000000000e157210 */ /* 0x002fe20007fde0ff */
[----:B------:R0:W-:Y:S03]  /*9e20*/  STL [R1+0x5b4], R83 ;  /* 0x0005b45301007387 */ /* 0x0001e60000100800 */
[----:B------:R-:W-:Y:S01]  /*9e30*/  LEA.HI.X.SX32 R9, R9, R2, 0x1, P6 ;  /* 0x0000000209097211 */ /* 0x000fe200030f0eff */
[----:B------:R1:W5:Y:S01]  /*9e40*/  @P0 LDG.E.U16 R28, desc[UR20][R6.64] ;  /* 0x00000014061c0981 */ /* 0x000362000c1e1500 */
[----:B------:R-:W-:-:S02]  /*9e50*/  PRMT R48, RZ, 0x7610, R48 ;  /* 0x00007610ff307816 */ /* 0x000fc40000000030 */
[----:B0-----:R-:W-:Y:S01]  /*9e60*/  IADD3 R83, P6, PT, R5, R0, RZ ;  /* 0x0000000005537210 */ /* 0x001fe20007fde0ff */
[----:B-1----:R-:W-:Y:S01]  /*9e70*/  IMAD R6, R36, 0x33, RZ ;  /* 0x0000003324067824 */ /* 0x002fe200078e02ff */
[----:B------:R-:W-:Y:S01]  /*9e80*/  SHF.R.U64 R8, R3, 0xb, RZ ;  /* 0x0000000b03087819 */ /* 0x000fe200000012ff */
[----:B------:R-:W-:-:S03]  /*9e90*/  @P4 IMAD.MOV.U32 R7, RZ, RZ, R9 ;  /* 0x000000ffff074224 */ /* 0x000fc600078e0009 */
[----:B------:R-:W-:Y:S01]  /*9ea0*/  LEA.HI.X.SX32 R84, R6, R2, 0x1, P6 ;  /* 0x0000000206547211 */ /* 0x000fe200030f0eff */
[----:B------:R-:W-:Y:S01]  /*9eb0*/  @P4 IMAD.MOV.U32 R6, RZ, RZ, R21 ;  /* 0x000000ffff064224 */ /* 0x000fe200078e0015 */
[----:B------:R-:W-:Y:S01]  /*9ec0*/  LOP3.LUT P0, RZ, R8, 0x1, RZ, 0xc0, !PT ;  /* 0x0000000108ff7812 */ /* 0x000fe2000780c0ff */
[----:B------:R-:W-:Y:S01]  /*9ed0*/  IMAD R5, R36, 0x68, RZ ;  /* 0x0000006824057824 */ /* 0x000fe200078e02ff */
[----:B------:R-:W-:Y:S02]  /*9ee0*/  PRMT R29, RZ, 0x7610, R29 ;  /* 0x00007610ff1d7816 */ /* 0x000fe4000000001d */
[----:B------:R0:W5:Y:S04]  /*9ef0*/  @P4 LDG.E.U16 R48, desc[UR20][R6.64] ;  /* 0x0000001406304981 */ /* 0x000168000c1e1500 */
[----:B------:R1:W-:Y:S01]  /*9f00*/  STL [R1+0x5c0], R21 ;  /* 0x0005c01501007387 */ /* 0x0003e20000100800 */
[----:B------:R-:W-:Y:S01]  /*9f10*/  SHF.R.U64 R8, R3, 0xa, RZ ;  /* 0x0000000a03087819 */ /* 0x000fe200000012ff */
[----:B0-----:R-:W-:-:S02]  /*9f20*/  @P3 IMAD.MOV.U32 R6, RZ, RZ, R83 ;  /* 0x000000ffff063224 */ /* 0x001fc400078e0053 */
[----:B------:R-:W-:Y:S01]  /*9f30*/  @P3 IMAD.MOV.U32 R7, RZ, RZ, R84 ;  /* 0x000000ffff073224 */ /* 0x000fe200078e0054 */
[----:B-1----:R-:W-:Y:S01]  /*9f40*/  IADD3 R21, P4, PT, R5, R0, RZ ;  /* 0x0000000005157210 */ /* 0x002fe20007f9e0ff */
[----:B------:R-:W-:Y:S01]  /*9f50*/  STL [R1+0x5bc], R9 ;  /* 0x0005bc0901007387 */ /* 0x000fe20000100800 */
[----:B------:R-:W-:-:S03]  /*9f60*/  IMAD R5, R36, 0x6a, RZ ;  /* 0x0000006a24057824 */ /* 0x000fc600078e02ff */
[----:B------:R0:W-:Y:S04]  /*9f70*/  STL [R1+0x5c8], R83 ;  /* 0x0005c85301007387 */ /* 0x0001e80000100800 */
[----:B------:R1:W5:Y:S01]  /*9f80*/  @P3 LDG.E.U16 R29, desc[UR20][R6.64] ;  /* 0x00000014061d3981 */ /* 0x000362000c1e1500 */
[----:B------:R-:W-:Y:S02]  /*9f90*/  LOP3.LUT P6, RZ, R8, 0x1, RZ, 0xc0, !PT ;  /* 0x0000000108ff7812 */ /* 0x000fe400078cc0ff */
[----:B0-----:R-:W-:Y:S02]  /*9fa0*/  LEA.HI.X.SX32 R83, R10, R2, 0x1, P4 ;  /* 0x000000020a537211 */ /* 0x001fe400020f0eff */
[----:B-1----:R-:W-:-:S03]  /*9fb0*/  SHF.R.U64 R6, R3, 0x9, RZ ;  /* 0x0000000903067819 */ /* 0x002fc600000012ff */
[----:B------:R-:W-:Y:S01]  /*9fc0*/  @P0 IMAD.MOV.U32 R7, RZ, RZ, R83 ;  /* 0x000000ffff070224 */ /* 0x000fe200078e0053 */
[----:B------:R-:W-:Y:S02]  /*9fd0*/  PRMT R47, RZ, 0x7610, R47 ;  /* 0x00007610ff2f7816 */ /* 0x000fe4000000002f */
[----:B------:R-:W-:Y:S01]  /*9fe0*/  LOP3.LUT P3, RZ, R6, 0x1, RZ, 0xc0, !PT ;  /* 0x0000000106ff7812 */ /* 0x000fe2000786c0ff */
[----:B------:R-:W-:Y:S01]  /*9ff0*/  @P0 IMAD.MOV.U32 R6, RZ, RZ, R21 ;  /* 0x000000ffff060224 */ /* 0x000fe200078e0015 */
[----:B------:R-:W-:Y:S01]  /*a000*/  IADD3 R9, P4, PT, R5, R0, RZ ;  /* 0x0000000005097210 */ /* 0x000fe20007f9e0ff */
[C---:B------:R-:W-:Y:S01]  /*a010*/  IMAD R8, R36.reuse, 0x35, RZ ;  /* 0x0000003524087824 */ /* 0x040fe200078e02ff */
[----:B------:R-:W-:Y:S04]  /*a020*/  STL [R1+0x5c4], R84 ;  /* 0x0005c45401007387 */ /* 0x000fe80000100800 */
[----:B------:R-:W-:Y:S01]  /*a030*/  STL [R1+0x5d0], R21 ;  /* 0x0005d01501007387 */ /* 0x000fe20000100800 */
[----:B------:R-:W-:-:S03]  /*a040*/  IMAD R5, R36, 0x6c, RZ ;  /* 0x0000006c24057824 */ /* 0x000fc600078e02ff */
[----:B------:R0:W-:Y:S04]  /*a050*/  STL [R1+0x5cc], R83 ;  /* 0x0005cc5301007387 */ /* 0x0001e80000100800 */
[----:B------:R1:W5:Y:S01]  /*a060*/  @P0 LDG.E.U16 R47, desc[UR20][R6.64] ;  /* 0x00000014062f0981 */ /* 0x000362000c1e1500 */
[----:B------:R-:W-:Y:S02]  /*a070*/  PRMT R30, RZ, 0x7610, R30 ;  /* 0x00007610ff1e7816 */ /* 0x000fe4000000001e */
[----:B0-----:R-:W-:Y:S02]  /*a080*/  LEA.HI.X.SX32 R83, R8, R2, 0x1, P4 ;  /* 0x0000000208537211 */ /* 0x001fe400020f0eff */
[----:B-1----:R-:W-:-:S03]  /*a090*/  SHF.R.U64 R6, R3, 0x8, RZ ;  /* 0x0000000803067819 */ /* 0x002fc600000012ff */
[----:B------:R-:W-:Y:S01]  /*a0a0*/  @P6 IMAD.MOV.U32 R7, RZ, RZ, R83 ;  /* 0x000000ffff076224 */ /* 0x000fe200078e0053 */
[----:B------:R-:W-:Y:S01]  /*a0b0*/  LOP3.LUT P0, RZ, R6, 0x1, RZ, 0xc0, !PT ;  /* 0x0000000106ff7812 */ /* 0x000fe2000780c0ff */
[----:B------:R-:W-:Y:S01]  /*a0c0*/  @P6 IMAD.MOV.U32 R6, RZ, RZ, R9 ;  /* 0x000000ffff066224 */ /* 0x000fe200078e0009 */
[----:B------:R-:W-:Y:S02]  /*a0d0*/  SHF.R.U64 R8, R3, 0x7, RZ ;  /* 0x0000000703087819 */ /* 0x000fe400000012ff */
[----:B------:R-:W-:Y:S01]  /*a0e0*/  IADD3 R21, P4, PT, R5, R0, RZ ;  /* 0x0000000005157210 */ /* 0x000fe20007f9e0ff */
[----:B------:R-:W-:Y:S01]  /*a0f0*/  IMAD R5, R36, 0x6e, RZ ;  /* 0x0000006e24057824 */ /* 0x000fe200078e02ff */
[----:B------:R0:W5:Y:S01]  /*a100*/  @P6 LDG.E.U16 R30, desc[UR20][R6.64] ;  /* 0x00000014061e6981 */ /* 0x000162000c1e1500 */
[----:B------:R-:W-:Y:S01]  /*a110*/  LOP3.LUT P6, RZ, R8, 0x1, RZ, 0xc0, !PT ;  /* 0x0000000108ff7812 */ /* 0x000fe200078cc0ff */
[----:B------:R-:W-:Y:S01]  /*a120*/  IMAD R8, R36, 0x37, RZ ;  /* 0x0000003724087824 */ /* 0x000fe200078e02ff */
[----:B------:R-:W-:Y:S01]  /*a130*/  LEA.HI.X.SX32 R11, R11, R2, 0x1, P4 ;  /* 0x000000020b0b7211 */ /* 0x000fe200020f0eff */
[----:B------:R1:W-:Y:S01]  /*a140*/  STL [R1+0x5d8], R9 ;  /* 0x0005d80901007387 */ /* 0x0003e20000100800 */
[----:B------:R-:W-:-:S03]  /*a150*/  PRMT R46, RZ, 0x7610, R46 ;  /* 0x00007610ff2e7816 */ /* 0x000fc6000000002e */
[----:B------:R-:W-:Y:S01]  /*a160*/  STL [R1+0x5d4], R83 ;  /* 0x0005d45301007387 */ /* 0x000fe20000100800 */
[----:B0-----:R-:W-:-:S03]  /*a170*/  @P3 IMAD.MOV.U32 R6, RZ, RZ, R21 ;  /* 0x000000ffff063224 */ /* 0x001fc600078e0015 */
[----:B------:R-:W-:Y:S01]  /*a180*/  STL [R1+0x5e0], R21 ;  /* 0x0005e01501007387 */ /* 0x000fe20000100800 */
[----:B-1----:R-:W-:Y:S01]  /*a190*/  IADD3 R9, P4, PT, R5, R0, RZ ;  /* 0x0000000005097210 */ /* 0x002fe20007f9e0ff */
[----:B------:R-:W-:Y:S02]  /*a1a0*/  @P3 IMAD.MOV.U32 R7, RZ, RZ, R11 ;  /* 0x000000ffff073224 */ /* 0x000fe400078e000b */
[----:B------:R0:W-:Y:S01]  /*a1b0*/  STL [R1+0x5dc], R11 ;  /* 0x0005dc0b01007387 */ /* 0x0001e20000100800 */
[----:B------:R-:W-:-:S03]  /*a1c0*/  PRMT R31, RZ, 0x7610, R31 ;  /* 0x00007610ff1f7816 */ /* 0x000fc6000000001f */
[----:B------:R1:W5:Y:S01]  /*a1d0*/  @P3 LDG.E.U16 R46, desc[UR20][R6.64] ;  /* 0x00000014062e3981 */ /* 0x000362000c1e1500 */
[----:B0-----:R-:W-:Y:S01]  /*a1e0*/  LEA.HI.X.SX32 R11, R8, R2, 0x1, P4 ;  /* 0x00000002080b7211 */ /* 0x001fe200020f0eff */
[----:B------:R-:W-:Y:S02]  /*a1f0*/  IMAD R8, R36, 0x70, RZ ;  /* 0x0000007024087824 */ /* 0x000fe400078e02ff */
[----:B-1----:R-:W-:Y:S02]  /*a200*/  @P0 IMAD.MOV.U32 R6, RZ, RZ, R9 ;  /* 0x000000ffff060224 */ /* 0x002fe400078e0009 */
[----:B------:R-:W-:Y:S01]  /*a210*/  @P0 IMAD.MOV.U32 R7, RZ, RZ, R11 ;  /* 0x000000ffff070224 */ /* 0x000fe200078e000b */
[----:B------:R-:W-:Y:S01]  /*a220*/  STL [R1+0x5e8], R9 ;  /* 0x0005e80901007387 */ /* 0x000fe20000100800 */
[----:B------:R-:W-:-:S03]  /*a230*/  SHF.R.U64 R5, R3, 0x6, RZ ;  /* 0x0000000603057819 */ /* 0x000fc600000012ff */
[----:B------:R0:W-:Y:S04]  /*a240*/  STL [R1+0x5e4], R11 ;  /* 0x0005e40b01007387 */ /* 0x0001e80000100800 */
[----:B------:R1:W5:Y:S01]  /*a250*/  @P0 LDG.E.U16 R31, desc[UR20][R6.64] ;  /* 0x00000014061f0981 */ /* 0x000362000c1e1500 */
[----:B------:R-:W-:Y:S02]  /*a260*/  LOP3.LUT P3, RZ, R5, 0x1, RZ, 0xc0, !PT ;  /* 0x0000000105ff7812 */ /* 0x000fe4000786c0ff */
[----:B0-----:R-:W-:Y:S01]  /*a270*/  IADD3 R11, P4, PT, R8, R0, RZ ;  /* 0x00000000080b7210 */ /* 0x001fe20007f9e0ff */
[----:B-1----:R-:W-:-:S03]  /*a280*/  IMAD R6, R36, 0x72, RZ ;  /* 0x0000007224067824 */ /* 0x002fc600078e02ff */
[----:B------:R-:W-:Y:S01]  /*a290*/  LEA.HI.X.SX32 R83, R12, R2, 0x1, P4 ;  /* 0x000000020c537211 */ /* 0x000fe200020f0eff */
[----:B------:R-:W-:Y:S01]  /*a2a0*/  IMAD R7, R36, 0x39, RZ ;  /* 0x0000003924077824 */ /* 0x000fe200078e02ff */
[----:B------:R-:W-:Y:S01]  /*a2b0*/  IADD3 R9, P4, PT, R6, R0, RZ ;  /* 0x0000000006097210 */ /* 0x000fe20007f9e0ff */
[----:B------:R-:W-:Y:S01]  /*a2c0*/  @P6 IMAD.MOV.U32 R6, RZ, RZ, R11 ;  /* 0x000000ffff066224 */ /* 0x000fe200078e000b */
[----:B------:R-:W-:Y:S02]  /*a2d0*/  PRMT R45, RZ, 0x7610, R45 ;  /* 0x00007610ff2d7816 */ /* 0x000fe4000000002d */
[----:B------:R-:W-:Y:S01]  /*a2e0*/  LEA.HI.X.SX32 R21, R7, R2, 0x1, P4 ;  /* 0x0000000207157211 */ /* 0x000fe200020f0eff */
[----:B------:R-:W-:Y:S01]  /*a2f0*/  @P6 IMAD.MOV.U32 R7, RZ, RZ, R83 ;  /* 0x000000ffff076224 */ /* 0x000fe200078e0053 */
[----:B------:R-:W-:Y:S01]  /*a300*/  SHF.R.U64 R5, R3, 0x5, RZ ;  /* 0x0000000503057819 */ /* 0x000fe200000012ff */
[----:B------:R-:W-:Y:S01]  /*a310*/  IMAD R8, R36, 0x74, RZ ;  /* 0x0000007424087824 */ /* 0x000fe200078e02ff */
[----:B------:R-:W-:-:S02]  /*a320*/  PRMT R32, RZ, 0x7610, R32 ;  /* 0x00007610ff207816 */ /* 0x000fc40000000020 */
[----:B------:R0:W5:Y:S01]  /*a330*/  @P6 LDG.E.U16 R45, desc[UR20][R6.64] ;  /* 0x00000014062d6981 */ /* 0x000162000c1e1500 */
[----:B------:R-:W-:Y:S02]  /*a340*/  LOP3.LUT P0, RZ, R5, 0x1, RZ, 0xc0, !PT ;  /* 0x0000000105ff7812 */ /* 0x000fe4000780c0ff */
[----:B------:R-:W-:Y:S01]  /*a350*/  SHF.R.U64 R5, R3, 0x4, RZ ;  /* 0x0000000403057819 */ /* 0x000fe200000012ff */
[----:B------:R1:W-:Y:S01]  /*a360*/  STL [R1+0x5f0], R11 ;  /* 0x0005f00b01007387 */ /* 0x0003e20000100800 */
[----:B0-----:R-:W-:Y:S02]  /*a370*/  @P3 IMAD.MOV.U32 R6, RZ, RZ, R9 ;  /* 0x000000ffff063224 */ /* 0x001fe400078e0009 */
[----:B------:R-:W-:Y:S01]  /*a380*/  @P3 IMAD.MOV.U32 R7, RZ, RZ, R21 ;  /* 0x000000ffff073224 */ /* 0x000fe200078e0015 */
[----:B------:R-:W-:Y:S01]  /*a390*/  STL [R1+0x5ec], R83 ;  /* 0x0005ec5301007387 */ /* 0x000fe20000100800 */
[----:B-1----:R-:W-:-:S03]  /*a3a0*/  IADD3 R11, P6, PT, R8, R0, RZ ;  /* 0x00000000080b7210 */ /* 0x002fc60007fde0ff */
[----:B------:R0:W5:Y:S01]  /*a3b0*/  @P3 LDG.E.U16 R32, desc[UR20][R6.64] ;  /* 0x0000001406203981 */ /* 0x000162000c1e1500 */
[----:B------:R-:W-:-:S03]  /*a3c0*/  LOP3.LUT P4, RZ, R5, 0x1, RZ, 0xc0, !PT ;  /* 0x0000000105ff7812 */ /* 0x000fc6000788c0ff */
[----:B------:R-:W-:Y:S01]  /*a3d0*/  STL [R1+0x5f8], R9 ;  /* 0x0005f80901007387 */ /* 0x000fe20000100800 */
[----:B------:R-:W-:-:S03]  /*a3e0*/  IMAD R8, R36, 0x3b, RZ ;  /* 0x0000003b24087824 */ /* 0x000fc600078e02ff */
[----:B------:R1:W-:Y:S01]  /*a3f0*/  STL [R1+0x5f4], R21 ;  /* 0x0005f41501007387 */ /* 0x0003e20000100800 */
[----:B0-----:R-:W-:Y:S01]  /*a400*/  IMAD R6, R36, 0x76, RZ ;  /* 0x0000007624067824 */ /* 0x001fe200078e02ff */
[----:B------:R-:W-:Y:S02]  /*a410*/  PRMT R44, RZ, 0x7610, R44 ;  /* 0x00007610ff2c7816 */ /* 0x000fe4000000002c */
[----:B------:R0:W-:Y:S01]  /*a420*/  STL [R1+0x600], R11 ;  /* 0x0006000b01007387 */ /* 0x0001e20000100800 */
[----:B-1----:R-:W-:Y:S02]  /*a430*/  LEA.HI.X.SX32 R21, R13, R2, 0x1, P6 ;  /* 0x000000020d157211 */ /* 0x002fe400030f0eff */
[----:B------:R-:W-:Y:S01]  /*a440*/  IADD3 R9, P6, PT, R6, R0, RZ ;  /* 0x0000000006097210 */ /* 0x000fe20007fde0ff */
[----:B------:R-:W-:Y:S02]  /*a450*/  @P0 IMAD.MOV.U32 R6, RZ, RZ, R11 ;  /* 0x000000ffff060224 */ /* 0x000fe400078e000b */
[----:B------:R-:W-:Y:S01]  /*a460*/  @P0 IMAD.MOV.U32 R7, RZ, RZ, R21 ;  /* 0x000000ffff070224 */ /* 0x000fe200078e0015 */
[----:B0-----:R-:W-:-:S02]  /*a470*/  LEA.HI.X.SX32 R11, R8, R2, 0x1, P6 ;  /* 0x00000002080b7211 */ /* 0x001fc400030f0eff */
[----:B------:R-:W-:Y:S02]  /*a480*/  SHF.R.U64 R5, R3, 0x3, RZ ;  /* 0x0000000303057819 */ /* 0x000fe400000012ff */
[----:B------:R0:W5:Y:S01]  /*a490*/  @P0 LDG.E.U16 R44, desc[UR20][R6.64] ;  /* 0x00000014062c0981 */ /* 0x000162000c1e1500 */
[----:B------:R-:W-:Y:S01]  /*a4a0*/  PRMT R33, RZ, 0x7610, R33 ;  /* 0x00007610ff217816 */ /* 0x000fe20000000021 */
[----:B------:R-:W-:Y:S01]  /*a4b0*/  IMAD R8, R36, 0x78, RZ ;  /* 0x0000007824087824 */ /* 0x000fe200078e02ff */
[----:B------:R-:W-:Y:S02]  /*a4c0*/  LOP3.LUT P3, RZ, R5, 0x1, RZ, 0xc0, !PT ;  /* 0x0000000105ff7812 */ /* 0x000fe4000786c0ff */
[C---:B------:R-:W-:Y:S01]  /*a4d0*/  SHF.R.U64 R5, R3.reuse, 0x2, RZ ;  /* 0x0000000203057819 */ /* 0x040fe200000012ff */
[----:B------:R-:W-:Y:S01]  /*a4e0*/  STL [R1+0x5fc], R21 ;  /* 0x0005fc1501007387 */ /* 0x000fe20000100800 */
[----:B------:R-:W-:Y:S01]  /*a4f0*/  SHF.R.U64 R3, R3, 0x1, RZ ;  /* 0x0000000103037819 */ /* 0x000fe200000012ff */
[----:B0-----:R-:W-:-:S02]  /*a500*/  @P4 IMAD.MOV.U32 R6, RZ, RZ, R9 ;  /* 0x000000ffff064224 */ /* 0x001fc400078e0009 */
[----:B------:R-:W-:Y:S01]  /*a510*/  @P4 IMAD.MOV.U32 R7, RZ, RZ, R11 ;  /* 0x000000ffff074224 */ /* 0x000fe200078e000b */
[----:B------:R-:W-:Y:S01]  /*a520*/  STL [R1+0x608], R9 ;  /* 0x0006080901007387 */ /* 0x000fe20000100800 */
[----:B------:R-:W-:-:S03]  /*a530*/  LOP3.LUT P0, RZ, R5, 0x1, RZ, 0xc0, !PT ;  /* 0x0000000105ff7812 */ /* 0x000fc6000780c0ff */
[----:B------:R0:W-:Y:S04]  /*a540*/  STL [R1+0x604], R11 ;  /* 0x0006040b01007387 */ /* 0x0001e80000100800 */
[----:B------:R1:W5:Y:S01]  /*a550*/  @P4 LDG.E.U16 R33, desc[UR20][R6.64] ;  /* 0x0000001406214981 */ /* 0x000362000c1e1500 */
[----:B------:R-:W-:Y:S01]  /*a560*/  LOP3.LUT P4, RZ, R3, 0x1, RZ, 0xc0, !PT ;  /* 0x0000000103ff7812 */ /* 0x000fe2000788c0ff */
[----:B------:R-:W-:Y:S01]  /*a570*/  IMAD R3, R36, 0x7a, RZ ;  /* 0x0000007a24037824 */ /* 0x000fe200078e02ff */
[----:B0-----:R-:W-:Y:S01]  /*a580*/  IADD3 R11, P6, PT, R8, R0, RZ ;  /* 0x00000000080b7210 */ /* 0x001fe20007fde0ff */
[----:B------:R-:W-:-:S03]  /*a590*/  IMAD R8, R36, 0x3d, RZ ;  /* 0x0000003d24087824 */ /* 0x000fc600078e02ff */
[----:B------:R-:W-:Y:S01]  /*a5a0*/  LEA.HI.X.SX32 R83, R15, R2, 0x1, P6 ;  /* 0x000000020f537211 */ /* 0x000fe200030f0eff */
[----:B------:R-:W-:Y:S01]  /*a5b0*/  IMAD R9, R36, 0x7c, RZ ;  /* 0x0000007c24097824 */ /* 0x000fe200078e02ff */
[----:B------:R-:W-:Y:S01]  /*a5c0*/  IADD3 R21, P6, PT, R3, R0, RZ ;  /* 0x0000000003157210 */ /* 0x000fe20007fde0ff */
[----:B-1----:R-:W-:Y:S01]  /*a5d0*/  @P3 IMAD.MOV.U32 R6, RZ, RZ, R11 ;  /* 0x000000ffff063224 */ /* 0x002fe200078e000b */
[----:B------:R-:W-:Y:S01]  /*a5e0*/  PRMT R43, RZ, 0x7610, R43 ;  /* 0x00007610ff2b7816 */ /* 0x000fe2000000002b */
[----:B------:R-:W-:Y:S01]  /*a5f0*/  @P3 IMAD.MOV.U32 R7, RZ, RZ, R83 ;  /* 0x000000ffff073224 */ /* 0x000fe200078e0053 */
[----:B------:R-:W-:Y:S02]  /*a600*/  LEA.HI.X.SX32 R3, R8, R2, 0x1, P6 ;  /* 0x0000000208037211 */ /* 0x000fe400030f0eff */
[----:B------:R-:W-:Y:S01]  /*a610*/  IADD3 R9, P6, PT, R9, R0, RZ ;  /* 0x0000000009097210 */ /* 0x000fe20007fde0ff */
[----:B------:R-:W-:Y:S01]  /*a620*/  VIADD R5, R4, 0xfffffff0 ;  /* 0xfffffff004057836 */ /* 0x000fe20000000000 */
[----:B------:R0:W5:Y:S01]  /*a630*/  @P3 LDG.E.U16 R43, desc[UR20][R6.64] ;  /* 0x00000014062b3981 */ /* 0x000162000c1e1500 */
[----:B------:R-:W-:-:S03]  /*a640*/  PRMT R34, RZ, 0x7610, R34 ;  /* 0x00007610ff227816 */ /* 0x000fc60000000022 */
[----:B------:R1:W-:Y:S01]  /*a650*/  STL [R1+0x610], R11 ;  /* 0x0006100b01007387 */ /* 0x0003e20000100800 */
[----:B------:R-:W-:Y:S01]  /*a660*/  ISETP.GE.U32.AND P3, PT, R5, 0x7fffffb1, PT ;  /* 0x7fffffb10500780c */ /* 0x000fe20003f66070 */
[----:B0-----:R-:W-:Y:S02]  /*a670*/  @P0 IMAD.MOV.U32 R6, RZ, RZ, R21 ;  /* 0x000000ffff060224 */ /* 0x001fe400078e0015 */
[----:B------:R-:W-:Y:S01]  /*a680*/  @P0 IMAD.MOV.U32 R7, RZ, RZ, R3 ;  /* 0x000000ffff070224 */ /* 0x000fe200078e0003 */
[----:B-1----:R-:W-:Y:S01]  /*a690*/  LEA.HI.X.SX32 R11, R16, R2, 0x1, P6 ;  /* 0x00000002100b7211 */ /* 0x002fe200030f0eff */
[----:B------:R-:W-:Y:S01]  /*a6a0*/  STL [R1+0x60c], R83 ;  /* 0x00060c5301007387 */ /* 0x000fe20000100800 */
[----:B------:R-:W-:Y:S01]  /*a6b0*/  PRMT R42, RZ, 0x7610, R42 ;  /* 0x00007610ff2a7816 */ /* 0x000fe2000000002a */
[----:B------:R-:W-:Y:S02]  /*a6c0*/  VIADD R5, R4, 0xfffffff1 ;  /* 0xfffffff104057836 */ /* 0x000fe40000000000 */
[----:B------:R-:W-:Y:S04]  /*a6d0*/  STL [R1+0x618], R21 ;  /* 0x0006181501007387 */ /* 0x000fe80000100800 */
[----:B------:R0:W5:Y:S04]  /*a6e0*/  @P0 LDG.E.U16 R34, desc[UR20][R6.64] ;  /* 0x0000001406220981 */ /* 0x000168000c1e1500 */
[----:B------:R1:W-:Y:S01]  /*a6f0*/  STL [R1+0x614], R3 ;  /* 0x0006140301007387 */ /* 0x0003e20000100800 */
[----:B------:R-:W-:Y:S01]  /*a700*/  ISETP.GE.U32.AND P0, PT, R5, 0x7fffffb2, PT ;  /* 0x7fffffb20500780c */ /* 0x000fe20003f06070 */
[----:B0-----:R-:W-:-:S02]  /*a710*/  @P4 IMAD.MOV.U32 R6, RZ, RZ, R9 ;  /* 0x000000ffff064224 */ /* 0x001fc400078e0009 */
[----:B------:R-:W-:Y:S02]  /*a720*/  @P4 IMAD.MOV.U32 R7, RZ, RZ, R11 ;  /* 0x000000ffff074224 */ /* 0x000fe400078e000b */
[C---:B-1----:R-:W-:Y:S01]  /*a730*/  IMAD R3, R36.reuse, 0x7e, RZ ;  /* 0x0000007e24037824 */ /* 0x042fe200078e02ff */
[----:B------:R-:W-:Y:S01]  /*a740*/  STL [R1+0x620], R9 ;  /* 0x0006200901007387 */ /* 0x000fe20000100800 */
[----:B------:R-:W-:-:S03]  /*a750*/  IMAD R5, R36, 0x3f, RZ ;  /* 0x0000003f24057824 */ /* 0x000fc600078e02ff */
[----:B------:R0:W-:Y:S04]  /*a760*/  STL [R1+0x61c], R11 ;  /* 0x00061c0b01007387 */ /* 0x0001e80000100800 */
[----:B------:R1:W5:Y:S01]  /*a770*/  @P4 LDG.E.U16 R42, desc[UR20][R6.64] ;  /* 0x00000014062a4981 */ /* 0x000362000c1e1500 */
[-C--:B------:R-:W-:Y:S02]  /*a780*/  IADD3 R8, P6, PT, R17, R0.reuse, RZ ;  /* 0x0000000011087210 */ /* 0x080fe40007fde0ff */
[----:B0-----:R-:W-:Y:S01]  /*a790*/  IADD3 R11, P4, PT, R3, R0, RZ ;  /* 0x00000000030b7210 */ /* 0x001fe20007f9e0ff */
[----:B-1----:R-:W-:-:S03]  /*a7a0*/  IMAD R6, R36, 0xf, RZ ;  /* 0x0000000f24067824 */ /* 0x002fc600078e02ff */
[-C--:B------:R-:W-:Y:S02]  /*a7b0*/  LEA.HI.X.SX32 R21, R5, R2.reuse, 0x1, P4 ;  /* 0x0000000205157211 */ /* 0x080fe400020f0eff */
[----:B------:R-:W-:Y:S02]  /*a7c0*/  PRMT R35, RZ, 0x7610, R35 ;  /* 0x00007610ff237816 */ /* 0x000fe40000000023 */
[----:B------:R-:W-:Y:S01]  /*a7d0*/  LEA.HI.X.SX32 R9, R6, R2, 0x1, P6 ;  /* 0x0000000206097211 */ /* 0x000fe200030f0eff */
[----:B------:R-:W-:Y:S02]  /*a7e0*/  @!P5 IMAD.MOV.U32 R6, RZ, RZ, R11 ;  /* 0x000000ffff06d224 */ /* 0x000fe400078e000b */
[----:B------:R-:W-:Y:S01]  /*a7f0*/  @!P5 IMAD.MOV.U32 R7, RZ, RZ, R21 ;  /* 0x000000ffff07d224 */ /* 0x000fe200078e0015 */
[----:B------:R-:W-:-:S04]  /*a800*/  PRMT R19, RZ, 0x7610, R19 ;  /* 0x00007610ff137816 */ /* 0x000fc80000000013 */
[----:B------:R0:W5:Y:S01]  /*a810*/  @!P5 LDG.E.U16 R35, desc[UR20][R6.64] ;  /* 0x000000140623d981 */ /* 0x000162000c1e1500 */
[----:B------:R-:W-:-:S03]  /*a820*/  VIADD R3, R4, 0xfffffff2 ;  /* 0xfffffff204037836 */ /* 0x000fc60000000000 */
[----:B------:R-:W-:Y:S01]  /*a830*/  STL [R1+0x628], R11 ;  /* 0x0006280b01007387 */ /* 0x000fe20000100800 */
[----:B0-----:R-:W-:Y:S02]  /*a840*/  @!P3 IMAD.MOV.U32 R6, RZ, RZ, R8 ;  /* 0x000000ffff06b224 */ /* 0x001fe400078e0008 */
[----:B------:R-:W-:Y:S01]  /*a850*/  @!P3 IMAD.MOV.U32 R7, RZ, RZ, R9 ;  /* 0x000000ffff07b224 */ /* 0x000fe200078e0009 */
[----:B------:R0:W-:Y:S01]  /*a860*/  STL [R1+0x4a4], R8 ;  /* 0x0004a40801007387 */ /* 0x0001e20000100800 */
[----:B------:R-:W-:-:S03]  /*a870*/  ISETP.GE.U32.AND P4, PT, R3, 0x7fffffb3, PT ;  /* 0x7fffffb30300780c */ /* 0x000fc60003f86070 */
[----:B------:R1:W-:Y:S04]  /*a880*/  STL [R1+0x624], R21 ;  /* 0x0006241501007387 */ /* 0x0003e80000100800 */
[----:B------:R3:W5:Y:S01]  /*a890*/  @!P3 LDG.E.U16 R19, desc[UR20][R6.64] ;  /* 0x000000140613b981 */ /* 0x000762000c1e1500 */
[----:B0-----:R-:W-:Y:S01]  /*a8a0*/  IMAD R8, R36, 0xe, RZ ;  /* 0x0000000e24087824 */ /* 0x001fe200078e02ff */
[----:B-1----:R-:W-:Y:S02]  /*a8b0*/  IADD3 R21, P3, PT, R18, R0, RZ ;  /* 0x0000000012157210 */ /* 0x002fe40007f7e0ff */
[----:B------:R0:W-:Y:S01]  /*a8c0*/  STL [R1+0x4a0], R9 ;  /* 0x0004a00901007387 */ /* 0x0001e20000100800 */
[----:B------:R-:W-:Y:S01]  /*a8d0*/  IMAD R5, R36, 0xd, RZ ;  /* 0x0000000d24057824 */ /* 0x000fe200078e02ff */
[----:B------:R-:W-:Y:S01]  /*a8e0*/  LEA.HI.X.SX32 R83, R8, R2, 0x1, P3 ;  /* 0x0000000208537211 */ /* 0x000fe200018f0eff */
[----:B---3--:R-:W-:Y:S01]  /*a8f0*/  @!P0 IMAD.MOV.U32 R6, RZ, RZ, R21 ;  /* 0x000000ffff068224 */ /* 0x008fe200078e0015 */
[----:B------:R-:W-:-:S02]  /*a900*/  PRMT R18, RZ, 0x7610, R18 ;  /* 0x00007610ff127816 */ /* 0x000fc40000000012 */
[----:B0-----:R-:W-:Y:S01]  /*a910*/  IADD3 R9, P6, PT, R20, R0, RZ ;  /* 0x0000000014097210 */ /* 0x001fe20007fde0ff */
[----:B------:R-:W-:-:S03]  /*a920*/  @!P0 IMAD.MOV.U32 R7, RZ, RZ, R83 ;  /* 0x000000ffff078224 */ /* 0x000fc600078e0053 */
[----:B------:R-:W-:Y:S01]  /*a930*/  LEA.HI.X.SX32 R11, R5, R2, 0x1, P6 ;  /* 0x00000002050b7211 */ /* 0x000fe200030f0eff */
[C---:B------:R-:W-:Y:S01]  /*a940*/  VIADD R3, R4.reuse, 0xfffffff3 ;  /* 0xfffffff304037836 */ /* 0x040fe20000000000 */
[----:B------:R-:W-:Y:S01]  /*a950*/  PRMT R16, RZ, 0x7610, R16 ;  /* 0x00007610ff107816 */ /* 0x000fe20000000010 */
[----:B------:R0:W5:Y:S03]  /*a960*/  @!P0 LDG.E.U16 R18, desc[UR20][R6.64] ;  /* 0x0000001406128981 */ /* 0x000166000c1e1500 */
[----:B------:R-:W-:Y:S01]  /*a970*/  ISETP.GE.U32.AND P5, PT, R3, 0x7fffffb4, PT ;  /* 0x7fffffb40300780c */ /* 0x000fe20003fa6070 */
[----:B------:R-:W-:Y:S01]  /*a980*/  VIADD R3, R4, 0xfffffff4 ;  /* 0xfffffff404037836 */ /* 0x000fe20000000000 */
[----:B------:R1:W-:Y:S01]  /*a990*/  STL [R1+0x49c], R21 ;  /* 0x00049c1501007387 */ /* 0x0003e20000100800 */
[----:B0-----:R-:W-:Y:S02]  /*a9a0*/  @!P4 IMAD.MOV.U32 R6, RZ, RZ, R9 ;  /* 0x000000ffff06c224 */ /* 0x001fe400078e0009 */
[----:B------:R-:W-:-:S02]  /*a9b0*/  @!P4 IMAD.MOV.U32 R7, RZ, RZ, R11 ;  /* 0x000000ffff07c224 */ /* 0x000fc400078e000b */
[----:B------:R-:W-:-:S03]  /*a9c0*/  IMAD R20, R36, 0xc, RZ ;  /* 0x0000000c24147824 */ /* 0x000fc600078e02ff */
[----:B------:R0:W5:Y:S01]  /*a9d0*/  @!P4 LDG.E.U16 R16, desc[UR20][R6.64] ;  /* 0x000000140610c981 */ /* 0x000162000c1e1500 */
[----:B-1----:R-:W-:Y:S02]  /*a9e0*/  IADD3 R21, P4, PT, R38, R0, RZ ;  /* 0x0000000026157210 */ /* 0x002fe40007f9e0ff */
[----:B------:R-:W-:Y:S01]  /*a9f0*/  ISETP.GE.U32.AND P3, PT, R3, 0x7fffffb5, PT ;  /* 0x7fffffb50300780c */ /* 0x000fe20003f66070 */
[----:B------:R1:W-:Y:S01]  /*aa00*/  STL [R1+0x494], R9 ;  /* 0x0004940901007387 */ /* 0x0003e20000100800 */
[----:B------:R-:W-:-:S03]  /*aa10*/  IMAD R5, R36, 0xb, RZ ;  /* 0x0000000b24057824 */ /* 0x000fc600078e02ff */
[----:B------:R3:W-:Y:S01]  /*aa20*/  STL [R1+0x498], R83 ;  /* 0x0004985301007387 */ /* 0x0007e20000100800 */
[----:B------:R-:W-:Y:S01]  /*aa30*/  PRMT R17, RZ, 0x7610, R17 ;  /* 0x00007610ff117816 */ /* 0x000fe20000000011 */
[----:B0-----:R-:W-:Y:S01]  /*aa40*/  @!P5 IMAD.MOV.U32 R6, RZ, RZ, R21 ;  /* 0x000000ffff06d224 */ /* 0x001fe200078e0015 */
[----:B-1----:R-:W-:Y:S02]  /*aa50*/  IADD3 R9, P6, PT, R39, R0, RZ ;  /* 0x0000000027097210 */ /* 0x002fe40007fde0ff */
[----:B---3--:R-:W-:Y:S01]  /*aa60*/  LEA.HI.X.SX32 R83, R20, R2, 0x1, P4 ;  /* 0x0000000214537211 */ /* 0x008fe200020f0eff */
[----:B------:R0:W-:Y:S01]  /*aa70*/  STL [R1+0x490], R11 ;  /* 0x0004900b01007387 */ /* 0x0001e20000100800 */
[----:B------:R-:W-:-:S03]  /*aa80*/  VIADD R3, R4, 0xfffffff5 ;  /* 0xfffffff504037836 */ /* 0x000fc60000000000 */
[----:B------:R-:W-:Y:S01]  /*aa90*/  @!P5 IMAD.MOV.U32 R7, RZ, RZ, R83 ;  /* 0x000000ffff07d224 */ /* 0x000fe200078e0053 */
[----:B------:R-:W-:Y:S02]  /*aaa0*/  PRMT R14, RZ, 0x7610, R14 ;  /* 0x00007610ff0e7816 */ /* 0x000fe4000000000e */
[----:B0-----:R-:W-:Y:S02]  /*aab0*/  LEA.HI.X.SX32 R11, R5, R2, 0x1, P6 ;  /* 0x00000002050b7211 */ /* 0x001fe400030f0eff */
[----:B------:R0:W5:Y:S01]  /*aac0*/  @!P5 LDG.E.U16 R17, desc[UR20][R6.64] ;  /* 0x000000140611d981 */ /* 0x000162000c1e1500 */
[----:B------:R-:W-:Y:S01]  /*aad0*/  ISETP.GE.U32.AND P0, PT, R3, 0x7fffffb6, PT ;  /* 0x7fffffb60300780c */ /* 0x000fe20003f06070 */
[----:B------:R-:W-:Y:S02]  /*aae0*/  VIADD R3, R4, 0xfffffff6 ;  /* 0xfffffff604037836 */ /* 0x000fe40000000000 */
[----:B------:R-:W-:Y:S04]  /*aaf0*/  STL [R1+0x48c], R21 ;  /* 0x00048c1501007387 */ /* 0x000fe80000100800 */
[----:B------:R-:W-:Y:S01]  /*ab00*/  STL [R1+0x484], R9 ;  /* 0x0004840901007387 */ /* 0x000fe20000100800 */
[----:B0-----:R-:W-:-:S02]  /*ab10*/  @!P3 IMAD.MOV.U32 R6, RZ, RZ, R9 ;  /* 0x000000ffff06b224 */ /* 0x001fc400078e0009 */
[----:B------:R-:W-:Y:S01]  /*ab20*/  @!P3 IMAD.MOV.U32 R7, RZ, RZ, R11 ;  /* 0x000000ffff07b224 */ /* 0x000fe200078e000b */
[----:B------:R-:W-:Y:S01]  /*ab30*/  STL [R1+0x488], R83 ;  /* 0x0004885301007387 */ /* 0x000fe20000100800 */
[----:B------:R-:W-:-:S03]  /*ab40*/  ISETP.GE.U32.AND P4, PT, R3, 0x7fffffb7, PT ;  /* 0x7fffffb70300780c */ /* 0x000fc60003f86070 */
[----:B------:R0:W-:Y:S01]  /*ab50*/  STL [R1+0x480], R11 ;  /* 0x0004800b01007387 */ /* 0x0001e20000100800 */
[----:B------:R-:W-:-:S03]  /*ab60*/  VIADD R3, R4, 0xfffffff7 ;  /* 0xfffffff704037836 */ /* 0x000fc60000000000 */
[----:B------:R1:W5:Y:S01]  /*ab70*/  @!P3 LDG.E.U16 R14, desc[UR20][R6.64] ;  /* 0x00000014060eb981 */ /* 0x000362000c1e1500 */
[-C--:B------:R-:W-:Y:S01]  /*ab80*/  IADD3 R38, P3, PT, R41, R0.reuse, RZ ;  /* 0x0000000029267210 */ /* 0x080fe20007f7e0ff */
[----:B0-----:R-:W-:Y:S01]  /*ab90*/  IMAD R11, R36, 0xa, RZ ;  /* 0x0000000a240b7824 */ /* 0x001fe200078e02ff */
[----:B------:R-:W-:Y:S01]  /*aba0*/  IADD3 R9, P6, PT, R40, R0, RZ ;  /* 0x0000000028097210 */ /* 0x000fe20007fde0ff */
[----:B------:R-:W-:-:S03]  /*abb0*/  IMAD R5, R36, 0x9, RZ ;  /* 0x0000000924057824 */ /* 0x000fc600078e02ff */
[-C--:B------:R-:W-:Y:S02]  /*abc0*/  LEA.HI.X.SX32 R39, R11, R2.reuse, 0x1, P3 ;  /* 0x000000020b277211 */ /* 0x080fe400018f0eff */
[----:B------:R-:W-:Y:S01]  /*abd0*/  ISETP.GE.U32.AND P5, PT, R3, 0x7fffffb8, PT ;  /* 0x7fffffb80300780c */ /* 0x000fe20003fa6070 */
[C---:B------:R-:W-:Y:S01]  /*abe0*/  VIADD R3, R4.reuse, 0xfffffff8 ;  /* 0xfffffff804037836 */ /* 0x040fe20000000000 */
[----:B------:R-:W-:Y:S01]  /*abf0*/  PRMT R15, RZ, 0x7610, R15 ;  /* 0x00007610ff0f7816 */ /* 0x000fe2000000000f */
[----:B-1----:R-:W-:Y:S01]  /*ac00*/  @!P0 IMAD.MOV.U32 R6, RZ, RZ, R38 ;  /* 0x000000ffff068224 */ /* 0x002fe200078e0026 */
[----:B------:R-:W-:Y:S01]  /*ac10*/  LEA.HI.X.SX32 R21, R5, R2, 0x1, P6 ;  /* 0x0000000205157211 */ /* 0x000fe200030f0eff */
[----:B------:R-:W-:Y:S01]  /*ac20*/  @!P0 IMAD.MOV.U32 R7, RZ, RZ, R39 ;  /* 0x000000ffff078224 */ /* 0x000fe200078e0027 */
[----:B------:R-:W-:Y:S01]  /*ac30*/  ISETP.GE.U32.AND P3, PT, R3, 0x7fffffb9, PT ;  /* 0x7fffffb90300780c */ /* 0x000fe20003f66070 */
[----:B------:R-:W-:Y:S01]  /*ac40*/  VIADD R3, R4, 0xfffffff9 ;  /* 0xfffffff904037836 */ /* 0x000fe20000000000 */
[----:B------:R-:W-:-:S02]  /*ac50*/  PRMT R12, RZ, 0x7610, R12 ;  /* 0x00007610ff0c7816 */ /* 0x000fc4000000000c */
[----:B------:R0:W5:Y:S02]  /*ac60*/  @!P0 LDG.E.U16 R15, desc[UR20][R6.64] ;  /* 0x00000014060f8981 */ /* 0x000164000c1e1500 */
[----:B------:R-:W-:Y:S01]  /*ac70*/  ISETP.GE.U32.AND P0, PT, R3, 0x7fffffba, PT ;  /* 0x7fffffba0300780c */ /* 0x000fe20003f06070 */
[C---:B------:R-:W-:Y:S01]  /*ac80*/  IMAD.SHL.U32 R3, R36.reuse, 0x8, RZ ;  /* 0x0000000824037824 */ /* 0x040fe200078e00ff */
[----:B------:R1:W-:Y:S01]  /*ac90*/  STL [R1+0x47c], R38 ;  /* 0x00047c2601007387 */ /* 0x0003e20000100800 */
[----:B0-----:R-:W-:Y:S02]  /*aca0*/  @!P4 IMAD.MOV.U32 R6, RZ, RZ, R9 ;  /* 0x000000ffff06c224 */ /* 0x001fe400078e0009 */
[----:B------:R-:W-:Y:S01]  /*acb0*/  @!P4 IMAD.MOV.U32 R7, RZ, RZ, R21 ;  /* 0x000000ffff07c224 */ /* 0x000fe200078e0015 */
[----:B------:R0:W-:Y:S04]  /*acc0*/  STL [R1+0x474], R9 ;  /* 0x0004740901007387 */ /* 0x0001e80000100800 */
[----:B------:R3:W5:Y:S01]  /*acd0*/  @!P4 LDG.E.U16 R12, desc[UR20][R6.64] ;  /* 0x00000014060cc981 */ /* 0x000762000c1e1500 */
[----:B-1----:R-:W-:-:S03]  /*ace0*/  LEA R38, P4, R36, R0, 0x4 ;  /* 0x0000000024267211 */ /* 0x002fc600078820ff */
[----:B------:R1:W-:Y:S01]  /*acf0*/  STL [R1+0x478], R39 ;  /* 0x0004782701007387 */ /* 0x0003e20000100800 */
[----:B0-----:R-:W-:Y:S01]  /*ad00*/  IADD3 R9, P6, PT, R8, R0, RZ ;  /* 0x0000000008097210 */ /* 0x001fe20007fde0ff */
[----:B---3--:R-:W-:Y:S02]  /*ad10*/  IMAD R6, R36, 0x7, RZ ;  /* 0x0000000724067824 */ /* 0x008fe400078e02ff */
[----:B------:R0:W-:Y:S01]  /*ad20*/  STL [R1+0x470], R21 ;  /* 0x0004701501007387 */ /* 0x0001e20000100800 */
[----:B-1----:R-:W-:Y:S02]  /*ad30*/  LEA.HI.X.SX32 R39, R3, R2, 0x1, P4 ;  /* 0x0000000203277211 */ /* 0x002fe400020f0eff */
[----:B------:R-:W-:-:S03]  /*ad40*/  PRMT R13, RZ, 0x7610, R13 ;  /* 0x00007610ff0d7816 */ /* 0x000fc6000000000d */
[----:B------:R-:W-:Y:S01]  /*ad50*/  @!P5 IMAD.MOV.U32 R7, RZ, RZ, R39 ;  /* 0x000000ffff07d224 */ /* 0x000fe200078e0027 */
[----:B0-----:R-:W-:Y:S01]  /*ad60*/  LEA.HI.X.SX32 R21, R6, R2, 0x1, P6 ;  /* 0x0000000206157211 */ /* 0x001fe200030f0eff */
[----:B------:R-:W-:Y:S01]  /*ad70*/  @!P5 IMAD.MOV.U32 R6, RZ, RZ, R38 ;  /* 0x000000ffff06d224 */ /* 0x000fe200078e0026 */
[----:B------:R-:W-:Y:S01]  /*ad80*/  STL [R1+0x46c], R38 ;  /* 0x00046c2601007387 */ /* 0x000fe20000100800 */
[----:B------:R-:W-:Y:S01]  /*ad90*/  VIADD R5, R4, 0xfffffffa ;  /* 0xfffffffa04057836 */ /* 0x000fe20000000000 */
[----:B------:R-:W-:Y:S02]  /*ada0*/  PRMT R10, RZ, 0x7610, R10 ;  /* 0x00007610ff0a7816 */ /* 0x000fe4000000000a */
[----:B------:R0:W5:Y:S01]  /*adb0*/  @!P5 LDG.E.U16 R13, desc[UR20][R6.64] ;  /* 0x00000014060dd981 */ /* 0x000162000c1e1500 */
[----:B------:R-:W-:-:S03]  /*adc0*/  IADD3 R20, P6, PT, R20, R0, RZ ;  /* 0x0000000014147210 */ /* 0x000fc60007fde0ff */
[----:B------:R1:W-:Y:S01]  /*add0*/  STL [R1+0x464], R9 ;  /* 0x0004640901007387 */ /* 0x0003e20000100800 */
[----:B------:R-:W-:Y:S01]  /*ade0*/  ISETP.GE.U32.AND P4, PT, R5, 0x7fffffbb, PT ;  /* 0x7fffffbb0500780c */ /* 0x000fe20003f86070 */
[----:B------:R-:W-:Y:S02]  /*adf0*/  VIADD R3, R4, 0xfffffffb ;  /* 0xfffffffb04037836 */ /* 0x000fe40000000000 */
[----:B0-----:R-:W-:Y:S02]  /*ae00*/  @!P3 IMAD.MOV.U32 R6, RZ, RZ, R9 ;  /* 0x000000ffff06b224 */ /* 0x001fe400078e0009 */
[----:B------:R-:W-:Y:S02]  /*ae10*/  @!P3 IMAD.MOV.U32 R7, RZ, RZ, R21 ;  /* 0x000000ffff07b224 */ /* 0x000fe400078e0015 */
[C---:B-1----:R-:W-:Y:S01]  /*ae20*/  IMAD R9, R36.reuse, 0x6, RZ ;  /* 0x0000000624097824 */ /* 0x042fe200078e02ff */
[----:B------:R0:W-:Y:S01]  /*ae30*/  STL [R1+0x468], R39 ;  /* 0x0004682701007387 */ /* 0x0001e20000100800 */
[----:B------:R-:W-:Y:S01]  /*ae40*/  IMAD R5, R36, 0x5, RZ ;  /* 0x0000000524057824 */ /* 0x000fe200078e02ff */
[----:B------:R-:W-:-:S02]  /*ae50*/  ISETP.GE.U32.AND P5, PT, R3, 0x7fffffbc, PT ;  /* 0x7fffffbc0300780c */ /* 0x000fc40003fa6070 */
[----:B------:R1:W-:Y:S01]  /*ae60*/  STL [R1+0x460], R21 ;  /* 0x0004601501007387 */ /* 0x0003e20000100800 */
[----:B------:R-:W-:-:S03]  /*ae70*/  VIADD R3, R4, 0xfffffffc ;  /* 0xfffffffc04037836 */ /* 0x000fc60000000000 */
[----:B------:R3:W5:Y:S01]  /*ae80*/  @!P3 LDG.E.U16 R10, desc[UR20][R6.64] ;  /* 0x00000014060ab981 */ /* 0x000762000c1e1500 */
[----:B0-----:R-:W-:Y:S02]  /*ae90*/  LEA.HI.X.SX32 R39, R9, R2, 0x1, P6 ;  /* 0x0000000209277211 */ /* 0x001fe400030f0eff */
[----:B-1----:R-:W-:Y:S02]  /*aea0*/  IADD3 R21, P3, PT, R11, R0, RZ ;  /* 0x000000000b157210 */ /* 0x002fe40007f7e0ff */
[----:B------:R-:W-:Y:S01]  /*aeb0*/  PRMT R11, RZ, 0x7610, R11 ;  /* 0x00007610ff0b7816 */ /* 0x000fe2000000000b */
[----:B---3--:R-:W-:Y:S01]  /*aec0*/  @!P0 IMAD.MOV.U32 R6, RZ, RZ, R20 ;  /* 0x000000ffff068224 */ /* 0x008fe200078e0014 */
[----:B------:R-:W-:Y:S01]  /*aed0*/  LEA.HI.X.SX32 R38, R5, R2, 0x1, P3 ;  /* 0x0000000205267211 */ /* 0x000fe200018f0eff */
[----:B------:R-:W-:Y:S01]  /*aee0*/  @!P0 IMAD.MOV.U32 R7, RZ, RZ, R39 ;  /* 0x000000ffff078224 */ /* 0x000fe200078e0027 */
[----:B------:R-:W-:Y:S01]  /*aef0*/  STL [R1+0x45c], R20 ;  /* 0x00045c1401007387 */ /* 0x000fe20000100800 */
[----:B------:R-:W-:Y:S01]  /*af00*/  ISETP.GE.U32.AND P6, PT, R3, 0x7fffffbd, PT ;  /* 0x7fffffbd0300780c */ /* 0x000fe20003fc6070 */
[----:B------:R-:W-:Y:S01]  /*af10*/  VIADD R3, R4, 0xfffffffd ;  /* 0xfffffffd04037836 */ /* 0x000fe20000000000 */
[----:B------:R-:W-:Y:S01]  /*af20*/  PRMT R8, RZ, 0x7610, R8 ;  /* 0x00007610ff087816 */ /* 0x000fe20000000008 */
[----:B------:R-:W-:Y:S04]  /*af30*/  STL [R1+0x454], R21 ;  /* 0x0004541501007387 */ /* 0x000fe80000100800 */
[----:B------:R-:W-:Y:S04]  /*af40*/  STL [R1+0x458], R39 ;  /* 0x0004582701007387 */ /* 0x000fe80000100800 */
[----:B------:R0:W5:Y:S04]  /*af50*/  @!P0 LDG.E.U16 R11, desc[UR20][R6.64] ;  /* 0x00000014060b8981 */ /* 0x000168000c1e1500 */
[----:B------:R1:W-:Y:S01]  /*af60*/  STL [R1+0x450], R38 ;  /* 0x0004502601007387 */ /* 0x0003e20000100800 */
[----:B------:R-:W-:-:S03]  /*af70*/  ISETP.GE.U32.AND P3, PT, R3, 0x7fffffbe, PT ;  /* 0x7fffffbe0300780c */ /* 0x000fc60003f66070 */
[----:B------:R-:W3:Y:S01]  /*af80*/  LDL.LU R87, [R1+0x20] ;  /* 0x0000200001577983 */ /* 0x000ee20000300800 */
[----:B0-----:R-:W-:Y:S02]  /*af90*/  @!P4 IMAD.MOV.U32 R6, RZ, RZ, R21 ;  /* 0x000000ffff06c224 */ /* 0x001fe400078e0015 */
[----:B------:R-:W-:Y:S02]  /*afa0*/  @!P4 IMAD.MOV.U32 R7, RZ, RZ, R38 ;  /* 0x000000ffff07c224 */ /* 0x000fe400078e0026 */
[C---:B------:R-:W-:Y:S01]  /*afb0*/  IMAD.SHL.U32 R3, R36.reuse, 0x4, RZ ;  /* 0x0000000424037824 */ /* 0x040fe200078e00ff */
[-C--:B-1----:R-:W-:Y:S01]  /*afc0*/  IADD3 R38, P0, PT, R9, R0.reuse, RZ ;  /* 0x0000000009267210 */ /* 0x082fe20007f1e0ff */
[C---:B------:R-:W-:Y:S01]  /*afd0*/  IMAD R5, R36.reuse, 0x3, RZ ;  /* 0x0000000324057824 */ /* 0x040fe200078e02ff */
[----:B------:R0:W5:Y:S01]  /*afe0*/  @!P4 LDG.E.U16 R8, desc[UR20][R6.64] ;  /* 0x000000140608c981 */ /* 0x000162000c1e1500 */
[----:B------:R-:W-:-:S03]  /*aff0*/  LEA R20, P4, R36, R0, 0x3 ;  /* 0x0000000024147211 */ /* 0x000fc600078818ff */
[-C--:B------:R-:W-:Y:S02]  /*b000*/  LEA.HI.X.SX32 R39, R5, R2.reuse, 0x1, P0 ;  /* 0x0000000205277211 */ /* 0x080fe400000f0eff */
[----:B------:R-:W-:Y:S01]  /*b010*/  LEA.HI.X.SX32 R21, R3, R2, 0x1, P4 ;  /* 0x0000000203157211 */ /* 0x000fe200020f0eff */
[----:B------:R1:W-:Y:S04]  /*b020*/  STL [R1+0x44c], R20 ;  /* 0x00044c1401007387 */ /* 0x0003e80000100800 */
[----:B------:R-:W-:Y:S04]  /*b030*/  STL [R1+0x444], R38 ;  /* 0x0004442601007387 */ /* 0x000fe80000100800 */
[----:B------:R4:W-:Y:S04]  /*b040*/  STL [R1+0x448], R21 ;  /* 0x0004481501007387 */ /* 0x0009e80000100800 */
[----:B------:R1:W-:Y:S04]  /*b050*/  STL [R1+0x440], R39 ;  /* 0x0004402701007387 */ /* 0x0003e80000100800 */
[----:B------:R-:W3:Y:S01]  /*b060*/  LDL.LU R83, [R1+0x10] ;  /* 0x0000100001537983 */ /* 0x000ee20000300800 */
[----:B------:R-:W2:Y:S01]  /*b070*/  S2R R84, SR_TID.X ;  /* 0x0000000000547919 */ /* 0x000ea20000002100 */
[----:B------:R-:W-:-:S02]  /*b080*/  PRMT R9, RZ, 0x7610, R9 ;  /* 0x00007610ff097816 */ /* 0x000fc40000000009 */
[----:B0-----:R-:W-:Y:S01]  /*b090*/  PRMT R6, RZ, 0x7610, R6 ;  /* 0x00007610ff067816 */ /* 0x001fe20000000006 */
[----:B------:R-:W-:-:S03]  /*b0a0*/  IMAD.SHL.U32 R3, R36, 0x2, RZ ;  /* 0x0000000224037824 */ /* 0x000fc600078e00ff */
[----:B------:R1:W5:Y:S01]  /*b0b0*/  @!P5 LDG.E.U16 R9, desc[UR20][R20.64] ;  /* 0x000000141409d981 */ /* 0x000362000c1e1500 */
[C---:B------:R-:W-:Y:S02]  /*b0c0*/  VIADD R5, R4.reuse, 0xffffffff ;  /* 0xffffffff04057836 */ /* 0x040fe40000000000 */
[----:B------:R-:W-:Y:S02]  /*b0d0*/  VIADD R40, R4, 0x3f ;  /* 0x0000003f04287836 */ /* 0x000fe40000000000 */
[----:B-1----:R-:W-:Y:S02]  /*b0e0*/  @!P6 IMAD.MOV.U32 R20, RZ, RZ, R38 ;  /* 0x000000ffff14e224 */ /* 0x002fe400078e0026 */
[----:B----4-:R-:W-:Y:S01]  /*b0f0*/  @!P6 IMAD.MOV.U32 R21, RZ, RZ, R39 ;  /* 0x000000ffff15e224 */ /* 0x010fe200078e0027 */
[----:B------:R-:W-:-:S04]  /*b100*/  LEA R39, P0, R36, R0, 0x2 ;  /* 0x0000000024277211 */ /* 0x000fc800078010ff */
[----:B------:R0:W5:Y:S01]  /*b110*/  @!P6 LDG.E.U16 R6, desc[UR20][R20.64] ;  /* 0x000000141406e981 */ /* 0x000162000c1e1500 */
[----:B------:R-:W-:Y:S01]  /*b120*/  IADD3 R41, P6, PT, R3, R0, RZ ;  /* 0x0000000003297210 */ /* 0x000fe20007fde0ff */
[----:B------:R-:W-:Y:S01]  /*b130*/  VIADD R7, R4, 0xfffffffe ;  /* 0xfffffffe04077836 */ /* 0x000fe20000000000 */
[----:B------:R-:W-:Y:S02]  /*b140*/  ISETP.GT.AND P5, PT, R40, 0x3f, PT ;  /* 0x0000003f2800780c */ /* 0x000fe40003fa4270 */
[-C--:B------:R-:W-:Y:S02]  /*b150*/  LEA.HI.X.SX32 R85, R36, R2.reuse, 0x1, P6 ;  /* 0x0000000224557211 */ /* 0x080fe400030f0eff */
[----:B------:R-:W-:Y:S02]  /*b160*/  ISETP.GE.U32.AND P6, PT, R5, 0x7fffffc0, PT ;  /* 0x7fffffc00500780c */ /* 0x000fe40003fc6070 */
[----:B--2---:R-:W-:Y:S02]  /*b170*/  LOP3.LUT R38, R84, 0x3f, RZ, 0xc0, !PT ;  /* 0x0000003f54267812 */ /* 0x004fe400078ec0ff */
[----:B0-----:R-:W-:-:S02]  /*b180*/  LEA.HI.X.SX32 R20, R3, R2, 0x1, P0 ;  /* 0x0000000203147211 */ /* 0x001fc400000f0eff */
[----:B------:R-:W-:Y:S02]  /*b190*/  ISETP.GE.U32.AND P4, PT, R7, 0x7fffffbf, PT ;  /* 0x7fffffbf0700780c */ /* 0x000fe40003f86070 */
[----:B------:R-:W-:Y:S01]  /*b1a0*/  PRMT R7, RZ, 0x7610, R7 ;  /* 0x00007610ff077816 */ /* 0x000fe20000000007 */
[----:B------:R-:W-:Y:S01]  /*b1b0*/  @!P3 IMAD.MOV.U32 R5, RZ, RZ, R20 ;  /* 0x000000ffff05b224 */ /* 0x000fe200078e0014 */
[C---:B------:R-:W-:Y:S01]  /*b1c0*/  ISETP.LT.AND P0, PT, R38.reuse, R4, P5 ;  /* 0x000000042600720c */ /* 0x040fe20002f01270 */
[----:B------:R-:W-:Y:S01]  /*b1d0*/  @!P3 IMAD.MOV.U32 R4, RZ, RZ, R39 ;  /* 0x000000ffff04b224 */ /* 0x000fe200078e0027 */
[----:B------:R-:W-:Y:S01]  /*b1e0*/  STL [R1+0x63c], R40 ;  /* 0x00063c2801007387 */ /* 0x000fe20000100800 */
[----:B------:R-:W-:-:S03]  /*b1f0*/  IMAD R38, R38, R37, RZ ;  /* 0x0000002526267224 */ /* 0x000fc600078e02ff */
[----:B------:R-:W-:Y:S01]  /*b200*/  STL [R1+0x434], R41 ;  /* 0x0004342901007387 */ /* 0x000fe20000100800 */
[----:B------:R-:W-:-:S03]  /*b210*/  @!P6 IMAD.MOV.U32 R21, RZ, RZ, R2 ;  /* 0x000000ffff15e224 */ /* 0x000fc600078e0002 */
[----:B------:R0:W-:Y:S04]  /*b220*/  STL [R1+0x43c], R39 ;  /* 0x00043c2701007387 */ /* 0x0001e80000100800 */
[----:B------:R-:W-:Y:S04]  /*b230*/  STL [R1+0x430], R85 ;  /* 0x0004305501007387 */ /* 0x000fe80000100800 */
[----:B------:R1:W5:Y:S04]  /*b240*/  @!P3 LDG.E.U16 R7, desc[UR20][R4.64] ;  /* 0x000000140407b981 */ /* 0x000368000c1e1500 */
[----:B------:R2:W-:Y:S01]  /*b250*/  STL [R1+0x438], R20 ;  /* 0x0004381401007387 */ /* 0x0005e20000100800 */
[----:B0-----:R-:W-:-:S02]  /*b260*/  LEA R39, P3, R38, UR14, 0x1 ;  /* 0x0000000e26277c11 */ /* 0x001fc4000f8608ff */
[----:B-1----:R-:W-:Y:S01]  /*b270*/  PRMT R5, RZ, 0x7610, R5 ;  /* 0x00007610ff057816 */ /* 0x002fe20000000005 */
[----:B--2---:R-:W-:Y:S01]  /*b280*/  @!P6 IMAD.MOV.U32 R20, RZ, RZ, R0 ;  /* 0x000000ffff14e224 */ /* 0x004fe200078e0000 */
[----:B------:R-:W-:-:S04]  /*b290*/  @!UP1 UIADD3 UR4, UPT, UPT, -UR7, 0x100000, URZ ;  /* 0x0010000007049890 */ /* 0x000fc8000fffe1ff */
[----:B------:R-:W-:Y:S02]  /*b2a0*/  @!UP1 USHF.L.U32 UR5, UR4, 0xb, URZ ;  /* 0x0000000b04059899 */ /* 0x000fe400080006ff */
[----:B------:R-:W-:Y:S01]  /*b2b0*/  @!UP1 USHF.L.U32 UR4, UR4, 0x1, URZ ;  /* 0x0000000104049899 */ /* 0x000fe200080006ff */
[----:B------:R0:W5:Y:S01]  /*b2c0*/  @!P6 LDG.E.U16 R5, desc[UR20][R20.64] ;  /* 0x000000141405e981 */ /* 0x000162000c1e1500 */
[----:B------:R-:W-:Y:S01]  /*b2d0*/  SHF.R.S32.HI R3, RZ, 0x6, R84 ;  /* 0x00000006ff037819 */ /* 0x000fe20000011454 */
[----:B------:R-:W-:Y:S01]  /*b2e0*/  VOTEU.ALL UP1, P2 ;  /* 0x0000000000ff7886 */ /* 0x000fe20001020000 */
[----:B------:R-:W-:Y:S02]  /*b2f0*/  PRMT R4, RZ, 0x7610, R4 ;  /* 0x00007610ff047816 */ /* 0x000fe40000000004 */
[----:B------:R-:W-:Y:S01]  /*b300*/  SGXT R3, R3, 0x1 ;  /* 0x000000010303781a */ /* 0x000fe20000000200 */
[----:B------:R-:W-:Y:S01]  /*b310*/  IMAD.SHL.U32 R84, R84, 0x2, RZ ;  /* 0x0000000254547824 */ /* 0x000fe200078e00ff */
[----:B------:R-:W-:-:S04]  /*b320*/  LEA.HI.X.SX32 R38, R38, UR15, 0x1, P3 ;  /* 0x0000000f26267c11 */ /* 0x000fc800098f0eff */
[----:B------:R1:W2:Y:S01]  /*b330*/  @!UP1 SYNCS.EXCH.64 URZ, [UR9+0x10008], UR4 ;  /* 0x0100080409ff95b2 */ /* 0x0002a20008000100 */
[----:B0-----:R-:W-:Y:S01]  /*b340*/  @!P4 IMAD.MOV.U32 R21, RZ, RZ, R85 ;  /* 0x000000ffff15c224 */ /* 0x001fe200078e0055 */
[----:B------:R-:W-:-:S04]  /*b350*/  LOP3.LUT R3, R3, 0x90, RZ, 0xc0, !PT ;  /* 0x0000009003037812 */ /* 0x000fc800078ec0ff */
[----:B------:R-:W-:Y:S01]  /*b360*/  LOP3.LUT R3, R3, 0x7e, R84, 0x78, !PT ;  /* 0x0000007e03037812 */ /* 0x000fe200078e7854 */
[----:B---3--:R-:W-:-:S05]  /*b370*/  IMAD R40, R87, UR11, RZ ;  /* 0x0000000b57287c24 */ /* 0x008fca000f8e02ff */
[----:B------:R-:W-:-:S05]  /*b380*/  LEA R20, P6, R40, R39, 0x1 ;  /* 0x0000002728147211 */ /* 0x000fca00078c08ff */
[----:B------:R0:W-:Y:S02]  /*b390*/  STL [R1+0x518], R20 ;  /* 0x0005181401007387 */ /* 0x0001e40000100800 */
[----:B0-----:R-:W-:-:S05]  /*b3a0*/  @!P4 IMAD.MOV.U32 R20, RZ, RZ, R41 ;  /* 0x000000ffff14c224 */ /* 0x001fca00078e0029 */
[----:B------:R1:W5:Y:S01]  /*b3b0*/  @!P4 LDG.E.U16 R4, desc[UR20][R20.64] ;  /* 0x000000141404c981 */ /* 0x000362000c1e1500 */
[----:B------:R-:W-:Y:S01]  /*b3c0*/  IMAD R41, R83, UR11, RZ ;  /* 0x0000000b53297c24 */ /* 0x000fe2000f8e02ff */
[----:B--2---:R-:W-:Y:S06]  /*b3d0*/  @!P5 BRA `(.L_x_6) ;  /* 0x000000000084d947 */ /* 0x004fec0003800000 */
[----:B-----5:R-:W-:Y:S02]  /*b3e0*/  PRMT R4, R5, 0x5410, R4 ;  /* 0x0000541005047816 */ /* 0x020fe40000000004 */
[----:B------:R-:W-:Y:S02]  /*b3f0*/  PRMT R5, R7, 0x5410, R6 ;  /* 0x0000541007057816 */ /* 0x000fe40000000006 */
[----:B------:R-:W-:Y:S02]  /*b400*/  PRMT R6, R9, 0x5410, R8 ;  /* 0x0000541009067816 */ /* 0x000fe40000000008 */
[----:B------:R-:W-:Y:S02]  /*b410*/  PRMT R7, R11, 0x5410, R10 ;  /* 0x000054100b077816 */ /* 0x000fe4000000000a */
[----:B------:R-:W-:Y:S02]  /*b420*/  PRMT R8, R13, 0x5410, R12 ;  /* 0x000054100d087816 */ /* 0x000fe4000000000c */
[----:B------:R-:W-:-:S02]  /*b430*/  PRMT R9, R15, 0x5410, R14 ;  /* 0x000054100f097816 */ /* 0x000fc4000000000e */
[----:B------:R-:W-:Y:S02]  /*b440*/  PRMT R10, R17, 0x5410, R16 ;  /* 0x00005410110a7816 */ /* 0x000fe40000000010 */
        /* <DEDUP_REMOVED lines=9> */
[----:B-1----:R-:W-:Y:S02]  /*b4e0*/  PRMT R20, R74, 0x5410, R72 ;  /* 0x000054104a147816 */ /* 0x002fe40000000048 */
        /* <DEDUP_REMOVED lines=14> */
[----:B------:R-:W-:-:S04]  /*b5d0*/  PRMT R35, R42, 0x5410, R35 ;  /* 0x000054102a237816 */ /* 0x000fc80000000023 */
[----:B------:R0:W-:Y:S03]  /*b5e0*/  STTM.x32 tmem[UR10+0x100], R4 ;  /* 0x00010004000079ed */ /* 0x0001e600082c000a */
.L_x_6:
[----:B0----5:R-:W2:Y:S04]  /*b5f0*/  LDL.LU R4, [R1+0x4] ;  /* 0x0000040001047983 */ /* 0x021ea80000300800 */
[----:B------:R-:W3:Y:S04]  /*b600*/  LDL.LU R5, [R1] ;  /* 0x0000000001057983 */ /* 0x000ee80000300800 */
[----:B------:R-:W4:Y:S01]  /*b610*/  LDL R6, [R1+0x518] ;  /* 0x0005180001067983 */ /* 0x000f220000100800 */
[----:B------:R-:W0:Y:S01]  /*b620*/  FENCE.VIEW.ASYNC.T ;  /* 0x00000000000073c6 */ /* 0x000e220000000200 */
[----:B------:R-:W-:-:S02]  /*b630*/  LEA R12, P3, R41, R39, 0x1 ;  /* 0x00000027290c7211 */ /* 0x000fc400078608ff */
[----:B------:R-:W4:Y:S01]  /*b640*/  LDL.LU R9, [R1+0xc] ;  /* 0x00000c0001097983 */ /* 0x000f220000300800 */
[----:B------:R-:W-:Y:S02]  /*b650*/  PRMT R118, RZ, 0x7610, R118 ;  /* 0x00007610ff767816 */ /* 0x000fe40000000076 */
[-C--:B------:R-:W-:Y:S01]  /*b660*/  LEA.HI.X.SX32 R7, R40, R38.reuse, 0x1, P6 ;  /* 0x0000002628077211 */ /* 0x080fe200030f0eff */
[----:B0-----:R-:W-:Y:S01]  /*b670*/  BAR.SYNC.DEFER_BLOCKING 0x0 ;  /* 0x0000000000007b1d */ /* 0x001fe20000010000 */
[----:B-1----:R-:W-:Y:S02]  /*b680*/  LEA.HI.X.SX32 R21, R41, R38, 0x1, P3 ;  /* 0x0000002629157211 */ /* 0x002fe400018f0eff */
[----:B------:R-:W-:-:S03]  /*b690*/  PRMT R8, RZ, 0x7610, R8 ;  /* 0x00007610ff087816 */ /* 0x000fc60000000008 */
[----:B------:R-:W4:Y:S04]  /*b6a0*/  LDL.LU R17, [R1+0x8] ;  /* 0x0000080001117983 */ /* 0x000f280000300800 */
[----:B------:R-:W-:Y:S04]  /*b6b0*/  STL [R1+0x654], R37 ;  /* 0x0006542501007387 */ /* 0x000fe80000100800 */
[----:B------:R-:W-:Y:S04]  /*b6c0*/  STL [R1+0x650], R36 ;  /* 0x0006502401007387 */ /* 0x000fe80000100800 */
[----:B------:R-:W-:Y:S04]  /*b6d0*/  STL [R1+0x64c], R2 ;  /* 0x00064c0201007387 */ /* 0x000fe80000100800 */
[----:B------:R-:W-:Y:S04]  /*b6e0*/  STL [R1+0x648], R0 ;  /* 0x0006480001007387 */ /* 0x000fe80000100800 */
[----:B------:R0:W-:Y:S04]  /*b6f0*/  STL [R1+0x34], R7 ;  /* 0x0000340701007387 */ /* 0x0001e80000100800 */
[----:B------:R-:W-:Y:S04]  /*b700*/  STL [R1+0x54], R12 ;  /* 0x0000540c01007387 */ /* 0x000fe80000100800 */
[----:B------:R-:W4:Y:S04]  /*b710*/  LDL.LU R20, [R1+0x18] ;  /* 0x0000180001147983 */ /* 0x000f280000300800 */
[----:B------:R-:W4:Y:S01]  /*b720*/  LDL.LU R19, [R1+0x14] ;  /* 0x0000140001137983 */ /* 0x000f220000300800 */
[----:B------:R-:W-:-:S02]  /*b730*/  PRMT R97, RZ, 0x7610, R97 ;  /* 0x00007610ff617816 */ /* 0x000fc40000000061 */
[----:B------:R-:W-:Y:S01]  /*b740*/  PRMT R15, RZ, 0x7610, R15 ;  /* 0x00007610ff0f7816 */ /* 0x000fe2000000000f */
[----:B--2---:R-:W-:Y:S02]  /*b750*/  IMAD R4, R4, UR11, RZ ;  /* 0x0000000b04047c24 */ /* 0x004fe4000f8e02ff */
[----:B---3--:R-:W-:Y:S01]  /*b760*/  IMAD R5, R5, UR11, RZ ;  /* 0x0000000b05057c24 */ /* 0x008fe2000f8e02ff */
[----:B----4-:R1:W2:Y:S02]  /*b770*/  @P0 LDG.E.U16 R118, desc[UR20][R6.64] ;  /* 0x0000001406760981 */ /* 0x0102a4000c1e1500 */
[----:B-1----:R-:W-:Y:S02]  /*b780*/  @P0 IMAD.MOV.U32 R6, RZ, RZ, R12 ;  /* 0x000000ffff060224 */ /* 0x002fe400078e000c */
[----:B0-----:R-:W-:-:S05]  /*b790*/  @P0 IMAD.MOV.U32 R7, RZ, RZ, R21 ;  /* 0x000000ffff070224 */ /* 0x001fca00078e0015 */
[----:B------:R0:W3:Y:S01]  /*b7a0*/  @P0 LDG.E.U16 R8, desc[UR20][R6.64] ;  /* 0x0000001406080981 */ /* 0x0000e2000c1e1500 */
[----:B------:R-:W-:-:S03]  /*b7b0*/  LEA R18, P3, R4, R39, 0x1 ;  /* 0x0000002704127211 */ /* 0x000fc600078608ff */
[----:B------:R-:W-:Y:S01]  /*b7c0*/  STL [R1+0x50], R21 ;  /* 0x0000501501007387 */ /* 0x000fe20000100800 */
[----:B------:R-:W-:Y:S01]  /*b7d0*/  LEA.HI.X.SX32 R4, R4, R38, 0x1, P3 ;  /* 0x0000002604047211 */ /* 0x000fe200018f0eff */
[----:B0-----:R-:W-:Y:S02]  /*b7e0*/  IMAD R6, R9, UR11, RZ ;  /* 0x0000000b09067c24 */ /* 0x001fe4000f8e02ff */
[----:B---3--:R0:W-:Y:S04]  /*b7f0*/  STL [R1+0x24], R8 ;  /* 0x0000240801007387 */ /* 0x0081e80000100800 */
[----:B------:R-:W-:Y:S01]  /*b800*/  STL [R1+0x74], R18 ;  /* 0x0000741201007387 */ /* 0x000fe20000100800 */
[----:B0-----:R-:W-:-:S04]  /*b810*/  LEA R8, P4, R5, R39, 0x1 ;  /* 0x0000002705087211 */ /* 0x001fc800078808ff */
[----:B------:R-:W-:Y:S01]  /*b820*/  LEA.HI.X.SX32 R9, R5, R38, 0x1, P4 ;  /* 0x0000002605097211 */ /* 0x000fe200020f0eff */
[----:B------:R-:W-:Y:S01]  /*b830*/  STL [R1+0x94], R8 ;  /* 0x0000940801007387 */ /* 0x000fe20000100800 */
[----:B------:R-:W-:-:S03]  /*b840*/  @P0 IMAD.MOV.U32 R5, RZ, RZ, R4 ;  /* 0x000000ffff050224 */ /* 0x000fc600078e0004 */
[----:B------:R0:W-:Y:S04]  /*b850*/  STL [R1+0x70], R4 ;  /* 0x0000700401007387 */ /* 0x0001e80000100800 */
[----:B------:R-:W3:Y:S01]  /*b860*/  @P0 LDG.E.U16 R15, desc[UR20][R8.64] ;  /* 0x00000014080f0981 */ /* 0x000ee2000c1e1500 */
[----:B------:R-:W-:-:S03]  /*b870*/  LEA R7, P3, R6, R39, 0x1 ;  /* 0x0000002706077211 */ /* 0x000fc600078608ff */
[----:B------:R-:W4:Y:S01]  /*b880*/  LDL.LU R12, [R1+0x2c] ;  /* 0x00002c00010c7983 */ /* 0x000f220000300800 */
[----:B0-----:R-:W-:-:S05]  /*b890*/  @P0 IMAD.MOV.U32 R4, RZ, RZ, R18 ;  /* 0x000000ffff040224 */ /* 0x001fca00078e0012 */
[----:B------:R0:W2:Y:S01]  /*b8a0*/  @P0 LDG.E.U16 R97, desc[UR20][R4.64] ;  /* 0x0000001404610981 */ /* 0x0000a2000c1e1500 */
[----:B------:R-:W-:Y:S01]  /*b8b0*/  LEA.HI.X.SX32 R6, R6, R38, 0x1, P3 ;  /* 0x0000002606067211 */ /* 0x000fe200018f0eff */
[----:B0-----:R-:W-:-:S05]  /*b8c0*/  IMAD R4, R17, UR11, RZ ;  /* 0x0000000b11047c24 */ /* 0x001fca000f8e02ff */
[----:B------:R-:W-:Y:S01]  /*b8d0*/  LEA R17, P4, R4, R39, 0x1 ;  /* 0x0000002704117211 */ /* 0x000fe200078808ff */
[----:B------:R-:W-:Y:S01]  /*b8e0*/  IMAD R5, R20, UR11, RZ ;  /* 0x0000000b14057c24 */ /* 0x000fe2000f8e02ff */
[----:B------:R-:W-:Y:S02]  /*b8f0*/  PRMT R115, RZ, 0x7610, R115 ;  /* 0x00007610ff737816 */ /* 0x000fe40000000073 */
[----:B------:R-:W-:Y:S02]  /*b900*/  LEA.HI.X.SX32 R20, R4, R38, 0x1, P4 ;  /* 0x0000002604147211 */ /* 0x000fe400020f0eff */
[----:B------:R-:W-:Y:S01]  /*b910*/  PRMT R16, RZ, 0x7610, R16 ;  /* 0x00007610ff107816 */ /* 0x000fe20000000010 */
[----:B--2---:R-:W-:Y:S04]  /*b920*/  STL [R1+0x798], R97 ;  /* 0x0007986101007387 */ /* 0x004fe80000100800 */
[----:B------:R-:W-:Y:S04]  /*b930*/  STL [R1+0x90], R9 ;  /* 0x0000900901007387 */ /* 0x000fe80000100800 */
[----:B------:R-:W2:Y:S04]  /*b940*/  LDL.LU R18, [R1+0x28] ;  /* 0x0000280001127983 */ /* 0x000ea80000300800 */
[----:B---3--:R0:W-:Y:S04]  /*b950*/  STL [R1+0x20], R15 ;  /* 0x0000200f01007387 */ /* 0x0081e80000100800 */
[----:B0-----:R-:W3:Y:S04]  /*b960*/  LDL.LU R15, [R1+0x38] ;  /* 0x00003800010f7983 */ /* 0x001ee80000300800 */
[----:B------:R0:W-:Y:S04]  /*b970*/  STL [R1+0xb4], R7 ;  /* 0x0000b40701007387 */ /* 0x0001e80000100800 */
[----:B------:R-:W-:Y:S01]  /*b980*/  STL [R1+0xd4], R17 ;  /* 0x0000d41101007387 */ /* 0x000fe20000100800 */
[----:B0-----:R-:W-:-:S03]  /*b990*/  @P0 LOP3.LUT R7, R7, R6, RZ, 0x3c, !PT ;  /* 0x0000000607070212 */ /* 0x001fc600078e3cff */
[----:B------:R0:W-:Y:S02]  /*b9a0*/  STL [R1+0xb0], R6 ;  /* 0x0000b00601007387 */ /* 0x0001e40000100800 */
[----:B0-----:R-:W-:-:S04]  /*b9b0*/  @P0 LOP3.LUT R6, R7, R6, RZ, 0x3c, !PT ;  /* 0x0000000607060212 */ /* 0x001fc800078e3cff */
[----:B------:R-:W-:-:S05]  /*b9c0*/  @P0 LOP3.LUT R7, R7, R6, RZ, 0x3c, !PT ;  /* 0x0000000607070212 */ /* 0x000fca00078e3cff */
[----:B------:R0:W2:Y:S02]  /*b9d0*/  @P0 LDG.E.U16 R115, desc[UR20][R6.64] ;  /* 0x0000001406730981 */ /* 0x0000a4000c1e1500 */
[----:B0-----:R-:W-:Y:S02]  /*b9e0*/  @P0 IMAD.MOV.U32 R6, RZ, RZ, R17 ;  /* 0x000000ffff060224 */ /* 0x001fe400078e0011 */
[----:B------:R-:W-:-:S05]  /*b9f0*/  @P0 IMAD.MOV.U32 R7, RZ, RZ, R20 ;  /* 0x000000ffff070224 */ /* 0x000fca00078e0014 */
[----:B------:R0:W3:Y:S01]  /*ba00*/  @P0 LDG.E.U16 R16, desc[UR20][R6.64] ;  /* 0x0000001406100981 */ /* 0x0000e2000c1e1500 */
[----:B------:R-:W-:Y:S01]  /*ba10*/  LEA R8, P3, R5, R39, 0x1 ;  /* 0x0000002705087211 */ /* 0x000fe200078608ff */
[----:B------:R-:W-:Y:S02]  /*ba20*/  IMAD R4, R19, UR11, RZ ;  /* 0x0000000b13047c24 */ /* 0x000fe4000f8e02ff */
[----:B------:R-:W4:Y:S04]  /*ba30*/  LDL.LU R19, [R1+0x30] ;  /* 0x0000300001137983 */ /* 0x000f280000300800 */
[----:B------:R1:W-:Y:S01]  /*ba40*/  STL [R1+0xd0], R20 ;  /* 0x0000d01401007387 */ /* 0x0003e20000100800 */
[----:B------:R-:W-:Y:S01]  /*ba50*/  PRMT R96, RZ, 0x7610, R96 ;  /* 0x00007610ff607816 */ /* 0x000fe20000000060 */
[----:B0-----:R-:W-:Y:S01]  /*ba60*/  @P0 IMAD.MOV.U32 R6, RZ, RZ, R8 ;  /* 0x000000ffff060224 */ /* 0x001fe200078e0008 */
[----:B-1----:R-:W-:-:S05]  /*ba70*/  LEA.HI.X.SX32 R20, R5, R38, 0x1, P3 ;  /* 0x0000002605147211 */ /* 0x002fca00018f0eff */
[----:B------:R-:W-:Y:S01]  /*ba80*/  @P0 IMAD.MOV.U32 R7, RZ, RZ, R20 ;  /* 0x000000ffff070224 */ /* 0x000fe200078e0014 */
[----:B------:R-:W-:-:S04]  /*ba90*/  PRMT R14, RZ, 0x7610, R14 ;  /* 0x00007610ff0e7816 */ /* 0x000fc8000000000e */
[----:B------:R0:W4:Y:S04]  /*baa0*/  @P0 LDG.E.U16 R96, desc[UR20][R6.64] ;  /* 0x0000001406600981 */ /* 0x000128000c1e1500 */
[----:B--2---:R-:W-:Y:S04]  /*bab0*/  STL [R1+0x794], R115 ;  /* 0x0007947301007387 */ /* 0x004fe80000100800 */
[----:B---3--:R1:W-:Y:S02]  /*bac0*/  STL [R1+0x1c], R16 ;  /* 0x00001c1001007387 */ /* 0x0083e40000100800 */
[----:B-1----:R-:W-:-:S04]  /*bad0*/  LEA R16, P4, R4, R39, 0x1 ;  /* 0x0000002704107211 */ /* 0x002fc800078808ff */
[----:B------:R-:W-:Y:S01]  /*bae0*/  LEA.HI.X.SX32 R17, R4, R38, 0x1, P4 ;  /* 0x0000002604117211 */ /* 0x000fe200020f0eff */
[----:B0-----:R-:W-:-:S04]  /*baf0*/  @P0 IMAD.MOV.U32 R6, RZ, RZ, R16 ;  /* 0x000000ffff060224 */ /* 0x001fc800078e0010 */
[----:B------:R-:W-:-:S05]  /*bb00*/  @P0 IMAD.MOV.U32 R7, RZ, RZ, R17 ;  /* 0x000000ffff070224 */ /* 0x000fca00078e0011 */
[----:B------:R0:W2:Y:S01]  /*bb10*/  @P0 LDG.E.U16 R14, desc[UR20][R6.64] ;  /* 0x00000014060e0981 */ /* 0x0000a2000c1e1500 */
[----:B----4-:R-:W-:-:S03]  /*bb20*/  IMAD R5, R12, UR11, RZ ;  /* 0x0000000b0c057c24 */ /* 0x010fc6000f8e02ff */
[----:B------:R1:W-:Y:S01]  /*bb30*/  STL [R1+0xf4], R8 ;  /* 0x0000f40801007387 */ /* 0x0003e20000100800 */
[----:B------:R-:W-:-:S03]  /*bb40*/  IMAD R4, R18, UR11, RZ ;  /* 0x0000000b12047c24 */ /* 0x000fc6000f8e02ff */
[----:B------:R-:W-:Y:S04]  /*bb50*/  STL [R1+0x114], R16 ;  /* 0x0001141001007387 */ /* 0x000fe80000100800 */
[----:B------:R-:W-:Y:S01]  /*bb60*/  STL [R1+0xf0], R20 ;  /* 0x0000f01401007387 */ /* 0x000fe20000100800 */
[----:B-1----:R-:W-:-:S03]  /*bb70*/  LEA R8, P3, R5, R39, 0x1 ;  /* 0x0000002705087211 */ /* 0x002fc600078608ff */
[----:B------:R-:W3:Y:S04]  /*bb80*/  LDL.LU R12, [R1+0x40] ;  /* 0x00004000010c7983 */ /* 0x000ee80000300800 */
[----:B------:R-:W-:Y:S04]  /*bb90*/  STL [R1+0x790], R96 ;  /* 0x0007906001007387 */ /* 0x000fe80000100800 */
[----:B------:R1:W-:Y:S04]  /*bba0*/  STL [R1+0x110], R17 ;  /* 0x0001101101007387 */ /* 0x0003e80000100800 */
[----:B------:R-:W4:Y:S04]  /*bbb0*/  LDL.LU R18, [R1+0x3c] ;  /* 0x00003c0001127983 */ /* 0x000f280000300800 */
[----:B------:R-:W-:Y:S01]  /*bbc0*/  STL [R1+0x134], R8 ;  /* 0x0001340801007387 */ /* 0x000fe20000100800 */
[----:B-1----:R-:W-:Y:S01]  /*bbd0*/  LEA.HI.X.SX32 R17, R5, R38, 0x1, P3 ;  /* 0x0000002605117211 */ /* 0x002fe200018f0eff */
[----:B0-----:R-:W-:Y:S01]  /*bbe0*/  @P0 IMAD.MOV.U32 R6, RZ, RZ, R8 ;  /* 0x000000ffff060224 */ /* 0x001fe200078e0008 */
[----:B------:R-:W-:-:S03]  /*bbf0*/  PRMT R112, RZ, 0x7610, R112 ;  /* 0x00007610ff707816 */ /* 0x000fc60000000070 */
[----:B------:R-:W-:Y:S01]  /*bc00*/  @P0 IMAD.MOV.U32 R7, RZ, RZ, R17 ;  /* 0x000000ffff070224 */ /* 0x000fe200078e0011 */
[----:B------:R-:W-:-:S04]  /*bc10*/  PRMT R13, RZ, 0x7610, R13 ;  /* 0x00007610ff0d7816 */ /* 0x000fc8000000000d */
[----:B------:R0:W3:Y:S01]  /*bc20*/  @P0 LDG.E.U16 R112, desc[UR20][R6.64] ;  /* 0x0000001406700981 */ /* 0x0000e2000c1e1500 */
[----:B------:R-:W-:-:S03]  /*bc30*/  IMAD R5, R15, UR11, RZ ;  /* 0x0000000b0f057c24 */ /* 0x000fc6000f8e02ff */
[----:B--2---:R1:W-:Y:S02]  /*bc40*/  STL [R1+0x18], R14 ;  /* 0x0000180e01007387 */ /* 0x0043e40000100800 */
[----:B-1----:R-:W-:-:S04]  /*bc50*/  LEA R14, P4, R4, R39, 0x1 ;  /* 0x00000027040e7211 */ /* 0x002fc800078808ff */
[----:B------:R-:W-:Y:S01]  /*bc60*/  LEA.HI.X.SX32 R16, R4, R38, 0x1, P4 ;  /* 0x0000002604107211 */ /* 0x000fe200020f0eff */
[----:B0-----:R-:W-:-:S04]  /*bc70*/  @P0 IMAD.MOV.U32 R6, RZ, RZ, R14 ;  /* 0x000000ffff060224 */ /* 0x001fc800078e000e */
[----:B------:R-:W-:-:S05]  /*bc80*/  @P0 IMAD.MOV.U32 R7, RZ, RZ, R16 ;  /* 0x000000ffff070224 */ /* 0x000fca00078e0010 */
[----:B------:R0:W2:Y:S04]  /*bc90*/  @P0 LDG.E.U16 R13, desc[UR20][R6.64] ;  /* 0x00000014060d0981 */ /* 0x0000a8000c1e1500 */
[----:B------:R-:W-:Y:S04]  /*bca0*/  STL [R1+0x154], R14 ;  /* 0x0001540e01007387 */ /* 0x000fe80000100800 */
[----:B------:R1:W-:Y:S04]  /*bcb0*/  STL [R1+0x130], R17 ;  /* 0x0001301101007387 */ /* 0x0003e80000100800 */
[----:B------:R-:W2:Y:S01]  /*bcc0*/  LDL.LU R15, [R1+0x48] ;  /* 0x00004800010f7983 */ /* 0x000ea20000300800 */
[----:B------:R-:W-:Y:S01]  /*bcd0*/  LEA R8, P3, R5, R39, 0x1 ;  /* 0x0000002705087211 */ /* 0x000fe200078608ff */
[----:B------:R-:W-:-:S02]  /*bce0*/  IMAD R4, R19, UR11, RZ ;  /* 0x0000000b13047c24 */ /* 0x000fc4000f8e02ff */
[----:B-1----:R-:W2:Y:S04]  /*bcf0*/  LDL.LU R17, [R1+0x44] ;  /* 0x0000440001117983 */ /* 0x002ea80000300800 */
[----:B------:R1:W-:Y:S04]  /*bd00*/  STL [R1+0x150], R16 ;  /* 0x0001501001007387 */ /* 0x0003e80000100800 */
[----:B---3--:R-:W-:Y:S04]  /*bd10*/  STL [R1+0x78c], R112 ;  /* 0x00078c7001007387 */ /* 0x008fe80000100800 */
[----:B------:R-:W-:Y:S01]  /*bd20*/  STL [R1+0x174], R8 ;  /* 0x0001740801007387 */ /* 0x000fe20000100800 */
[----:B------:R-:W-:Y:S01]  /*bd30*/  LEA R14, P4, R4, R39, 0x1 ;  /* 0x00000027040e7211 */ /* 0x000fe200078808ff */
[----:B0-----:R-:W-:Y:S01]  /*bd40*/  @P0 IMAD.MOV.U32 R6, RZ, RZ, R8 ;  /* 0x000000ffff060224 */ /* 0x001fe200078e0008 */
[----:B------:R-:W-:-:S02]  /*bd50*/  PRMT R95, RZ, 0x7610, R95 ;  /* 0x00007610ff5f7816 */ /* 0x000fc4000000005f */
[-C--:B-1----:R-:W-:Y:S01]  /*bd60*/  LEA.HI.X.SX32 R16, R4, R38.reuse, 0x1, P4 ;  /* 0x0000002604107211 */ /* 0x082fe200020f0eff */
[----:B----4-:R-:W-:Y:S01]  /*bd70*/  IMAD R4, R18, UR11, RZ ;  /* 0x0000000b12047c24 */ /* 0x010fe2000f8e02ff */
[----:B------:R-:W-:Y:S02]  /*bd80*/  PRMT R10, RZ, 0x7610, R10 ;  /* 0x00007610ff0a7816 */ /* 0x000fe4000000000a */
[----:B------:R-:W-:Y:S02]  /*bd90*/  PRMT R109, RZ, 0x7610, R109 ;  /* 0x00007610ff6d7816 */ /* 0x000fe4000000006d */
[----:B------:R-:W-:Y:S01]  /*bda0*/  PRMT R11, RZ, 0x7610, R11 ;  /* 0x00007610ff0b7816 */ /* 0x000fe2000000000b */
[----:B--2---:R0:W-:Y:S02]  /*bdb0*/  STL [R1+0x14], R13 ;  /* 0x0000140d01007387 */ /* 0x0041e40000100800 */
[----:B0-----:R-:W-:Y:S01]  /*bdc0*/  LEA.HI.X.SX32 R13, R5, R38, 0x1, P3 ;  /* 0x00000026050d7211 */ /* 0x001fe200018f0eff */
[----:B------:R-:W-:Y:S01]  /*bdd0*/  IMAD R5, R12, UR11, RZ ;  /* 0x0000000b0c057c24 */ /* 0x000fe2000f8e02ff */
[----:B------:R-:W-:Y:S03]  /*bde0*/  STL [R1+0x1a8], R14 ;  /* 0x0001a80e01007387 */ /* 0x000fe60000100800 */
[----:B------:R-:W-:Y:S01]  /*bdf0*/  @P0 IMAD.MOV.U32 R7, RZ, RZ, R13 ;  /* 0x000000ffff070224 */ /* 0x000fe200078e000d */
[----:B------:R0:W-:Y:S01]  /*be00*/  STL [R1+0x170], R13 ;  /* 0x0001700d01007387 */ /* 0x0001e20000100800 */
[----:B------:R-:W-:-:S03]  /*be10*/  LEA R8, P3, R5, R39, 0x1 ;  /* 0x0000002705087211 */ /* 0x000fc600078608ff */
[----:B------:R-:W2:Y:S04]  /*be20*/  LDL.LU R12, [R1+0x58] ;  /* 0x00005800010c7983 */ /* 0x000ea80000300800 */
[----:B------:R1:W3:Y:S04]  /*be30*/  @P0 LDG.E.U16 R95, desc[UR20][R6.64] ;  /* 0x00000014065f0981 */ /* 0x0002e8000c1e1500 */
[----:B0-----:R-:W4:Y:S04]  /*be40*/  LDL.LU R13, [R1+0x4c] ;  /* 0x00004c00010d7983 */ /* 0x001f280000300800 */
[----:B------:R0:W-:Y:S01]  /*be50*/  STL [R1+0x1a4], R16 ;  /* 0x0001a41001007387 */ /* 0x0001e20000100800 */
[----:B-1----:R-:W-:-:S02]  /*be60*/  @P0 IMAD.MOV.U32 R6, RZ, RZ, R14 ;  /* 0x000000ffff060224 */ /* 0x002fc400078e000e */
[----:B------:R-:W-:Y:S01]  /*be70*/  @P0 IMAD.MOV.U32 R7, RZ, RZ, R16 ;  /* 0x000000ffff070224 */ /* 0x000fe200078e0010 */
[----:B------:R-:W-:-:S04]  /*be80*/  LEA R14, P4, R4, R39, 0x1 ;  /* 0x00000027040e7211 */ /* 0x000fc800078808ff */
[----:B------:R1:W2:Y:S01]  /*be90*/  @P0 LDG.E.U16 R10, desc[UR20][R6.64] ;  /* 0x00000014060a0981 */ /* 0x0002a2000c1e1500 */
[-C--:B0-----:R-:W-:Y:S01]  /*bea0*/  LEA.HI.X.SX32 R16, R5, R38.reuse, 0x1, P3 ;  /* 0x0000002605107211 */ /* 0x081fe200018f0eff */
[----:B------:R-:W-:Y:S01]  /*beb0*/  IMAD R5, R15, UR11, RZ ;  /* 0x0000000b0f057c24 */ /* 0x000fe2000f8e02ff */
[----:B------:R-:W-:Y:S01]  /*bec0*/  LEA.HI.X.SX32 R15, R4, R38, 0x1, P4 ;  /* 0x00000026040f7211 */ /* 0x000fe200020f0eff */
[----:B-1----:R-:W-:Y:S02]  /*bed0*/  @P0 IMAD.MOV.U32 R6, RZ, RZ, R8 ;  /* 0x000000ffff060224 */ /* 0x002fe400078e0008 */
[----:B------:R-:W-:-:S05]  /*bee0*/  @P0 IMAD.MOV.U32 R7, RZ, RZ, R16 ;  /* 0x000000ffff070224 */ /* 0x000fca00078e0010 */
[----:B------:R0:W4:Y:S02]  /*bef0*/  @P0 LDG.E.U16 R109, desc[UR20][R6.64] ;  /* 0x00000014066d0981 */ /* 0x000124000c1e1500 */
[----:B0-----:R-:W-:Y:S02]  /*bf00*/  @P0 IMAD.MOV.U32 R6, RZ, RZ, R14 ;  /* 0x000000ffff060224 */ /* 0x001fe400078e000e */
[----:B------:R-:W-:-:S05]  /*bf10*/  @P0 IMAD.MOV.U32 R7, RZ, RZ, R15 ;  /* 0x000000ffff070224 */ /* 0x000fca00078e000f */
[----:B------:R-:W4:Y:S01]  /*bf20*/  @P0 LDG.E.U16 R11, desc[UR20][R6.64] ;  /* 0x00000014060b0981 */ /* 0x000f22000c1e1500 */
[----:B------:R-:W-:Y:S01]  /*bf30*/  IMAD R4, R17, UR11, RZ ;  /* 0x0000000b11047c24 */ /* 0x000fe2000f8e02ff */
[----:B------:R-:W-:Y:S02]  /*bf40*/  PRMT R94, RZ, 0x7610, R94 ;  /* 0x00007610ff5e7816 */ /* 0x000fe4000000005e */
[----:B------:R-:W-:Y:S01]  /*bf50*/  PRMT R9, RZ, 0x7610, R9 ;  /* 0x00007610ff097816 */ /* 0x000fe20000000009 */
[----:B---3--:R-:W-:Y:S04]  /*bf60*/  STL [R1+0x788], R95 ;  /* 0x0007885f01007387 */ /* 0x008fe80000100800 */
[----:B--2---:R0:W-:Y:S04]  /*bf70*/  STL [R1+0x10], R10 ;  /* 0x0000100a01007387 */ /* 0x0041e80000100800 */
[----:B0-----:R-:W2:Y:S04]  /*bf80*/  LDL.LU R10, [R1+0x5c] ;  /* 0x00005c00010a7983 */ /* 0x001ea80000300800 */
[----:B------:R0:W-:Y:S04]  /*bf90*/  STL [R1+0x1c8], R8 ;  /* 0x0001c80801007387 */ /* 0x0001e80000100800 */
[----:B------:R1:W-:Y:S04]  /*bfa0*/  STL [R1+0x1e8], R14 ;  /* 0x0001e80e01007387 */ /* 0x0003e80000100800 */
[----:B------:R-:W-:Y:S01]  /*bfb0*/  STL [R1+0x1c4], R16 ;  /* 0x0001c41001007387 */ /* 0x000fe20000100800 */
[----:B0-----:R-:W-:-:S03]  /*bfc0*/  LEA R8, P3, R5, R39, 0x1 ;  /* 0x0000002705087211 */ /* 0x001fc600078608ff */
[----:B------:R-:W-:Y:S01]  /*bfd0*/  STL [R1+0x1e4], R15 ;  /* 0x0001e40f01007387 */ /* 0x000fe20000100800 */
[----:B-1----:R-:W-:-:S03]  /*bfe0*/  LEA.HI.X.SX32 R14, R5, R38, 0x1, P3 ;  /* 0x00000026050e7211 */ /* 0x002fc600018f0eff */
[----:B----4-:R-:W-:Y:S04]  /*bff0*/  STL [R1+0x77c], R109 ;  /* 0x00077c6d01007387 */ /* 0x010fe80000100800 */
[----:B------:R0:W-:Y:S01]  /*c000*/  STL [R1+0xc], R11 ;  /* 0x00000c0b01007387 */ /* 0x0001e20000100800 */
[----:B------:R-:W-:Y:S02]  /*c010*/  IMAD R5, R12, UR11, RZ ;  /* 0x0000000b0c057c24 */ /* 0x000fe4000f8e02ff */
[----:B------:R-:W-:Y:S02]  /*c020*/  @P0 IMAD.MOV.U32 R6, RZ, RZ, R8 ;  /* 0x000000ffff060224 */ /* 0x000fe400078e0008 */
[----:B------:R-:W-:Y:S01]  /*c030*/  @P0 IMAD.MOV.U32 R7, RZ, RZ, R14 ;  /* 0x000000ffff070224 */ /* 0x000fe200078e000e */
[----:B0-----:R-:W-:-:S04]  /*c040*/  LEA R11, P4, R4, R39, 0x1 ;  /* 0x00000027040b7211 */ /* 0x001fc800078808ff */
[----:B------:R0:W3:Y:S01]  /*c050*/  @P0 LDG.E.U16 R94, desc[UR20][R6.64] ;  /* 0x00000014065e0981 */ /* 0x0000e2000c1e1500 */
[----:B------:R-:W-:Y:S01]  /*c060*/  LEA.HI.X.SX32 R12, R4, R38, 0x1, P4 ;  /* 0x00000026040c7211 */ /* 0x000fe200020f0eff */
[----:B0-----:R-:W-:-:S04]  /*c070*/  @P0 IMAD.MOV.U32 R6, RZ, RZ, R11 ;  /* 0x000000ffff060224 */ /* 0x001fc800078e000b */
[----:B------:R-:W-:-:S05]  /*c080*/  @P0 IMAD.MOV.U32 R7, RZ, RZ, R12 ;  /* 0x000000ffff070224 */ /* 0x000fca00078e000c */
[----:B------:R0:W4:Y:S01]  /*c090*/  @P0 LDG.E.U16 R9, desc[UR20][R6.64] ;  /* 0x0000001406090981 */ /* 0x000122000c1e1500 */
[----:B------:R-:W-:-:S03]  /*c0a0*/  IMAD R4, R13, UR11, RZ ;  /* 0x0000000b0d047c24 */ /* 0x000fc6000f8e02ff */
[----:B------:R1:W-:Y:S04]  /*c0b0*/  STL [R1+0x208], R8 ;  /* 0x0002080801007387 */ /* 0x0003e80000100800 */
[----:B------:R0:W-:Y:S04]  /*c0c0*/  STL [R1+0x228], R11 ;  /* 0x0002280b01007387 */ /* 0x0001e80000100800 */
[----:B------:R-:W-:Y:S01]  /*c0d0*/  STL [R1+0x204], R14 ;  /* 0x0002040e01007387 */ /* 0x000fe20000100800 */
[----:B-1----:R-:W-:-:S04]  /*c0e0*/  LEA R8, P3, R5, R39, 0x1 ;  /* 0x0000002705087211 */ /* 0x002fc800078608ff */
[----:B0-----:R-:W-:Y:S01]  /*c0f0*/  LEA.HI.X.SX32 R11, R5, R38, 0x1, P3 ;  /* 0x00000026050b7211 */ /* 0x001fe200018f0eff */
[----:B------:R-:W-:Y:S01]  /*c100*/  @P0 IMAD.MOV.U32 R6, RZ, RZ, R8 ;  /* 0x000000ffff060224 */ /* 0x000fe200078e0008 */
[----:B------:R-:W-:-:S03]  /*c110*/  PRMT R106, RZ, 0x7610, R106 ;  /* 0x00007610ff6a7816 */ /* 0x000fc6000000006a */
[----:B------:R-:W-:Y:S01]  /*c120*/  @P0 IMAD.MOV.U32 R7, RZ, RZ, R11 ;  /* 0x000000ffff070224 */ /* 0x000fe200078e000b */
[----:B------:R-:W-:-:S04]  /*c130*/  PRMT R2, RZ, 0x7610, R2 ;  /* 0x00007610ff027816 */ /* 0x000fc80000000002 */
[----:B------:R0:W4:Y:S01]  /*c140*/  @P0 LDG.E.U16 R106, desc[UR20][R6.64] ;  /* 0x00000014066a0981 */ /* 0x000122000c1e1500 */
[----:B--2---:R-:W-:-:S03]  /*c150*/  IMAD R5, R10, UR11, RZ ;  /* 0x0000000b0a057c24 */ /* 0x004fc6000f8e02ff */
[----:B---3--:R-:W-:Y:S04]  /*c160*/  STL [R1+0x76c], R94 ;  /* 0x00076c5e01007387 */ /* 0x008fe80000100800 */
[----:B------:R-:W-:Y:S04]  /*c170*/  STL [R1+0x224], R12 ;  /* 0x0002240c01007387 */ /* 0x000fe80000100800 */
[----:B------:R-:W-:Y:S04]  /*c180*/  STL [R1+0x248], R8 ;  /* 0x0002480801007387 */ /* 0x000fe80000100800 */
[----:B----4-:R1:W-:Y:S02]  /*c190*/  STL [R1+0x8], R9 ;  /* 0x0000080901007387 */ /* 0x0103e40000100800 */
[----:B-1----:R-:W-:-:S04]  /*c1a0*/  LEA R9, P4, R4, R39, 0x1 ;  /* 0x0000002704097211 */ /* 0x002fc800078808ff */
[----:B------:R-:W-:Y:S01]  /*c1b0*/  LEA.HI.X.SX32 R10, R4, R38, 0x1, P4 ;  /* 0x00000026040a7211 */ /* 0x000fe200020f0eff */
[----:B0-----:R-:W-:-:S04]  /*c1c0*/  @P0 IMAD.MOV.U32 R6, RZ, RZ, R9 ;  /* 0x000000ffff060224 */ /* 0x001fc800078e0009 */
[----:B------:R-:W-:-:S05]  /*c1d0*/  @P0 IMAD.MOV.U32 R7, RZ, RZ, R10 ;  /* 0x000000ffff070224 */ /* 0x000fca00078e000a */
[----:B------:R0:W2:Y:S01]  /*c1e0*/  @P0 LDG.E.U16 R2, desc[UR20][R6.64] ;  /* 0x0000001406020981 */ /* 0x0000a2000c1e1500 */
[----:B------:R-:W-:Y:S01]  /*c1f0*/  LEA R8, P3, R5, R39, 0x1 ;  /* 0x0000002705087211 */ /* 0x000fe200078608ff */
[----:B------:R-:W-:Y:S02]  /*c200*/  IMAD R4, R78, UR11, RZ ;  /* 0x0000000b4e047c24 */ /* 0x000fe4000f8e02ff */
[----:B------:R-:W-:Y:S04]  /*c210*/  STL [R1+0x268], R9 ;  /* 0x0002680901007387 */ /* 0x000fe80000100800 */
[----:B------:R-:W-:Y:S04]  /*c220*/  STL [R1+0x244], R11 ;  /* 0x0002440b01007387 */ /* 0x000fe80000100800 */
[----:B------:R1:W-:Y:S04]  /*c230*/  STL [R1+0x264], R10 ;  /* 0x0002640a01007387 */ /* 0x0003e80000100800 */
[----:B------:R-:W-:Y:S01]  /*c240*/  STL [R1+0x75c], R106 ;  /* 0x00075c6a01007387 */ /* 0x000fe20000100800 */
[----:B------:R-:W-:-:S02]  /*c250*/  PRMT R93, RZ, 0x7610, R93 ;  /* 0x00007610ff5d7816 */ /* 0x000fc4000000005d */
[----:B-1----:R-:W-:Y:S01]  /*c260*/  LEA.HI.X.SX32 R10, R5, R38, 0x1, P3 ;  /* 0x00000026050a7211 */ /* 0x002fe200018f0eff */
[----:B0-----:R-:W-:-:S04]  /*c270*/  @P0 IMAD.MOV.U32 R6, RZ, RZ, R8 ;  /* 0x000000ffff060224 */ /* 0x001fc800078e0008 */
[----:B------:R-:W-:Y:S01]  /*c280*/  @P0 IMAD.MOV.U32 R7, RZ, RZ, R10 ;  /* 0x000000ffff070224 */ /* 0x000fe200078e000a */
[----:B------:R-:W-:-:S04]  /*c290*/  PRMT R0, RZ, 0x7610, R0 ;  /* 0x00007610ff007816 */ /* 0x000fc80000000000 */
[----:B------:R0:W3:Y:S04]  /*c2a0*/  @P0 LDG.E.U16 R93, desc[UR20][R6.64] ;  /* 0x00000014065d0981 */ /* 0x0000e8000c1e1500 */
[----:B--2---:R1:W-:Y:S02]  /*c2b0*/  STL [R1+0x4], R2 ;  /* 0x0000040201007387 */ /* 0x0043e40000100800 */
[----:B-1----:R-:W-:-:S04]  /*c2c0*/  LEA R2, P4, R4, R39, 0x1 ;  /* 0x0000002704027211 */ /* 0x002fc800078808ff */
[----:B------:R-:W-:Y:S01]  /*c2d0*/  LEA.HI.X.SX32 R9, R4, R38, 0x1, P4 ;  /* 0x0000002604097211 */ /* 0x000fe200020f0eff */
[----:B0-----:R-:W-:-:S04]  /*c2e0*/  @P0 IMAD.MOV.U32 R6, RZ, RZ, R2 ;  /* 0x000000ffff060224 */ /* 0x001fc800078e0002 */
[----:B------:R-:W-:-:S05]  /*c2f0*/  @P0 IMAD.MOV.U32 R7, RZ, RZ, R9 ;  /* 0x000000ffff070224 */ /* 0x000fca00078e0009 */
[----:B------:R0:W2:Y:S01]  /*c300*/  @P0 LDG.E.U16 R0, desc[UR20][R6.64] ;  /* 0x0000001406000981 */ /* 0x0000a2000c1e1500 */
[----:B------:R-:W-:-:S03]  /*c310*/  IMAD R5, R82, UR11, RZ ;  /* 0x0000000b52057c24 */ /* 0x000fc6000f8e02ff */
[----:B------:R1:W-:Y:S01]  /*c320*/  STL [R1+0x288], R8 ;  /* 0x0002880801007387 */ /* 0x0003e20000100800 */
[----:B------:R-:W-:-:S03]  /*c330*/  IMAD R4, R86, UR11, RZ ;  /* 0x0000000b56047c24 */ /* 0x000fc6000f8e02ff */
[----:B------:R-:W-:Y:S04]  /*c340*/  STL [R1+0x2a8], R2 ;  /* 0x0002a80201007387 */ /* 0x000fe80000100800 */
[----:B------:R-:W-:Y:S01]  /*c350*/  STL [R1+0x284], R10 ;  /* 0x0002840a01007387 */ /* 0x000fe20000100800 */
[----:B-1----:R-:W-:-:S03]  /*c360*/  LEA R8, P3, R5, R39, 0x1 ;  /* 0x0000002705087211 */ /* 0x002fc600078608ff */
[----:B---3--:R-:W-:Y:S04]  /*c370*/  STL [R1+0x74c], R93 ;  /* 0x00074c5d01007387 */ /* 0x008fe80000100800 */
[----:B------:R1:W-:Y:S04]  /*c380*/  STL [R1+0x2a4], R9 ;  /* 0x0002a40901007387 */ /* 0x0003e80000100800 */
[----:B------:R3:W-:Y:S01]  /*c390*/  STL [R1+0x2c8], R8 ;  /* 0x0002c80801007387 */ /* 0x0007e20000100800 */
[----:B------:R-:W-:Y:S02]  /*c3a0*/  PRMT R103, RZ, 0x7610, R103 ;  /* 0x00007610ff677816 */ /* 0x000fe40000000067 */
[----:B-1----:R-:W-:Y:S01]  /*c3b0*/  LEA.HI.X.SX32 R9, R5, R38, 0x1, P3 ;  /* 0x0000002605097211 */ /* 0x002fe200018f0eff */
[----:B0-----:R-:W-:-:S02]  /*c3c0*/  @P0 IMAD.MOV.U32 R6, RZ, RZ, R8 ;  /* 0x000000ffff060224 */ /* 0x001fc400078e0008 */
[----:B------:R-:W-:Y:S02]  /*c3d0*/  IMAD R5, R90, UR11, RZ ;  /* 0x0000000b5a057c24 */ /* 0x000fe4000f8e02ff */
[----:B------:R-:W-:Y:S01]  /*c3e0*/  @P0 IMAD.MOV.U32 R7, RZ, RZ, R9 ;  /* 0x000000ffff070224 */ /* 0x000fe200078e0009 */
[----:B------:R-:W-:Y:S02]  /*c3f0*/  PRMT R125, RZ, 0x7610, R125 ;  /* 0x00007610ff7d7816 */ /* 0x000fe4000000007d */
[-C--:B---3--:R-:W-:Y:S02]  /*c400*/  LEA R8, P3, R5, R39.reuse, 0x1 ;  /* 0x0000002705087211 */ /* 0x088fe400078608ff */
[----:B------:R0:W3:Y:S01]  /*c410*/  @P0 LDG.E.U16 R103, desc[UR20][R6.64] ;  /* 0x0000001406670981 */ /* 0x0000e2000c1e1500 */
[----:B------:R-:W-:Y:S02]  /*c420*/  PRMT R92, RZ, 0x7610, R92 ;  /* 0x00007610ff5c7816 */ /* 0x000fe4000000005c */
[----:B------:R-:W-:Y:S01]  /*c430*/  PRMT R124, RZ, 0x7610, R124 ;  /* 0x00007610ff7c7816 */ /* 0x000fe2000000007c */
[----:B--2---:R1:W-:Y:S02]  /*c440*/  STL [R1], R0 ;  /* 0x0000000001007387 */ /* 0x0043e40000100800 */
[----:B-1----:R-:W-:-:S04]  /*c450*/  LEA R0, P4, R4, R39, 0x1 ;  /* 0x0000002704007211 */ /* 0x002fc800078808ff */
[-C--:B------:R-:W-:Y:S01]  /*c460*/  LEA.HI.X.SX32 R2, R4, R38.reuse, 0x1, P4 ;  /* 0x0000002604027211 */ /* 0x080fe200020f0eff */
[----:B0-----:R-:W-:Y:S01]  /*c470*/  @P0 IMAD.MOV.U32 R6, RZ, RZ, R0 ;  /* 0x000000ffff060224 */ /* 0x001fe200078e0000 */
[----:B------:R-:W-:Y:S03]  /*c480*/  STL [R1+0x2e8], R0 ;  /* 0x0002e80001007387 */ /* 0x000fe60000100800 */
[----:B------:R-:W-:Y:S01]  /*c490*/  @P0 IMAD.MOV.U32 R7, RZ, RZ, R2 ;  /* 0x000000ffff070224 */ /* 0x000fe200078e0002 */
[----:B------:R0:W-:Y:S04]  /*c4a0*/  STL [R1+0x2c4], R9 ;  /* 0x0002c40901007387 */ /* 0x0001e80000100800 */
[----:B------:R1:W2:Y:S01]  /*c4b0*/  @P0 LDG.E.U16 R125, desc[UR20][R6.64] ;  /* 0x00000014067d0981 */ /* 0x0002a2000c1e1500 */
[----:B0-----:R-:W-:Y:S01]  /*c4c0*/  LEA.HI.X.SX32 R9, R5, R38, 0x1, P3 ;  /* 0x0000002605097211 */ /* 0x001fe200018f0eff */
[----:B-1----:R-:W-:-:S04]  /*c4d0*/  @P0 IMAD.MOV.U32 R6, RZ, RZ, R8 ;  /* 0x000000ffff060224 */ /* 0x002fc800078e0008 */
[----:B------:R-:W-:Y:S02]  /*c4e0*/  @P0 IMAD.MOV.U32 R7, RZ, RZ, R9 ;  /* 0x000000ffff070224 */ /* 0x000fe400078e0009 */
[----:B------:R-:W-:-:S03]  /*c4f0*/  IMAD R4, R76, UR11, RZ ;  /* 0x0000000b4c047c24 */ /* 0x000fc6000f8e02ff */
[----:B------:R0:W4:Y:S02]  /*c500*/  @P0 LDG.E.U16 R92, desc[UR20][R6.64] ;  /* 0x00000014065c0981 */ /* 0x000124000c1e1500 */
[C---:B------:R-:W-:Y:S02]  /*c510*/  LEA R0, P4, R4.reuse, R39, 0x1 ;  /* 0x0000002704007211 */ /* 0x040fe400078808ff */
[----:B------:R1:W-:Y:S02]  /*c520*/  STL [R1+0x2e4], R2 ;  /* 0x0002e40201007387 */ /* 0x0003e40000100800 */
[----:B-1----:R-:W-:Y:S01]  /*c530*/  LEA.HI.X.SX32 R2, R4, R38, 0x1, P4 ;  /* 0x0000002604027211 */ /* 0x002fe200020f0eff */
[----:B0-----:R-:W-:-:S04]  /*c540*/  @P0 IMAD.MOV.U32 R6, RZ, RZ, R0 ;  /* 0x000000ffff060224 */ /* 0x001fc800078e0000 */
[----:B------:R-:W-:-:S05]  /*c550*/  @P0 IMAD.MOV.U32 R7, RZ, RZ, R2 ;  /* 0x000000ffff070224 */ /* 0x000fca00078e0002 */
[----:B------:R0:W4:Y:S01]  /*c560*/  @P0 LDG.E.U16 R124, desc[UR20][R6.64] ;  /* 0x00000014067c0981 */ /* 0x000122000c1e1500 */
[----:B------:R-:W-:-:S03]  /*c570*/  IMAD R5, R98, UR11, RZ ;  /* 0x0000000b62057c24 */ /* 0x000fc6000f8e02ff */
[----:B---3--:R-:W-:Y:S01]  /*c580*/  STL [R1+0x73c], R103 ;  /* 0x00073c6701007387 */ /* 0x008fe20000100800 */
[----:B------:R-:W-:Y:S01]  /*c590*/  IMAD R4, R102, UR11, RZ ;  /* 0x0000000b66047c24 */ /* 0x000fe2000f8e02ff */
[----:B------:R-:W-:Y:S02]  /*c5a0*/  PRMT R100, RZ, 0x7610, R100 ;  /* 0x00007610ff647816 */ /* 0x000fe40000000064 */
[----:B------:R-:W-:Y:S02]  /*c5b0*/  PRMT R123, RZ, 0x7610, R123 ;  /* 0x00007610ff7b7816 */ /* 0x000fe4000000007b */
[----:B------:R-:W-:Y:S02]  /*c5c0*/  PRMT R91, RZ, 0x7610, R91 ;  /* 0x00007610ff5b7816 */ /* 0x000fe4000000005b */
[----:B------:R-:W-:Y:S01]  /*c5d0*/  PRMT R122, RZ, 0x7610, R122 ;  /* 0x00007610ff7a7816 */ /* 0x000fe2000000007a */
[----:B--2---:R-:W-:Y:S04]  /*c5e0*/  STL [R1+0x734], R125 ;  /* 0x0007347d01007387 */ /* 0x004fe80000100800 */
[----:B------:R1:W-:Y:S04]  /*c5f0*/  STL [R1+0x308], R8 ;  /* 0x0003080801007387 */ /* 0x0003e80000100800 */
[----:B------:R2:W-:Y:S01]  /*c600*/  STL [R1+0x328], R0 ;  /* 0x0003280001007387 */ /* 0x0005e20000100800 */
[----:B-1----:R-:W-:-:S03]  /*c610*/  LEA R8, P3, R5, R39, 0x1 ;  /* 0x0000002705087211 */ /* 0x002fc600078608ff */
[----:B------:R1:W-:Y:S01]  /*c620*/  STL [R1+0x304], R9 ;  /* 0x0003040901007387 */ /* 0x0003e20000100800 */
[----:B--2---:R-:W-:-:S03]  /*c630*/  LEA R0, P4, R4, R39, 0x1 ;  /* 0x0000002704007211 */ /* 0x004fc600078808ff */
[----:B----4-:R-:W-:Y:S01]  /*c640*/  STL [R1+0x72c], R92 ;  /* 0x00072c5c01007387 */ /* 0x010fe20000100800 */
[----:B0-----:R-:W-:Y:S01]  /*c650*/  @P0 IMAD.MOV.U32 R6, RZ, RZ, R8 ;  /* 0x000000ffff060224 */ /* 0x001fe200078e0008 */
[----:B-1----:R-:W-:Y:S02]  /*c660*/  LEA.HI.X.SX32 R9, R5, R38, 0x1, P3 ;  /* 0x0000002605097211 */ /* 0x002fe400018f0eff */
[----:B------:R0:W-:Y:S03]  /*c670*/  STL [R1+0x324], R2 ;  /* 0x0003240201007387 */ /* 0x0001e60000100800 */
[----:B------:R-:W-:-:S05]  /*c680*/  @P0 IMAD.MOV.U32 R7, RZ, RZ, R9 ;  /* 0x000000ffff070224 */ /* 0x000fca00078e0009 */
[----:B------:R1:W2:Y:S01]  /*c690*/  @P0 LDG.E.U16 R100, desc[UR20][R6.64] ;  /* 0x0000001406640981 */ /* 0x0002a2000c1e1500 */
[----:B0-----:R-:W-:Y:S01]  /*c6a0*/  LEA.HI.X.SX32 R2, R4, R38, 0x1, P4 ;  /* 0x0000002604027211 */ /* 0x001fe200020f0eff */
[----:B-1----:R-:W-:-:S04]  /*c6b0*/  @P0 IMAD.MOV.U32 R6, RZ, RZ, R0 ;  /* 0x000000ffff060224 */ /* 0x002fc800078e0000 */
[----:B------:R-:W-:-:S05]  /*c6c0*/  @P0 IMAD.MOV.U32 R7, RZ, RZ, R2 ;  /* 0x000000ffff070224 */ /* 0x000fca00078e0002 */
[----:B------:R0:W3:Y:S01]  /*c6d0*/  @P0 LDG.E.U16 R123, desc[UR20][R6.64] ;  /* 0x00000014067b0981 */ /* 0x0000e2000c1e1500 */
[----:B------:R-:W-:-:S03]  /*c6e0*/  IMAD R5, R77, UR11, RZ ;  /* 0x0000000b4d057c24 */ /* 0x000fc6000f8e02ff */
[----:B------:R-:W-:Y:S01]  /*c6f0*/  STL [R1+0x724], R124 ;  /* 0x0007247c01007387 */ /* 0x000fe20000100800 */
[----:B------:R-:W-:-:S03]  /*c700*/  IMAD R4, R110, UR11, RZ ;  /* 0x0000000b6e047c24 */ /* 0x000fc6000f8e02ff */
[----:B------:R1:W-:Y:S04]  /*c710*/  STL [R1+0x348], R8 ;  /* 0x0003480801007387 */ /* 0x0003e80000100800 */
[----:B------:R4:W-:Y:S01]  /*c720*/  STL [R1+0x368], R0 ;  /* 0x0003680001007387 */ /* 0x0009e20000100800 */
[----:B-1----:R-:W-:-:S03]  /*c730*/  LEA R8, P3, R5, R39, 0x1 ;  /* 0x0000002705087211 */ /* 0x002fc600078608ff */
[----:B------:R1:W-:Y:S01]  /*c740*/  STL [R1+0x344], R9 ;  /* 0x0003440901007387 */ /* 0x0003e20000100800 */
[----:B----4-:R-:W-:Y:S01]  /*c750*/  LEA R0, P4, R4, R39, 0x1 ;  /* 0x0000002704007211 */ /* 0x010fe200078808ff */
[----:B0-----:R-:W-:Y:S01]  /*c760*/  @P0 IMAD.MOV.U32 R6, RZ, RZ, R8 ;  /* 0x000000ffff060224 */ /* 0x001fe200078e0008 */
[----:B-1----:R-:W-:Y:S01]  /*c770*/  LEA.HI.X.SX32 R9, R5, R38, 0x1, P3 ;  /* 0x0000002605097211 */ /* 0x002fe200018f0eff */
[----:B------:R0:W-:Y:S04]  /*c780*/  STL [R1+0x364], R2 ;  /* 0x0003640201007387 */ /* 0x0001e80000100800 */
[----:B------:R-:W-:-:S05]  /*c790*/  @P0 IMAD.MOV.U32 R7, RZ, RZ, R9 ;  /* 0x000000ffff070224 */ /* 0x000fca00078e0009 */
[----:B------:R1:W4:Y:S01]  /*c7a0*/  @P0 LDG.E.U16 R91, desc[UR20][R6.64] ;  /* 0x00000014065b0981 */ /* 0x000322000c1e1500 */
[----:B0-----:R-:W-:Y:S01]  /*c7b0*/  LEA.HI.X.SX32 R2, R4, R38, 0x1, P4 ;  /* 0x0000002604027211 */ /* 0x001fe200020f0eff */
[----:B-1----:R-:W-:-:S04]  /*c7c0*/  @P0 IMAD.MOV.U32 R6, RZ, RZ, R0 ;  /* 0x000000ffff060224 */ /* 0x002fc800078e0000 */
[----:B------:R-:W-:-:S05]  /*c7d0*/  @P0 IMAD.MOV.U32 R7, RZ, RZ, R2 ;  /* 0x000000ffff070224 */ /* 0x000fca00078e0002 */
[----:B------:R0:W4:Y:S01]  /*c7e0*/  @P0 LDG.E.U16 R122, desc[UR20][R6.64] ;  /* 0x00000014067a0981 */ /* 0x000122000c1e1500 */
[----:B------:R-:W-:Y:S02]  /*c7f0*/  IMAD R5, R114, UR11, RZ ;  /* 0x0000000b72057c24 */ /* 0x000fe4000f8e02ff */
[----:B------:R-:W-:Y:S01]  /*c800*/  IMAD R4, R79, UR11, RZ ;  /* 0x0000000b4f047c24 */ /* 0x000fe2000f8e02ff */
[----:B------:R-:W-:Y:S02]  /*c810*/  PRMT R98, RZ, 0x7610, R98 ;  /* 0x00007610ff627816 */ /* 0x000fe40000000062 */
[----:B------:R-:W-:Y:S02]  /*c820*/  PRMT R121, RZ, 0x7610, R121 ;  /* 0x00007610ff797816 */ /* 0x000fe40000000079 */
[----:B------:R-:W-:Y:S02]  /*c830*/  PRMT R90, RZ, 0x7610, R90 ;  /* 0x00007610ff5a7816 */ /* 0x000fe4000000005a */
[----:B------:R-:W-:Y:S01]  /*c840*/  PRMT R120, RZ, 0x7610, R120 ;  /* 0x00007610ff787816 */ /* 0x000fe20000000078 */
[----:B--2---:R-:W-:Y:S04]  /*c850*/  STL [R1+0x71c], R100 ;  /* 0x00071c6401007387 */ /* 0x004fe80000100800 */
[----:B---3--:R-:W-:Y:S04]  /*c860*/  STL [R1+0x714], R123 ;  /* 0x0007147b01007387 */ /* 0x008fe80000100800 */
[----:B------:R1:W-:Y:S04]  /*c870*/  STL [R1+0x388], R8 ;  /* 0x0003880801007387 */ /* 0x0003e80000100800 */
[----:B------:R2:W-:Y:S01]  /*c880*/  STL [R1+0x3a8], R0 ;  /* 0x0003a80001007387 */ /* 0x0005e20000100800 */
[----:B-1----:R-:W-:-:S03]  /*c890*/  LEA R8, P3, R5, R39, 0x1 ;  /* 0x0000002705087211 */ /* 0x002fc600078608ff */
[----:B------:R1:W-:Y:S01]  /*c8a0*/  STL [R1+0x384], R9 ;  /* 0x0003840901007387 */ /* 0x0003e20000100800 */
[----:B--2---:R-:W-:-:S03]  /*c8b0*/  LEA R0, P4, R4, R39, 0x1 ;  /* 0x0000002704007211 */ /* 0x004fc600078808ff */
[----:B------:R-:W2:Y:S01]  /*c8c0*/  LDL.LU R12, [R1+0x64] ;  /* 0x00006400010c7983 */ /* 0x000ea20000300800 */
[----:B0-----:R-:W-:Y:S01]  /*c8d0*/  @P0 IMAD.MOV.U32 R6, RZ, RZ, R8 ;  /* 0x000000ffff060224 */ /* 0x001fe200078e0008 */
[----:B-1----:R-:W-:Y:S02]  /*c8e0*/  LEA.HI.X.SX32 R9, R5, R38, 0x1, P3 ;  /* 0x0000002605097211 */ /* 0x002fe400018f0eff */
[----:B------:R0:W-:Y:S03]  /*c8f0*/  STL [R1+0x3a4], R2 ;  /* 0x0003a40201007387 */ /* 0x0001e60000100800 */
[----:B------:R-:W-:-:S05]  /*c900*/  @P0 IMAD.MOV.U32 R7, RZ, RZ, R9 ;  /* 0x000000ffff070224 */ /* 0x000fca00078e0009 */
[----:B------:R1:W3:Y:S01]  /*c910*/  @P0 LDG.E.U16 R98, desc[UR20][R6.64] ;  /* 0x0000001406620981 */ /* 0x0002e2000c1e1500 */
[----:B0-----:R-:W-:Y:S01]  /*c920*/  LEA.HI.X.SX32 R2, R4, R38, 0x1, P4 ;  /* 0x0000002604027211 */ /* 0x001fe200020f0eff */
[----:B------:R-:W-:Y:S02]  /*c930*/  IMAD R5, R81, UR11, RZ ;  /* 0x0000000b51057c24 */ /* 0x000fe4000f8e02ff */
[----:B-1----:R-:W-:Y:S02]  /*c940*/  @P0 IMAD.MOV.U32 R6, RZ, RZ, R0 ;  /* 0x000000ffff060224 */ /* 0x002fe400078e0000 */
[----:B------:R-:W-:Y:S01]  /*c950*/  @P0 IMAD.MOV.U32 R7, RZ, RZ, R2 ;  /* 0x000000ffff070224 */ /* 0x000fe200078e0002 */
[----:B----4-:R-:W-:Y:S04]  /*c960*/  STL [R1+0x70c], R91 ;  /* 0x00070c5b01007387 */ /* 0x010fe80000100800 */
[----:B------:R0:W4:Y:S04]  /*c970*/  @P0 LDG.E.U16 R121, desc[UR20][R6.64] ;  /* 0x0000001406790981 */ /* 0x000128000c1e1500 */
[----:B------:R-:W4:Y:S01]  /*c980*/  LDL.LU R13, [R1+0x60] ;  /* 0x00006000010d7983 */ /* 0x000f220000300800 */
[----:B------:R-:W-:-:S03]  /*c990*/  IMAD R4, R80, UR11, RZ ;  /* 0x0000000b50047c24 */ /* 0x000fc6000f8e02ff */
[----:B------:R-:W4:Y:S04]  /*c9a0*/  LDL.LU R11, [R1+0x6c] ;  /* 0x00006c00010b7983 */ /* 0x000f280000300800 */
[----:B------:R1:W-:Y:S04]  /*c9b0*/  STL [R1+0x3c8], R8 ;  /* 0x0003c80801007387 */ /* 0x0003e80000100800 */
[----:B------:R-:W-:Y:S04]  /*c9c0*/  STL [R1+0x704], R122 ;  /* 0x0007047a01007387 */ /* 0x000fe80000100800 */
[----:B------:R0:W-:Y:S01]  /*c9d0*/  STL [R1+0x3e8], R0 ;  /* 0x0003e80001007387 */ /* 0x0001e20000100800 */
[----:B-1----:R-:W-:-:S03]  /*c9e0*/  LEA R8, P3, R5, R39, 0x1 ;  /* 0x0000002705087211 */ /* 0x002fc600078608ff */
[----:B------:R1:W-:Y:S02]  /*c9f0*/  STL [R1+0x3c4], R9 ;  /* 0x0003c40901007387 */ /* 0x0003e40000100800 */
[----:B0-----:R-:W-:Y:S02]  /*ca00*/  @P0 IMAD.MOV.U32 R6, RZ, RZ, R8 ;  /* 0x000000ffff060224 */ /* 0x001fe400078e0008 */
[----:B------:R-:W4:Y:S01]  /*ca10*/  LDL.LU R10, [R1+0x68] ;  /* 0x00006800010a7983 */ /* 0x000f220000300800 */
[----:B------:R-:W-:Y:S02]  /*ca20*/  LEA R0, P4, R4, R39, 0x1 ;  /* 0x0000002704007211 */ /* 0x000fe400078808ff */
        /* <DEDUP_REMOVED lines=8> */
[----:B------:R-:W-:Y:S02]  /*cab0*/  PRMT R89, RZ, 0x7610, R89 ;  /* 0x00007610ff597816 */ /* 0x000fe40000000059 */
[----:B------:R-:W-:Y:S02]  /*cac0*/  PRMT R117, RZ, 0x7610, R117 ;  /* 0x00007610ff757816 */ /* 0x000fe40000000075 */
[----:B------:R-:W-:Y:S02]  /*cad0*/  PRMT R87, RZ, 0x7610, R87 ;  /* 0x00007610ff577816 */ /* 0x000fe40000000057 */
[----:B------:R-:W-:Y:S01]  /*cae0*/  PRMT R116, RZ, 0x7610, R116 ;  /* 0x00007610ff747816 */ /* 0x000fe20000000074 */
[----:B--2---:R-:W-:Y:S01]  /*caf0*/  IMAD R5, R12, UR11, RZ ;  /* 0x0000000b0c057c24 */ /* 0x004fe2000f8e02ff */
[----:B---3--:R-:W-:Y:S04]  /*cb00*/  STL [R1+0x700], R98 ;  /* 0x0007006201007387 */ /* 0x008fe80000100800 */
[----:B----4-:R-:W-:Y:S04]  /*cb10*/  STL [R1+0x6f8], R121 ;  /* 0x0006f87901007387 */ /* 0x010fe80000100800 */
[----:B------:R1:W-:Y:S01]  /*cb20*/  STL [R1+0x404], R8 ;  /* 0x0004040801007387 */ /* 0x0003e20000100800 */
[----:B------:R-:W-:-:S03]  /*cb30*/  IMAD R4, R13, UR11, RZ ;  /* 0x0000000b0d047c24 */ /* 0x000fc6000f8e02ff */
        /* <DEDUP_REMOVED lines=14> */
[----:B------:R-:W-:Y:S04]  /*cc20*/  STL [R1+0x6f4], R90 ;  /* 0x0006f45a01007387 */ /* 0x000fe80000100800 */
[----:B------:R0:W4:Y:S01]  /*cc30*/  @P0 LDG.E.U16 R117, desc[UR20][R6.64] ;  /* 0x0000001406750981 */ /* 0x000122000c1e1500 */
[----:B------:R-:W-:-:S03]  /*cc40*/  IMAD R4, R10, UR11, RZ ;  /* 0x0000000b0a047c24 */ /* 0x000fc6000f8e02ff */
[----:B------:R-:W4:Y:S04]  /*cc50*/  LDL.LU R13, [R1+0x80] ;  /* 0x00008000010d7983 */ /* 0x000f280000300800 */
[----:B------:R1:W-:Y:S04]  /*cc60*/  STL [R1+0x3c], R8 ;  /* 0x00003c0801007387 */ /* 0x0003e80000100800 */
[----:B------:R-:W-:Y:S04]  /*cc70*/  STL [R1+0x6ec], R120 ;  /* 0x0006ec7801007387 */ /* 0x000fe80000100800 */
[----:B------:R0:W-:Y:S01]  /*cc80*/  STL [R1+0x5c], R0 ;  /* 0x00005c0001007387 */ /* 0x0001e20000100800 */
[----:B-1----:R-:W-:-:S03]  /*cc90*/  LEA R8, P3, R5, R39, 0x1 ;  /* 0x0000002705087211 */ /* 0x002fc600078608ff */
[----:B------:R1:W-:Y:S04]  /*cca0*/  STL [R1+0x38], R9 ;  /* 0x0000380901007387 */ /* 0x0003e80000100800 */
[----:B------:R-:W4:Y:S01]  /*ccb0*/  LDL.LU R11, [R1+0x8c] ;  /* 0x00008c00010b7983 */ /* 0x000f220000300800 */
[----:B0-----:R-:W-:Y:S01]  /*ccc0*/  LEA R0, P4, R4, R39, 0x1 ;  /* 0x0000002704007211 */ /* 0x001fe200078808ff */
[----:B------:R-:W-:Y:S02]  /*ccd0*/  @P0 IMAD.MOV.U32 R6, RZ, RZ, R8 ;  /* 0x000000ffff060224 */ /* 0x000fe400078e0008 */
[----:B------:R-:W4:Y:S01]  /*cce0*/  LDL.LU R10, [R1+0x88] ;  /* 0x00008800010a7983 */ /* 0x000f220000300800 */
[----:B-1----:R-:W-:-:S03]  /*ccf0*/  LEA.HI.X.SX32 R9, R5, R38, 0x1, P3 ;  /* 0x0000002605097211 */ /* 0x002fc600018f0eff */
[----:B------:R0:W-:Y:S02]  /*cd00*/  STL [R1+0x58], R2 ;  /* 0x0000580201007387 */ /* 0x0001e40000100800 */
        /* <DEDUP_REMOVED lines=23> */
[----:B------:R-:W-:Y:S02]  /*ce80*/  @P0 IMAD.MOV.U32 R7, RZ, RZ, R9 ;  /* 0x000000ffff070224 */ /* 0x000fe400078e0009 */
[----:B------:R-:W-:-:S03]  /*ce90*/  IMAD R5, R11, UR11, RZ ;  /* 0x0000000b0b057c24 */ /* 0x000fc6000f8e02ff */
[----:B------:R1:W3:Y:S01]  /*cea0*/  @P0 LDG.E.U16 R88, desc[UR20][R6.64] ;  /* 0x0000001406580981 */ /* 0x0002e2000c1e1500 */
[----:B0-----:R-:W-:-:S03]  /*ceb0*/  LEA.HI.X.SX32 R2, R4, R38, 0x1, P4 ;  /* 0x0000002604027211 */ /* 0x001fc600020f0eff */
[----:B------:R-:W-:Y:S01]  /*cec0*/  STL [R1+0x6e4], R87 ;  /* 0x0006e45701007387 */ /* 0x000fe20000100800 */
[----:B-1----:R-:W-:-:S03]  /*ced0*/  @P0 IMAD.MOV.U32 R6, RZ, RZ, R0 ;  /* 0x000000ffff060224 */ /* 0x002fc600078e0000 */
[----:B------:R-:W4:Y:S01]  /*cee0*/  LDL.LU R13, [R1+0xa0] ;  /* 0x0000a000010d7983 */ /* 0x000f220000300800 */
[----:B------:R-:W-:-:S03]  /*cef0*/  @P0 IMAD.MOV.U32 R7, RZ, RZ, R2 ;  /* 0x000000ffff070224 */ /* 0x000fc600078e0002 */
[----:B------:R0:W-:Y:S01]  /*cf00*/  STL [R1+0xbc], R8 ;  /* 0x0000bc0801007387 */ /* 0x0001e20000100800 */
[----:B------:R-:W-:-:S03]  /*cf10*/  IMAD R4, R10, UR11, RZ ;  /* 0x0000000b0a047c24 */ /* 0x000fc6000f8e02ff */
[----:B------:R1:W4:Y:S04]  /*cf20*/  @P0 LDG.E.U16 R114, desc[UR20][R6.64] ;  /* 0x0000001406720981 */ /* 0x000328000c1e1500 */
[----:B------:R-:W-:Y:S01]  /*cf30*/  STL [R1+0x6e0], R116 ;  /* 0x0006e07401007387 */ /* 0x000fe20000100800 */
[----:B0-----:R-:W-:-:S03]  /*cf40*/  LEA R8, P3, R5, R39, 0x1 ;  /* 0x0000002705087211 */ /* 0x001fc600078608ff */
[----:B------:R0:W-:Y:S04]  /*cf50*/  STL [R1+0xdc], R0 ;  /* 0x0000dc0001007387 */ /* 0x0001e80000100800 */
[----:B------:R0:W-:Y:S01]  /*cf60*/  STL [R1+0xb8], R9 ;  /* 0x0000b80901007387 */ /* 0x0001e20000100800 */
[----:B-1----:R-:W-:-:S03]  /*cf70*/  @P0 IMAD.MOV.U32 R6, RZ, RZ, R8 ;  /* 0x000000ffff060224 */ /* 0x002fc600078e0008 */
[----:B------:R-:W4:Y:S01]  /*cf80*/  LDL.LU R11, [R1+0xac] ;  /* 0x0000ac00010b7983 */ /* 0x000f220000300800 */
[----:B0-----:R-:W-:-:S03]  /*cf90*/  LEA R0, P4, R4, R39, 0x1 ;  /* 0x0000002704007211 */ /* 0x001fc600078808ff */
[----:B------:R-:W4:Y:S01]  /*cfa0*/  LDL.LU R10, [R1+0xa8] ;  /* 0x0000a800010a7983 */ /* 0x000f220000300800 */
[----:B------:R-:W-:-:S03]  /*cfb0*/  LEA.HI.X.SX32 R9, R5, R38, 0x1, P3 ;  /* 0x0000002605097211 */ /* 0x000fc600018f0eff */
        /* <DEDUP_REMOVED lines=12> */
[----:B---3--:R-:W-:Y:S01]  /*d080*/  STL [R1+0x6dc], R88 ;  /* 0x0006dc5801007387 */ /* 0x008fe20000100800 */
[----:B----4-:R-:W-:-:S03]  /*d090*/  IMAD R4, R13, UR11, RZ ;  /* 0x0000000b0d047c24 */ /* 0x010fc6000f8e02ff */
[----:B------:R-:W-:Y:S04]  /*d0a0*/  STL [R1+0x6d8], R114 ;  /* 0x0006d87201007387 */ /* 0x000fe80000100800 */
[----:B------:R1:W-:Y:S04]  /*d0b0*/  STL [R1+0xfc], R8 ;  /* 0x0000fc0801007387 */ /* 0x0003e80000100800 */
[----:B------:R2:W-:Y:S01]  /*d0c0*/  STL [R1+0x11c], R0 ;  /* 0x00011c0001007387 */ /* 0x0005e20000100800 */
[----:B-1----:R-:W-:-:S03]  /*d0d0*/  LEA R8, P3, R5, R39, 0x1 ;  /* 0x0000002705087211 */ /* 0x002fc600078608ff */
[----:B------:R1:W-:Y:S01]  /*d0e0*/  STL [R1+0xf8], R9 ;  /* 0x0000f80901007387 */ /* 0x0003e20000100800 */
[----:B--2---:R-:W-:-:S03]  /*d0f0*/  LEA R0, P4, R4, R39, 0x1 ;  /* 0x0000002704007211 */ /* 0x004fc600078808ff */
[----:B------:R-:W2:Y:S01]  /*d100*/  LDL.LU R12, [R1+0xc4] ;  /* 0x0000c400010c7983 */ /* 0x000ea20000300800 */
[----:B0-----:R-:W-:Y:S01]  /*d110*/  @P0 IMAD.MOV.U32 R6, RZ, RZ, R8 ;  /* 0x000000ffff060224 */ /* 0x001fe200078e0008 */
[-C--:B-1----:R-:W-:Y:S02]  /*d120*/  LEA.HI.X.SX32 R9, R5, R38.reuse, 0x1, P3 ;  /* 0x0000002605097211 */ /* 0x082fe400018f0eff */
[----:B------:R0:W-:Y:S03]  /*d130*/  STL [R1+0x118], R2 ;  /* 0x0001180201007387 */ /* 0x0001e60000100800 */
[----:B------:R-:W-:Y:S02]  /*d140*/  @P0 IMAD.MOV.U32 R7, RZ, RZ, R9 ;  /* 0x000000ffff070224 */ /* 0x000fe400078e0009 */
[----:B------:R-:W-:Y:S01]  /*d150*/  IMAD R5, R11, UR11, RZ ;  /* 0x0000000b0b057c24 */ /* 0x000fe2000f8e02ff */
[----:B0-----:R-:W-:-:S02]  /*d160*/  LEA.HI.X.SX32 R2, R4, R38, 0x1, P4 ;  /* 0x0000002604027211 */ /* 0x001fc400020f0eff */
[----:B------:R0:W3:Y:S04]  /*d170*/  @P0 LDG.E.U16 R85, desc[UR20][R6.64] ;  /* 0x0000001406550981 */ /* 0x0000e8000c1e1500 */
[----:B------:R-:W-:Y:S01]  /*d180*/  STL [R1+0x6d4], R86 ;  /* 0x0006d45601007387 */ /* 0x000fe20000100800 */
[----:B------:R-:W-:-:S03]  /*d190*/  IMAD R4, R10, UR11, RZ ;  /* 0x0000000b0a047c24 */ /* 0x000fc6000f8e02ff */
[----:B------:R-:W4:Y:S01]  /*d1a0*/  LDL.LU R13, [R1+0xc0] ;  /* 0x0000c000010d7983 */ /* 0x000f220000300800 */
[----:B0-----:R-:W-:Y:S02]  /*d1b0*/  @P0 IMAD.MOV.U32 R6, RZ, RZ, R0 ;  /* 0x000000ffff060224 */ /* 0x001fe400078e0000 */
[----:B------:R-:W-:Y:S01]  /*d1c0*/  @P0 IMAD.MOV.U32 R7, RZ, RZ, R2 ;  /* 0x000000ffff070224 */ /* 0x000fe200078e0002 */
[----:B------:R0:W-:Y:S04]  /*d1d0*/  STL [R1+0x13c], R8 ;  /* 0x00013c0801007387 */ /* 0x0001e80000100800 */
[----:B------:R-:W-:Y:S04]  /*d1e0*/  STL [R1+0x6d0], R113 ;  /* 0x0006d07101007387 */ /* 0x000fe80000100800 */
[----:B------:R1:W4:Y:S01]  /*d1f0*/  @P0 LDG.E.U16 R111, desc[UR20][R6.64] ;  /* 0x00000014066f0981 */ /* 0x000322000c1e1500 */
        /* <DEDUP_REMOVED lines=31> */
[----:B------:R0:W-:Y:S01]  /*d3f0*/  STL [R1+0x1ac], R2 ;  /* 0x0001ac0201007387 */ /* 0x0001e20000100800 */
[----:B------:R-:W-:Y:S02]  /*d400*/  IMAD R5, R11, UR11, RZ ;  /* 0x0000000b0b057c24 */ /* 0x000fe4000f8e02ff */
[----:B------:R-:W-:Y:S01]  /*d410*/  @P0 IMAD.MOV.U32 R7, RZ, RZ, R9 ;  /* 0x000000ffff070224 */ /* 0x000fe200078e0009 */
[----:B------:R-:W-:Y:S04]  /*d420*/  STL [R1+0x6c4], R84 ;  /* 0x0006c45401007387 */ /* 0x000fe80000100800 */
[----:B------:R-:W3:Y:S01]  /*d430*/  LDL.LU R13, [R1+0xe0] ;  /* 0x0000e000010d7983 */ /* 0x000ee20000300800 */
[----:B0-----:R-:W-:-:S03]  /*d440*/  LEA.HI.X.SX32 R2, R4, R38, 0x1, P4 ;  /* 0x0000002604027211 */ /* 0x001fc600020f0eff */
[----:B------:R0:W4:Y:S01]  /*d450*/  @P0 LDG.E.U16 R83, desc[UR20][R6.64] ;  /* 0x0000001406530981 */ /* 0x000122000c1e1500 */
[----:B------:R-:W-:-:S03]  /*d460*/  IMAD R4, R10, UR11, RZ ;  /* 0x0000000b0a047c24 */ /* 0x000fc6000f8e02ff */
[----:B------:R1:W-:Y:S04]  /*d470*/  STL [R1+0x1d0], R8 ;  /* 0x0001d00801007387 */ /* 0x0003e80000100800 */
[----:B------:R-:W-:Y:S01]  /*d480*/  STL [R1+0x6bc], R110 ;  /* 0x0006bc6e01007387 */ /* 0x000fe20000100800 */
[----:B0-----:R-:W-:Y:S02]  /*d490*/  @P0 IMAD.MOV.U32 R6, RZ, RZ, R0 ;  /* 0x000000ffff060224 */ /* 0x001fe400078e0000 */
[----:B------:R-:W-:Y:S01]  /*d4a0*/  @P0 IMAD.MOV.U32 R7, RZ, RZ, R2 ;  /* 0x000000ffff070224 */ /* 0x000fe200078e0002 */
[-C--:B-1----:R-:W-:Y:S01]  /*d4b0*/  LEA R8, P3, R5, R39.reuse, 0x1 ;  /* 0x0000002705087211 */ /* 0x082fe200078608ff */
[----:B------:R0:W-:Y:S04]  /*d4c0*/  STL [R1+0x1f0], R0 ;  /* 0x0001f00001007387 */ /* 0x0001e80000100800 */
[----:B------:R1:W-:Y:S04]  /*d4d0*/  STL [R1+0x1cc], R9 ;  /* 0x0001cc0901007387 */ /* 0x0003e80000100800 */
[----:B------:R1:W4:Y:S01]  /*d4e0*/  @P0 LDG.E.U16 R108, desc[UR20][R6.64] ;  /* 0x00000014066c0981 */ /* 0x000322000c1e1500 */
[----:B0-----:R-:W-:-:S03]  /*d4f0*/  LEA R0, P4, R4, R39, 0x1 ;  /* 0x0000002704007211 */ /* 0x001fc600078808ff */
[----:B------:R-:W4:Y:S01]  /*d500*/  LDL.LU R11, [R1+0xec] ;  /* 0x0000ec00010b7983 */ /* 0x000f220000300800 */
[----:B-1----:R-:W-:-:S03]  /*d510*/  LEA.HI.X.SX32 R9, R5, R38, 0x1, P3 ;  /* 0x0000002605097211 */ /* 0x002fc600018f0eff */
[----:B------:R-:W4:Y:S01]  /*d520*/  LDL.LU R10, [R1+0xe8] ;  /* 0x0000e800010a7983 */ /* 0x000f220000300800 */
[----:B------:R-:W-:-:S03]  /*d530*/  @P0 IMAD.MOV.U32 R6, RZ, RZ, R8 ;  /* 0x000000ffff060224 */ /* 0x000fc600078e0008 */
[----:B------:R0:W-:Y:S01]  /*d540*/  STL [R1+0x1ec], R2 ;  /* 0x0001ec0201007387 */ /* 0x0001e20000100800 */
        /* <DEDUP_REMOVED lines=10> */
[----:B--2---:R-:W-:Y:S02]  /*d5f0*/  IMAD R5, R12, UR11, RZ ;  /* 0x0000000b0c057c24 */ /* 0x004fe4000f8e02ff */
[----:B---3--:R-:W-:Y:S01]  /*d600*/  IMAD R4, R13, UR11, RZ ;  /* 0x0000000b0d047c24 */ /* 0x008fe2000f8e02ff */
[----:B----4-:R-:W-:Y:S04]  /*d610*/  STL [R1+0x6c0], R83 ;  /* 0x0006c05301007387 */ /* 0x010fe80000100800 */
        /* <DEDUP_REMOVED lines=8> */
[-C--:B-1----:R-:W-:Y:S01]  /*d6a0*/  LEA.HI.X.SX32 R9, R5, R38.reuse, 0x1, P3 ;  /* 0x0000002605097211 */ /* 0x082fe200018f0eff */
[----:B------:R-:W-:Y:S01]  /*d6b0*/  IMAD R5, R11, UR11, RZ ;  /* 0x0000000b0b057c24 */ /* 0x000fe2000f8e02ff */
[----:B------:R0:W-:Y:S03]  /*d6c0*/  STL [R1+0x22c], R2 ;  /* 0x00022c0201007387 */ /* 0x0001e60000100800 */
[----:B------:R-:W-:Y:S01]  /*d6d0*/  @P0 IMAD.MOV.U32 R7, RZ, RZ, R9 ;  /* 0x000000ffff070224 */ /* 0x000fe200078e0009 */
[----:B------:R-:W-:Y:S04]  /*d6e0*/  STL [R1+0x6b4], R82 ;  /* 0x0006b45201007387 */ /* 0x000fe80000100800 */
[----:B------:R-:W3:Y:S01]  /*d6f0*/  LDL.LU R13, [R1+0x100] ;  /* 0x00010000010d7983 */ /* 0x000ee20000300800 */
[----:B0-----:R-:W-:-:S03]  /*d700*/  LEA.HI.X.SX32 R2, R4, R38, 0x1, P4 ;  /* 0x0000002604027211 */ /* 0x001fc600020f0eff */
[----:B------:R0:W-:Y:S01]  /*d710*/  STL [R1+0x250], R8 ;  /* 0x0002500801007387 */ /* 0x0001e20000100800 */
[----:B------:R-:W-:-:S03]  /*d720*/  IMAD R4, R10, UR11, RZ ;  /* 0x0000000b0a047c24 */ /* 0x000fc6000f8e02ff */
[----:B------:R-:W-:Y:S04]  /*d730*/  STL [R1+0x6b0], R107 ;  /* 0x0006b06b01007387 */ /* 0x000fe80000100800 */
[----:B------:R1:W4:Y:S01]  /*d740*/  @P0 LDG.E.U16 R81, desc[UR20][R6.64] ;  /* 0x0000001406510981 */ /* 0x000322000c1e1500 */
[----:B0-----:R-:W-:-:S03]  /*d750*/  LEA R8, P3, R5, R39, 0x1 ;  /* 0x0000002705087211 */ /* 0x001fc600078608ff */
[----:B------:R0:W-:Y:S04]  /*d760*/  STL [R1+0x270], R0 ;  /* 0x0002700001007387 */ /* 0x0001e80000100800 */
[----:B------:R0:W-:Y:S01]  /*d770*/  STL [R1+0x24c], R9 ;  /* 0x00024c0901007387 */ /* 0x0001e20000100800 */
[----:B-1----:R-:W-:Y:S02]  /*d780*/  @P0 IMAD.MOV.U32 R6, RZ, RZ, R0 ;  /* 0x000000ffff060224 */ /* 0x002fe400078e0000 */
[----:B------:R-:W-:Y:S01]  /*d790*/  @P0 IMAD.MOV.U32 R7, RZ, RZ, R2 ;  /* 0x000000ffff070224 */ /* 0x000fe200078e0002 */
[----:B------:R-:W4:Y:S01]  /*d7a0*/  LDL.LU R11, [R1+0x10c] ;  /* 0x00010c00010b7983 */ /* 0x000f220000300800 */
[----:B0-----:R-:W-:-:S03]  /*d7b0*/  LEA R0, P4, R4, R39, 0x1 ;  /* 0x0000002704007211 */ /* 0x001fc600078808ff */
[----:B------:R0:W4:Y:S01]  /*d7c0*/  @P0 LDG.E.U16 R105, desc[UR20][R6.64] ;  /* 0x0000001406690981 */ /* 0x000122000c1e1500 */
[----:B------:R-:W-:-:S03]  /*d7d0*/  LEA.HI.X.SX32 R9, R5, R38, 0x1, P3 ;  /* 0x0000002605097211 */ /* 0x000fc600018f0eff */
[----:B------:R-:W4:Y:S04]  /*d7e0*/  LDL.LU R10, [R1+0x108] ;  /* 0x00010800010a7983 */ /* 0x000f280000300800 */
[----:B------:R1:W-:Y:S01]  /*d7f0*/  STL [R1+0x26c], R2 ;  /* 0x00026c0201007387 */ /* 0x0003e20000100800 */
[----:B0-----:R-:W-:Y:S02]  /*d800*/  @P0 IMAD.MOV.U32 R6, RZ, RZ, R8 ;  /* 0x000000ffff060224 */ /* 0x001fe400078e0008 */
[----:B------:R-:W-:-:S05]  /*d810*/  @P0 IMAD.MOV.U32 R7, RZ, RZ, R9 ;  /* 0x000000ffff070224 */ /* 0x000fca00078e0009 */
[----:B------:R0:W4:Y:S01]  /*d820*/  @P0 LDG.E.U16 R80, desc[UR20][R6.64] ;  /* 0x0000001406500981 */ /* 0x000122000c1e1500 */
[----:B-1----:R-:W-:Y:S01]  /*d830*/  LEA.HI.X.SX32 R2, R4, R38, 0x1, P4 ;  /* 0x0000002604027211 */ /* 0x002fe200020f0eff */
[----:B0-----:R-:W-:-:S04]  /*d840*/  @P0 IMAD.MOV.U32 R6, RZ, RZ, R0 ;  /* 0x000000ffff060224 */ /* 0x001fc800078e0000 */
[----:B------:R-:W-:-:S05]  /*d850*/  @P0 IMAD.MOV.U32 R7, RZ, RZ, R2 ;  /* 0x000000ffff070224 */ /* 0x000fca00078e0002 */
[----:B------:R0:W4:Y:S01]  /*d860*/  @P0 LDG.E.U16 R104, desc[UR20][R6.64] ;  /* 0x0000001406680981 */ /* 0x000122000c1e1500 */
        /* <DEDUP_REMOVED lines=19> */
[----:B------:R-:W-:Y:S01]  /*d9a0*/  STL [R1+0x6a0], R104 ;  /* 0x0006a06801007387 */ /* 0x000fe20000100800 */
[----:B0-----:R-:W-:-:S03]  /*d9b0*/  LEA.HI.X.SX32 R2, R4, R38, 0x1, P4 ;  /* 0x0000002604027211 */ /* 0x001fc600020f0eff */
[----:B------:R0:W-:Y:S04]  /*d9c0*/  STL [R1+0x2d0], R8 ;  /* 0x0002d00801007387 */ /* 0x0001e80000100800 */
[----:B------:R1:W3:Y:S04]  /*d9d0*/  @P0 LDG.E.U16 R79, desc[UR20][R6.64] ;  /* 0x00000014064f0981 */ /* 0x0002e8000c1e1500 */
[----:B------:R-:W-:Y:S01]  /*d9e0*/  STL [R1+0x2f0], R0 ;  /* 0x0002f00001007387 */ /* 0x000fe20000100800 */
[----:B0-----:R-:W-:-:S03]  /*d9f0*/  LEA R8, P3, R5, R39, 0x1 ;  /* 0x0000002705087211 */ /* 0x001fc600078608ff */
[----:B------:R0:W-:Y:S01]  /*da00*/  STL [R1+0x2cc], R9 ;  /* 0x0002cc0901007387 */ /* 0x0001e20000100800 */
[----:B-1----:R-:W-:Y:S02]  /*da10*/  @P0 IMAD.MOV.U32 R6, RZ, RZ, R0 ;  /* 0x000000ffff060224 */ /* 0x002fe400078e0000 */
[----:B------:R-:W-:Y:S01]  /*da20*/  @P0 IMAD.MOV.U32 R7, RZ, RZ, R2 ;  /* 0x000000ffff070224 */ /* 0x000fe200078e0002 */
[----:B------:R-:W4:Y:S04]  /*da30*/  LDL.LU R14, [R1+0x128] ;  /* 0x00012800010e7983 */ /* 0x000f280000300800 */
[----:B------:R1:W4:Y:S01]  /*da40*/  @P0 LDG.E.U16 R102, desc[UR20][R6.64] ;  /* 0x0000001406660981 */ /* 0x000322000c1e1500 */
[----:B0-----:R-:W-:Y:S01]  /*da50*/  LEA.HI.X.SX32 R9, R5, R38, 0x1, P3 ;  /* 0x0000002605097211 */ /* 0x001fe200018f0eff */
[----:B-1----:R-:W-:-:S04]  /*da60*/  @P0 IMAD.MOV.U32 R6, RZ, RZ, R8 ;  /* 0x000000ffff060224 */ /* 0x002fc800078e0008 */
[----:B------:R-:W-:-:S05]  /*da70*/  @P0 IMAD.MOV.U32 R7, RZ, RZ, R9 ;  /* 0x000000ffff070224 */ /* 0x000fca00078e0009 */
[----:B------:R0:W4:Y:S01]  /*da80*/  @P0 LDG.E.U16 R78, desc[UR20][R6.64] ;  /* 0x00000014064e0981 */ /* 0x000122000c1e1500 */
[----:B------:R-:W-:-:S03]  /*da90*/  IMAD R4, R10, UR11, RZ ;  /* 0x0000000b0a047c24 */ /* 0x000fc6000f8e02ff */
[----:B------:R1:W-:Y:S02]  /*daa0*/  STL [R1+0x2ec], R2 ;  /* 0x0002ec0201007387 */ /* 0x0003e40000100800 */
[C---:B------:R-:W-:Y:S02]  /*dab0*/  LEA R0, P4, R4.reuse, R39, 0x1 ;  /* 0x0000002704007211 */ /* 0x040fe400078808ff */
[----:B------:R-:W4:Y:S01]  /*dac0*/  LDL.LU R11, [R1+0x124] ;  /* 0x00012400010b7983 */ /* 0x000f220000300800 */
[----:B------:R-:W-:Y:S02]  /*dad0*/  PRMT R101, RZ, 0x7610, R101 ;  /* 0x00007610ff657816 */ /* 0x000fe40000000065 */
[----:B-1----:R-:W-:Y:S01]  /*dae0*/  LEA.HI.X.SX32 R2, R4, R38, 0x1, P4 ;  /* 0x0000002604027211 */ /* 0x002fe200020f0eff */
[----:B------:R-:W-:Y:S02]  /*daf0*/  IMAD R4, R99, UR11, RZ ;  /* 0x0000000b63047c24 */ /* 0x000fe4000f8e02ff */
[----:B0-----:R-:W-:-:S02]  /*db00*/  @P0 IMAD.MOV.U32 R6, RZ, RZ, R0 ;  /* 0x000000ffff060224 */ /* 0x001fc400078e0000 */
[----:B------:R-:W-:Y:S01]  /*db10*/  @P0 IMAD.MOV.U32 R7, RZ, RZ, R2 ;  /* 0x000000ffff070224 */ /* 0x000fe200078e0002 */
[----:B------:R-:W-:-:S04]  /*db20*/  PRMT R77, RZ, 0x7610, R77 ;  /* 0x00007610ff4d7816 */ /* 0x000fc8000000004d */
[----:B------:R0:W4:Y:S01]  /*db30*/  @P0 LDG.E.U16 R101, desc[UR20][R6.64] ;  /* 0x0000001406650981 */ /* 0x000122000c1e1500 */
[----:B------:R-:W-:Y:S01]  /*db40*/  PRMT R99, RZ, 0x7610, R99 ;  /* 0x00007610ff637816 */ /* 0x000fe20000000063 */
[----:B--2---:R-:W-:Y:S02]  /*db50*/  IMAD R5, R12, UR11, RZ ;  /* 0x0000000b0c057c24 */ /* 0x004fe4000f8e02ff */
[----:B---3--:R-:W-:Y:S04]  /*db60*/  STL [R1+0x69c], R79 ;  /* 0x00069c4f01007387 */ /* 0x008fe80000100800 */
[----:B------:R-:W2:Y:S04]  /*db70*/  LDL.LU R10, [R1+0x12c] ;  /* 0x00012c00010a7983 */ /* 0x000ea80000300800 */
[----:B------:R1:W-:Y:S04]  /*db80*/  STL [R1+0x310], R8 ;  /* 0x0003100801007387 */ /* 0x0003e80000100800 */
[----:B----4-:R-:W-:Y:S01]  /*db90*/  STL [R1+0x698], R102 ;  /* 0x0006986601007387 */ /* 0x010fe20000100800 */
[----:B-1----:R-:W-:-:S03]  /*dba0*/  LEA R8, P3, R5, R39, 0x1 ;  /* 0x0000002705087211 */ /* 0x002fc600078608ff */
[----:B------:R1:W-:Y:S04]  /*dbb0*/  STL [R1+0x330], R0 ;  /* 0x0003300001007387 */ /* 0x0003e80000100800 */
[----:B------:R3:W-:Y:S01]  /*dbc0*/  STL [R1+0x30c], R9 ;  /* 0x00030c0901007387 */ /* 0x0007e20000100800 */
[----:B0-----:R-:W-:Y:S01]  /*dbd0*/  @P0 IMAD.MOV.U32 R6, RZ, RZ, R8 ;  /* 0x000000ffff060224 */ /* 0x001fe200078e0008 */
[----:B-1----:R-:W-:Y:S02]  /*dbe0*/  LEA R0, P4, R4, R39, 0x1 ;  /* 0x0000002704007211 */ /* 0x002fe400078808ff */
[----:B---3--:R-:W-:Y:S01]  /*dbf0*/  LEA.HI.X.SX32 R9, R5, R38, 0x1, P3 ;  /* 0x0000002605097211 */ /* 0x008fe200018f0eff */
[----:B------:R-:W-:Y:S04]  /*dc00*/  STL [R1+0x694], R78 ;  /* 0x0006944e01007387 */ /* 0x000fe80000100800 */
[----:B------:R0:W-:Y:S01]  /*dc10*/  STL [R1+0x32c], R2 ;  /* 0x00032c0201007387 */ /* 0x0001e20000100800 */
[----:B------:R-:W-:-:S03]  /*dc20*/  @P0 IMAD.MOV.U32 R7, RZ, RZ, R9 ;  /* 0x000000ffff070224 */ /* 0x000fc600078e0009 */
[----:B------:R-:W3:Y:S04]  /*dc30*/  LDL.LU R13, [R1+0x144] ;  /* 0x00014400010d7983 */ /* 0x000ee80000300800 */
[----:B------:R1:W4:Y:S01]  /*dc40*/  @P0 LDG.E.U16 R77, desc[UR20][R6.64] ;  /* 0x00000014064d0981 */ /* 0x000322000c1e1500 */
[----:B0-----:R-:W-:Y:S01]  /*dc50*/  LEA.HI.X.SX32 R2, R4, R38, 0x1, P4 ;  /* 0x0000002604027211 */ /* 0x001fe200020f0eff */
[----:B------:R-:W-:Y:S02]  /*dc60*/  IMAD R5, R14, UR11, RZ ;  /* 0x0000000b0e057c24 */ /* 0x000fe4000f8e02ff */
[----:B------:R-:W2:Y:S01]  /*dc70*/  LDL.LU R12, [R1+0x140] ;  /* 0x00014000010c7983 */ /* 0x000ea20000300800 */
[----:B-1----:R-:W-:Y:S02]  /*dc80*/  @P0 IMAD.MOV.U32 R6, RZ, RZ, R0 ;  /* 0x000000ffff060224 */ /* 0x002fe400078e0000 */
[----:B------:R-:W-:-:S05]  /*dc90*/  @P0 IMAD.MOV.U32 R7, RZ, RZ, R2 ;  /* 0x000000ffff070224 */ /* 0x000fca00078e0002 */
[----:B------:R0:W2:Y:S01]  /*dca0*/  @P0 LDG.E.U16 R99, desc[UR20][R6.64] ;  /* 0x0000001406630981 */ /* 0x0000a2000c1e1500 */
[----:B------:R-:W-:-:S03]  /*dcb0*/  IMAD R4, R11, UR11, RZ ;  /* 0x0000000b0b047c24 */ /* 0x000fc6000f8e02ff */
[----:B------:R1:W-:Y:S04]  /*dcc0*/  STL [R1+0x350], R8 ;  /* 0x0003500801007387 */ /* 0x0003e80000100800 */
[----:B------:R-:W-:Y:S04]  /*dcd0*/  STL [R1+0x68c], R101 ;  /* 0x00068c6501007387 */ /* 0x000fe80000100800 */
[----:B------:R-:W-:Y:S01]  /*dce0*/  STL [R1+0x370], R0 ;  /* 0x0003700001007387 */ /* 0x000fe20000100800 */
[----:B-1----:R-:W-:-:S03]  /*dcf0*/  LEA R8, P3, R5, R39, 0x1 ;  /* 0x0000002705087211 */ /* 0x002fc600078608ff */
[----:B------:R-:W-:Y:S04]  /*dd00*/  STL [R1+0x34c], R9 ;  /* 0x00034c0901007387 */ /* 0x000fe80000100800 */
[----:B------:R1:W-:Y:S01]  /*dd10*/  STL [R1+0x36c], R2 ;  /* 0x00036c0201007387 */ /* 0x0003e20000100800 */
[----:B------:R-:W-:Y:S02]  /*dd20*/  PRMT R76, RZ, 0x7610, R76 ;  /* 0x00007610ff4c7816 */ /* 0x000fe4000000004c */
[----:B------:R-:W-:Y:S02]  /*dd30*/  LEA.HI.X.SX32 R5, R5, R38, 0x1, P3 ;  /* 0x0000002605057211 */ /* 0x000fe400018f0eff */
[----:B-1----:R-:W-:-:S04]  /*dd40*/  LEA R2, P4, R4, R39, 0x1 ;  /* 0x0000002704027211 */ /* 0x002fc800078808ff */
[----:B0-----:R-:W-:Y:S01]  /*dd50*/  LEA.HI.X.SX32 R7, R4, R38, 0x1, P4 ;  /* 0x0000002604077211 */ /* 0x001fe200020f0eff */
[----:B------:R-:W-:Y:S01]  /*dd60*/  @P0 IMAD.MOV.U32 R4, RZ, RZ, R8 ;  /* 0x000000ffff040224 */ /* 0x000fe200078e0008 */
[----:B------:R-:W-:-:S04]  /*dd70*/  PRMT R75, RZ, 0x7610, R75 ;  /* 0x00007610ff4b7816 */ /* 0x000fc8000000004b */
[----:B------:R0:W3:Y:S02]  /*dd80*/  @P0 LDG.E.U16 R76, desc[UR20][R4.64] ;  /* 0x00000014044c0981 */ /* 0x0000e4000c1e1500 */
[----:B0-----:R-:W-:Y:S02]  /*dd90*/  @P0 IMAD.MOV.U32 R4, RZ, RZ, R2 ;  /* 0x000000ffff040224 */ /* 0x001fe400078e0002 */
[----:B----4-:R-:W-:Y:S04]  /*dda0*/  STL [R1+0x684], R77 ;  /* 0x0006844d01007387 */ /* 0x010fe80000100800 */
[----:B--2---:R-:W-:Y:S04]  /*ddb0*/  STL [R1+0x67c], R99 ;  /* 0x00067c6301007387 */ /* 0x004fe80000100800 */
[----:B------:R-:W-:Y:S04]  /*ddc0*/  STL [R1+0x390], R8 ;  /* 0x0003900801007387 */ /* 0x000fe80000100800 */
[----:B------:R-:W-:Y:S04]  /*ddd0*/  STL [R1+0x3b0], R2 ;  /* 0x0003b00201007387 */ /* 0x000fe80000100800 */
[----:B------:R0:W-:Y:S02]  /*dde0*/  STL [R1+0x38c], R5 ;  /* 0x00038c0501007387 */ /* 0x0001e40000100800 */
[----:B0-----:R-:W-:-:S05]  /*ddf0*/  @P0 IMAD.MOV.U32 R5, RZ, RZ, R7 ;  /* 0x000000ffff050224 */ /* 0x001fca00078e0007 */
[----:B------:R3:W2:Y:S01]  /*de00*/  @P0 LDG.E.U16 R75, desc[UR20][R4.64] ;  /* 0x00000014044b0981 */ /* 0x0006a2000c1e1500 */
[----:B------:R-:W-:-:S05]  /*de10*/  IMAD R6, R10, UR11, RZ ;  /* 0x0000000b0a067c24 */ /* 0x000fca000f8e02ff */
[----:B------:R-:W-:Y:S01]  /*de20*/  LEA R0, P3, R6, R39, 0x1 ;  /* 0x0000002706007211 */ /* 0x000fe200078608ff */
[----:B---3--:R-:W-:-:S03]  /*de30*/  IMAD R4, R13, UR11, RZ ;  /* 0x0000000b0d047c24 */ /* 0x008fc6000f8e02ff */
[-C--:B------:R-:W-:Y:S01]  /*de40*/  LEA.HI.X.SX32 R2, R6, R38.reuse, 0x1, P3 ;  /* 0x0000002606027211 */ /* 0x080fe200018f0eff */
[----:B------:R-:W-:Y:S01]  /*de50*/  IMAD R5, R12, UR11, RZ ;  /* 0x0000000b0c057c24 */ /* 0x000fe2000f8e02ff */
[CC--:B------:R-:W-:Y:S01]  /*de60*/  LEA R13, P3, R4.reuse, R39.reuse, 0x1 ;  /* 0x00000027040d7211 */ /* 0x0c0fe200078608ff */
[----:B------:R0:W-:Y:S03]  /*de70*/  STL [R1+0x3ac], R7 ;  /* 0x0003ac0701007387 */ /* 0x0001e60000100800 */
[----:B------:R-:W-:Y:S01]  /*de80*/  LEA.HI.X.SX32 R14, R4, R38, 0x1, P3 ;  /* 0x00000026040e7211 */ /* 0x000fe200018f0eff */
[----:B------:R-:W-:Y:S01]  /*de90*/  IMAD R6, R119, UR11, RZ ;  /* 0x0000000b77067c24 */ /* 0x000fe2000f8e02ff */
[----:B------:R-:W-:Y:S01]  /*dea0*/  PRMT R73, RZ, 0x7610, R73 ;  /* 0x00007610ff497816 */ /* 0x000fe20000000049 */
[----:B------:R-:W3:Y:S01]  /*deb0*/  LDL.LU R11, [R1+0x334] ;  /* 0x00033400010b7983 */ /* 0x000ee20000300800 */
[----:B0-----:R-:W-:Y:S01]  /*dec0*/  LEA R7, P4, R5, R39, 0x1 ;  /* 0x0000002705077211 */ /* 0x001fe200078808ff */
[----:B------:R-:W-:-:S02]  /*ded0*/  @P0 IMAD.MOV.U32 R4, RZ, RZ, R13 ;  /* 0x000000ffff040224 */ /* 0x000fc400078e000d */
[----:B------:R-:W4:Y:S01]  /*dee0*/  LDL.LU R10, [R1+0x320] ;  /* 0x00032000010a7983 */ /* 0x000f220000300800 */
[----:B------:R-:W-:Y:S01]  /*def0*/  LEA.HI.X.SX32 R12, R5, R38, 0x1, P4 ;  /* 0x00000026050c7211 */ /* 0x000fe200020f0eff */
[----:B------:R-:W-:Y:S02]  /*df00*/  @P0 IMAD.MOV.U32 R5, RZ, RZ, R14 ;  /* 0x000000ffff050224 */ /* 0x000fe400078e000e */
[----:B------:R0:W-:Y:S01]  /*df10*/  STL [R1+0x3d0], R0 ;  /* 0x0003d00001007387 */ /* 0x0001e20000100800 */
[----:B------:R-:W-:Y:S01]  /*df20*/  PRMT R74, RZ, 0x7610, R74 ;  /* 0x00007610ff4a7816 */ /* 0x000fe2000000004a */
[----:B------:R-:W-:Y:S02]  /*df30*/  @P0 IMAD.MOV.U32 R8, RZ, RZ, R0 ;  /* 0x000000ffff080224 */ /* 0x000fe400078e0000 */
[----:B------:R-:W-:Y:S01]  /*df40*/  @P0 IMAD.MOV.U32 R9, RZ, RZ, R2 ;  /* 0x000000ffff090224 */ /* 0x000fe200078e0002 */
[----:B------:R-:W-:Y:S01]  /*df50*/  STL [R1+0x674], R76 ;  /* 0x0006744c01007387 */ /* 0x000fe20000100800 */
[----:B------:R-:W-:-:S03]  /*df60*/  PRMT R72, RZ, 0x7610, R72 ;  /* 0x00007610ff487816 */ /* 0x000fc60000000048 */
[----:B------:R1:W3:Y:S01]  /*df70*/  @P0 LDG.E.U16 R73, desc[UR20][R4.64] ;  /* 0x0000001404490981 */ /* 0x0002e2000c1e1500 */
[----:B0-----:R-:W-:-:S03]  /*df80*/  LEA R0, P5, R6, R39, 0x1 ;  /* 0x0000002706007211 */ /* 0x001fc600078a08ff */
[----:B------:R-:W3:Y:S01]  /*df90*/  @P0 LDG.E.U16 R74, desc[UR20][R8.64] ;  /* 0x00000014084a0981 */ /* 0x000ee2000c1e1500 */
[----:B------:R-:W-:Y:S01]  /*dfa0*/  PRMT R119, RZ, 0x7610, R119 ;  /* 0x00007610ff777816 */ /* 0x000fe20000000077 */
[----:B-1----:R-:W-:Y:S02]  /*dfb0*/  @P0 IMAD.MOV.U32 R4, RZ, RZ, R7 ;  /* 0x000000ffff040224 */ /* 0x002fe400078e0007 */
[----:B------:R-:W-:-:S05]  /*dfc0*/  @P0 IMAD.MOV.U32 R5, RZ, RZ, R12 ;  /* 0x000000ffff050224 */ /* 0x000fca00078e000c */
[----:B------:R0:W4:Y:S02]  /*dfd0*/  @P0 LDG.E.U16 R72, desc[UR20][R4.64] ;  /* 0x0000001404480981 */ /* 0x000124000c1e1500 */
[----:B0-----:R-:W-:Y:S02]  /*dfe0*/  @P0 IMAD.MOV.U32 R4, RZ, RZ, R0 ;  /* 0x000000ffff040224 */ /* 0x001fe400078e0000 */
[----:B--2---:R-:W-:Y:S04]  /*dff0*/  STL [R1+0x670], R75 ;  /* 0x0006704b01007387 */ /* 0x004fe80000100800 */
[----:B------:R0:W-:Y:S02]  /*e000*/  STL [R1+0x3cc], R2 ;  /* 0x0003cc0201007387 */ /* 0x0001e40000100800 */
[----:B0-----:R-:W-:-:S05]  /*e010*/  LEA.HI.X.SX32 R2, R6, R38, 0x1, P5 ;  /* 0x0000002606027211 */ /* 0x001fca00028f0eff */
[----:B------:R-:W-:-:S05]  /*e020*/  @P0 IMAD.MOV.U32 R5, RZ, RZ, R2 ;  /* 0x000000ffff050224 */ /* 0x000fca00078e0002 */
[----:B------:R0:W2:Y:S04]  /*e030*/  @P0 LDG.E.U16 R119, desc[UR20][R4.64] ;  /* 0x0000001404770981 */ /* 0x0000a8000c1e1500 */
[----:B---3--:R-:W-:Y:S04]  /*e040*/  STL [R1+0x66c], R74 ;  /* 0x00066c4a01007387 */ /* 0x008fe80000100800 */
[----:B------:R-:W-:Y:S04]  /*e050*/  STL [R1+0x3f0], R13 ;  /* 0x0003f00d01007387 */ /* 0x000fe80000100800 */
[----:B------:R-:W-:Y:S04]  /*e060*/  STL [R1+0x40c], R7 ;  /* 0x00040c0701007387 */ /* 0x000fe80000100800 */
[----:B------:R-:W-:Y:S04]  /*e070*/  STL [R1+0x3ec], R14 ;  /* 0x0003ec0e01007387 */ /* 0x000fe80000100800 */
[----:B------:R-:W-:Y:S04]  /*e080*/  STL [R1+0x424], R0 ;  /* 0x0004240001007387 */ /* 0x000fe80000100800 */
[----:B------:R1:W-:Y:S04]  /*e090*/  STL [R1+0x408], R12 ;  /* 0x0004080c01007387 */ /* 0x0003e80000100800 */
[----:B------:R-:W-:Y:S04]  /*e0a0*/  STL [R1+0x668], R73 ;  /* 0x0006684901007387 */ /* 0x000fe80000100800 */
[----:B------:R3:W-:Y:S04]  /*e0b0*/  STL [R1+0x420], R2 ;  /* 0x0004200201007387 */ /* 0x0007e80000100800 */
[----:B----4-:R-:W-:Y:S01]  /*e0c0*/  STL [R1+0x664], R72 ;  /* 0x0006644801007387 */ /* 0x010fe20000100800 */
[----:B0-----:R-:W-:-:S02]  /*e0d0*/  IMAD R5, R10, UR11, RZ ;  /* 0x0000000b0a057c24 */ /* 0x001fc4000f8e02ff */
[----:B------:R-:W-:Y:S01]  /*e0e0*/  IMAD R4, R11, UR11, RZ ;  /* 0x0000000b0b047c24 */ /* 0x000fe2000f8e02ff */
[----:B--2---:R-:W-:Y:S04]  /*e0f0*/  STL [R1+0x660], R119 ;  /* 0x0006607701007387 */ /* 0x004fe80000100800 */
[----:B------:R-:W2:Y:S04]  /*e100*/  LDL.LU R46, [R1+0x31c] ;  /* 0x00031c00012e7983 */ /* 0x000ea80000300800 */
[----:B------:R-:W4:Y:S04]  /*e110*/  LDL.LU R45, [R1+0x318] ;  /* 0x00031800012d7983 */ /* 0x000f280000300800 */
[----:B------:R-:W2:Y:S04]  /*e120*/  LDL.LU R44, [R1+0x314] ;  /* 0x00031400012c7983 */ /* 0x000ea80000300800 */
[----:B------:R-:W2:Y:S04]  /*e130*/  LDL.LU R43, [R1+0x300] ;  /* 0x00030000012b7983 */ /* 0x000ea80000300800 */
[----:B------:R-:W4:Y:S04]  /*e140*/  LDL.LU R10, [R1+0x2fc] ;  /* 0x0002fc00010a7983 */ /* 0x000f280000300800 */
[----:B------:R-:W4:Y:S04]  /*e150*/  LDL.LU R11, [R1+0x2f8] ;  /* 0x0002f800010b7983 */ /* 0x000f280000300800 */
[----:B-1----:R-:W4:Y:S04]  /*e160*/  LDL.LU R12, [R1+0x2f4] ;  /* 0x0002f400010c7983 */ /* 0x002f280000300800 */
[----:B------:R-:W4:Y:S04]  /*e170*/  LDL.LU R13, [R1+0x2e0] ;  /* 0x0002e000010d7983 */ /* 0x000f280000300800 */
        /* <DEDUP_REMOVED lines=23> */
[----:B------:R-:W4:Y:S01]  /*e2f0*/  LDL.LU R37, [R1+0x220] ;  /* 0x0002200001257983 */ /* 0x000f220000300800 */
[----:B---3--:R-:W-:-:S02]  /*e300*/  LEA R2, P5, R5, R39, 0x1 ;  /* 0x0000002705027211 */ /* 0x008fc400078a08ff */
[-C--:B------:R-:W-:Y:S01]  /*e310*/  LEA R0, P6, R4, R39.reuse, 0x1 ;  /* 0x0000002704007211 */ /* 0x080fe200078c08ff */
[----:B--2---:R-:W-:Y:S02]  /*e320*/  IMAD R9, R43, UR11, RZ ;  /* 0x0000000b2b097c24 */ /* 0x004fe4000f8e02ff */
[----:B------:R-:W-:Y:S02]  /*e330*/  IMAD R8, R44, UR11, RZ ;  /* 0x0000000b2c087c24 */ /* 0x000fe4000f8e02ff */
[----:B----4-:R-:W-:Y:S02]  /*e340*/  IMAD R7, R45, UR11, RZ ;  /* 0x0000000b2d077c24 */ /* 0x010fe4000f8e02ff */
[----:B------:R-:W-:Y:S02]  /*e350*/  IMAD R6, R46, UR11, RZ ;  /* 0x0000000b2e067c24 */ /* 0x000fe4000f8e02ff */
[----:B------:R-:W-:Y:S02]  /*e360*/  IMAD R40, R42, UR11, RZ ;  /* 0x0000000b2a287c24 */ /* 0x000fe4000f8e02ff */
[----:B------:R-:W2:Y:S04]  /*e370*/  LDL.LU R42, [R1+0x21c] ;  /* 0x00021c00012a7983 */ /* 0x000ea80000300800 */
[----:B------:R-:W3:Y:S04]  /*e380*/  LDL.LU R43, [R1+0x218] ;  /* 0x00021800012b7983 */ /* 0x000ee80000300800 */
[----:B------:R-:W4:Y:S04]  /*e390*/  LDL.LU R44, [R1+0x214] ;  /* 0x00021400012c7983 */ /* 0x000f280000300800 */
[----:B------:R-:W2:Y:S04]  /*e3a0*/  LDL.LU R45, [R1+0x200] ;  /* 0x00020000012d7983 */ /* 0x000ea80000300800 */
        /* <DEDUP_REMOVED lines=21> */
[----:B------:R-:W2:Y:S01]  /*e500*/  LDL.LU R67, [R1+0x168] ;  /* 0x0001680001437983 */ /* 0x000ea20000300800 */
[----:B------:R-:W-:-:S03]  /*e510*/  LEA R116, P4, R6, R39, 0x1 ;  /* 0x0000002706747211 */ /* 0x000fc600078808ff */
[----:B------:R-:W2:Y:S01]  /*e520*/  LDL.LU R68, [R1+0x164] ;  /* 0x0001640001447983 */ /* 0x000ea20000300800 */
[----:B------:R-:W-:-:S03]  /*e530*/  LEA R97, P3, R7, R39, 0x1 ;  /* 0x0000002707617211 */ /* 0x000fc600078608ff */
[----:B------:R-:W2:Y:S04]  /*e540*/  LDL.LU R69, [R1+0x160] ;  /* 0x0001600001457983 */ /* 0x000ea80000300800 */
[----:B------:R-:W2:Y:S04]  /*e550*/  LDL.LU R70, [R1+0x14c] ;  /* 0x00014c0001467983 */ /* 0x000ea80000300800 */
[----:B------:R-:W2:Y:S04]  /*e560*/  LDL.LU R71, [R1+0x148] ;  /* 0x0001480001477983 */ /* 0x000ea80000300800 */
[----:B------:R0:W-:Y:S04]  /*e570*/  STL [R1+0x44], R2 ;  /* 0x0000440201007387 */ /* 0x0001e80000100800 */
[----:B------:R-:W-:Y:S04]  /*e580*/  STL [R1+0x42c], R0 ;  /* 0x00042c0001007387 */ /* 0x000fe80000100800 */
[----:B------:R1:W-:Y:S01]  /*e590*/  STL [R1+0x658], R0 ;  /* 0x0006580001007387 */ /* 0x0003e20000100800 */
[----:B0-----:R-:W-:-:S03]  /*e5a0*/  LEA.HI.X.SX32 R2, R4, R38, 0x1, P6 ;  /* 0x0000002604027211 */ /* 0x001fc600030f0eff */
[----:B------:R-:W-:Y:S01]  /*e5b0*/  STL [R1+0x4c], R116 ;  /* 0x00004c7401007387 */ /* 0x000fe20000100800 */
[----:B------:R-:W-:-:S03]  /*e5c0*/  LEA R88, P6, R8, R39, 0x1 ;  /* 0x0000002708587211 */ /* 0x000fc600078c08ff */
[----:B------:R-:W-:Y:S01]  /*e5d0*/  STL [R1+0x64], R97 ;  /* 0x0000646101007387 */ /* 0x000fe20000100800 */
[----:B-1----:R-:W-:-:S03]  /*e5e0*/  LEA.HI.X.SX32 R0, R5, R38, 0x1, P5 ;  /* 0x0000002605007211 */ /* 0x002fc600028f0eff */
[----:B------:R-:W-:Y:S01]  /*e5f0*/  STL [R1+0x6fc], R116 ;  /* 0x0006fc7401007387 */ /* 0x000fe20000100800 */
[----:B------:R-:W-:-:S03]  /*e600*/  LEA R115, P5, R9, R39, 0x1 ;  /* 0x0000002709737211 */ /* 0x000fc600078a08ff */
[----:B------:R-:W-:Y:S01]  /*e610*/  STL [R1+0x708], R5 ;  /* 0x0007080501007387 */ /* 0x000fe20000100800 */
[----:B------:R-:W-:-:S03]  /*e620*/  IMAD R11, R11, UR11, RZ ;  /* 0x0000000b0b0b7c24 */ /* 0x000fc6000f8e02ff */
[----:B------:R-:W-:Y:S04]  /*e630*/  STL [R1+0x40], R0 ;  /* 0x0000400001007387 */ /* 0x000fe80000100800 */
[----:B------:R-:W-:Y:S01]  /*e640*/  STL [R1+0x428], R2 ;  /* 0x0004280201007387 */ /* 0x000fe20000100800 */
[----:B------:R-:W-:-:S03]  /*e650*/  LEA.HI.X.SX32 R87, R6, R38, 0x1, P4 ;  /* 0x0000002606577211 */ /* 0x000fc600020f0eff */
[----:B------:R-:W-:Y:S04]  /*e660*/  STL [R1+0x6c], R88 ;  /* 0x00006c5801007387 */ /* 0x000fe80000100800 */
[----:B------:R-:W-:Y:S04]  /*e670*/  STL [R1+0x710], R88 ;  /* 0x0007105801007387 */ /* 0x000fe80000100800 */
[----:B------:R-:W-:Y:S01]  /*e680*/  STL [R1+0x84], R115 ;  /* 0x0000847301007387 */ /* 0x000fe20000100800 */
[----:B------:R-:W-:-:S03]  /*e690*/  IMAD R10, R10, UR11, RZ ;  /* 0x0000000b0a0a7c24 */ /* 0x000fc6000f8e02ff */
[----:B------:R0:W-:Y:S04]  /*e6a0*/  STL [R1+0x65c], R2 ;  /* 0x00065c0201007387 */ /* 0x0001e80000100800 */
[----:B------:R-:W-:Y:S01]  /*e6b0*/  STL [R1+0x48], R87 ;  /* 0x0000485701007387 */ /* 0x000fe20000100800 */
[----:B0-----:R-:W-:Y:S02]  /*e6c0*/  LEA.HI.X.SX32 R2, R7, R38, 0x1, P3 ;  /* 0x0000002607027211 */ /* 0x001fe400018f0eff */
[----:B------:R-:W-:-:S03]  /*e6d0*/  LEA R0, P3, R11, R39, 0x1 ;  /* 0x000000270b007211 */ /* 0x000fc600078608ff */
[----:B------:R-:W-:Y:S01]  /*e6e0*/  STL [R1+0x60], R2 ;  /* 0x0000600201007387 */ /* 0x000fe20000100800 */
[----:B------:R-:W-:-:S03]  /*e6f0*/  LEA R114, P4, R10, R39, 0x1 ;  /* 0x000000270a727211 */ /* 0x000fc600078808ff */
[----:B------:R-:W-:Y:S04]  /*e700*/  STL [R1+0x718], R87 ;  /* 0x0007185701007387 */ /* 0x000fe80000100800 */
[----:B------:R0:W-:Y:S01]  /*e710*/  STL [R1+0xa4], R0 ;  /* 0x0000a40001007387 */ /* 0x0001e20000100800 */
[----:B------:R-:W-:-:S03]  /*e720*/  IMAD R13, R13, UR11, RZ ;  /* 0x0000000b0d0d7c24 */ /* 0x000fc6000f8e02ff */
[----:B------:R-:W-:Y:S01]  /*e730*/  STL [R1+0x720], R8 ;  /* 0x0007200801007387 */ /* 0x000fe20000100800 */
[----:B0-----:R-:W-:-:S03]  /*e740*/  LEA.HI.X.SX32 R0, R8, R38, 0x1, P6 ;  /* 0x0000002608007211 */ /* 0x001fc600030f0eff */
[----:B------:R-:W-:Y:S01]  /*e750*/  STL [R1+0x8c], R114 ;  /* 0x00008c7201007387 */ /* 0x000fe20000100800 */
[----:B------:R-:W-:-:S03]  /*e760*/  IMAD R12, R12, UR11, RZ ;  /* 0x0000000b0c0c7c24 */ /* 0x000fc6000f8e02ff */
[----:B------:R0:W-:Y:S01]  /*e770*/  STL [R1+0x68], R0 ;  /* 0x0000680001007387 */ /* 0x0001e20000100800 */
[----:B------:R-:W-:Y:S01]  /*e780*/  IMAD R14, R14, UR11, RZ ;  /* 0x0000000b0e0e7c24 */ /* 0x000fe2000f8e02ff */
[----:B------:R-:W-:Y:S02]  /*e790*/  LEA R86, P6, R12, R39, 0x1 ;  /* 0x000000270c567211 */ /* 0x000fe400078c08ff */
[----:B------:R-:W-:Y:S01]  /*e7a0*/  STL [R1+0x728], R114 ;  /* 0x0007287201007387 */ /* 0x000fe20000100800 */
[----:B0-----:R-:W-:-:S03]  /*e7b0*/  LEA.HI.X.SX32 R0, R9, R38, 0x1, P5 ;  /* 0x0000002609007211 */ /* 0x001fc600028f0eff */
[----:B------:R-:W-:Y:S01]  /*e7c0*/  STL [R1+0x730], R9 ;  /* 0x0007300901007387 */ /* 0x000fe20000100800 */
[----:B------:R-:W-:-:S03]  /*e7d0*/  LEA R2, P5, R13, R39, 0x1 ;  /* 0x000000270d027211 */ /* 0x000fc600078a08ff */
[----:B------:R0:W-:Y:S04]  /*e7e0*/  STL [R1+0x80], R0 ;  /* 0x0000800001007387 */ /* 0x0001e80000100800 */
[----:B------:R-:W-:Y:S01]  /*e7f0*/  STL [R1+0x738], R10 ;  /* 0x0007380a01007387 */ /* 0x000fe20000100800 */
[----:B0-----:R-:W-:-:S03]  /*e800*/  LEA.HI.X.SX32 R0, R10, R38, 0x1, P4 ;  /* 0x000000260a007211 */ /* 0x001fc600020f0eff */
[----:B------:R0:W-:Y:S04]  /*e810*/  STL [R1+0xc4], R2 ;  /* 0x0000c40201007387 */ /* 0x0001e80000100800 */
[----:B------:R-:W-:Y:S04]  /*e820*/  STL [R1+0xac], R86 ;  /* 0x0000ac5601007387 */ /* 0x000fe80000100800 */
[----:B------:R1:W-:Y:S01]  /*e830*/  STL [R1+0x88], R0 ;  /* 0x0000880001007387 */ /* 0x0003e20000100800 */
[----:B0-----:R-:W-:-:S03]  /*e840*/  LEA R2, P4, R14, R39, 0x1 ;  /* 0x000000270e027211 */ /* 0x001fc600078808ff */
[----:B------:R-:W-:Y:S01]  /*e850*/  STL [R1+0x740], R86 ;  /* 0x0007405601007387 */ /* 0x000fe20000100800 */
[----:B------:R-:W-:Y:S01]  /*e860*/  IMAD R15, R15, UR11, RZ ;  /* 0x0000000b0f0f7c24 */ /* 0x000fe2000f8e02ff */
[----:B-1----:R-:W-:Y:S02]  /*e870*/  LEA.HI.X.SX32 R0, R11, R38, 0x1, P3 ;  /* 0x000000260b007211 */ /* 0x002fe400018f0eff */
[----:B------:R-:W-:Y:S04]  /*e880*/  STL [R1+0x744], R11 ;  /* 0x0007440b01007387 */ /* 0x000fe80000100800 */
[----:B------:R-:W-:Y:S04]  /*e890*/  STL [R1+0xcc], R2 ;  /* 0x0000cc0201007387 */ /* 0x000fe80000100800 */
[----:B------:R0:W-:Y:S01]  /*e8a0*/  STL [R1+0xa0], R0 ;  /* 0x0000a00001007387 */ /* 0x0001e20000100800 */
[----:B------:R-:W-:Y:S01]  /*e8b0*/  LEA R96, P3, R15, R39, 0x1 ;  /* 0x000000270f607211 */ /* 0x000fe200078608ff */
[----:B------:R-:W-:-:S02]  /*e8c0*/  IMAD R16, R16, UR11, RZ ;  /* 0x0000000b10107c24 */ /* 0x000fc4000f8e02ff */
[----:B------:R-:W-:Y:S01]  /*e8d0*/  STL [R1+0x748], R12 ;  /* 0x0007480c01007387 */ /* 0x000fe20000100800 */
[----:B0-----:R-:W-:Y:S01]  /*e8e0*/  LEA.HI.X.SX32 R0, R12, R38, 0x1, P6 ;  /* 0x000000260c007211 */ /* 0x001fe200030f0eff */
[----:B------:R-:W-:-:S04]  /*e8f0*/  IMAD R17, R17, UR11, RZ ;  /* 0x0000000b11117c24 */ /* 0x000fc8000f8e02ff */
[----:B------:R0:W-:Y:S01]  /*e900*/  STL [R1+0xa8], R0 ;  /* 0x0000a80001007387 */ /* 0x0001e20000100800 */
[----:B------:R-:W-:-:S03]  /*e910*/  LEA R85, P6, R16, R39, 0x1 ;  /* 0x0000002710557211 */ /* 0x000fc600078c08ff */
[----:B------:R-:W-:Y:S01]  /*e920*/  STL [R1+0xe4], R96 ;  /* 0x0000e46001007387 */ /* 0x000fe20000100800 */
[----:B0-----:R-:W-:-:S03]  /*e930*/  LEA.HI.X.SX32 R0, R13, R38, 0x1, P5 ;  /* 0x000000260d007211 */ /* 0x001fc600028f0eff */
[----:B------:R-:W-:Y:S01]  /*e940*/  STL [R1+0x750], R13 ;  /* 0x0007500d01007387 */ /* 0x000fe20000100800 */
[----:B------:R-:W-:Y:S01]  /*e950*/  IMAD R19, R19, UR11, RZ ;  /* 0x0000000b13137c24 */ /* 0x000fe2000f8e02ff */
[----:B------:R-:W-:Y:S02]  /*e960*/  LEA R112, P5, R17, R39, 0x1 ;  /* 0x0000002711707211 */ /* 0x000fe400078a08ff */
[----:B------:R0:W-:Y:S01]  /*e970*/  STL [R1+0xc0], R0 ;  /* 0x0000c00001007387 */ /* 0x0001e20000100800 */
[----:B------:R-:W-:Y:S01]  /*e980*/  IMAD R18, R18, UR11, RZ ;  /* 0x0000000b12127c24 */ /* 0x000fe2000f8e02ff */
[-C--:B------:R-:W-:Y:S02]  /*e990*/  LEA.HI.X.SX32 R2, R15, R38.reuse, 0x1, P3 ;  /* 0x000000260f027211 */ /* 0x080fe400018f0eff */
[----:B------:R-:W-:Y:S01]  /*e9a0*/  STL [R1+0x754], R14 ;  /* 0x0007540e01007387 */ /* 0x000fe20000100800 */
[----:B------:R-:W-:Y:S01]  /*e9b0*/  IMAD R20, R20, UR11, RZ ;  /* 0x0000000b14147c24 */ /* 0x000fe2000f8e02ff */
[----:B0-----:R-:W-:-:S02]  /*e9c0*/  LEA.HI.X.SX32 R0, R14, R38, 0x1, P4 ;  /* 0x000000260e007211 */ /* 0x001fc400020f0eff */
[----:B------:R-:W-:Y:S01]  /*e9d0*/  STL [R1+0xec], R85 ;  /* 0x0000ec5501007387 */ /* 0x000fe20000100800 */
[----:B------:R-:W-:-:S03]  /*e9e0*/  LEA R111, P4, R18, R39, 0x1 ;  /* 0x00000027126f7211 */ /* 0x000fc600078808ff */
[----:B------:R0:W-:Y:S01]  /*e9f0*/  STL [R1+0xc8], R0 ;  /* 0x0000c80001007387 */ /* 0x0001e20000100800 */
[----:B------:R-:W-:-:S03]  /*ea00*/  LEA.HI.X.SX32 R113, R16, R38, 0x1, P6 ;  /* 0x0000002610717211 */ /* 0x000fc600030f0eff */
[----:B------:R-:W-:Y:S04]  /*ea10*/  STL [R1+0x104], R112 ;  /* 0x0001047001007387 */ /* 0x000fe80000100800 */
[----:B------:R-:W-:Y:S01]  /*ea20*/  STL [R1+0x758], R85 ;  /* 0x0007585501007387 */ /* 0x000fe20000100800 */
[----:B0-----:R-:W-:-:S03]  /*ea30*/  LEA R0, P3, R19, R39, 0x1 ;  /* 0x0000002713007211 */ /* 0x001fc600078608ff */
[----:B------:R-:W-:Y:S04]  /*ea40*/  STL [R1+0x760], R15 ;  /* 0x0007600f01007387 */ /* 0x000fe80000100800 */
[----:B------:R0:W-:Y:S04]  /*ea50*/  STL [R1+0xe0], R2 ;  /* 0x0000e00201007387 */ /* 0x0001e80000100800 */
[----:B------:R-:W-:Y:S04]  /*ea60*/  STL [R1+0x764], R16 ;  /* 0x0007641001007387 */ /* 0x000fe80000100800 */
[----:B------:R1:W-:Y:S01]  /*ea70*/  STL [R1+0x124], R0 ;  /* 0x0001240001007387 */ /* 0x0003e20000100800 */
[----:B0-----:R-:W-:-:S03]  /*ea80*/  LEA R2, P6, R20, R39, 0x1 ;  /* 0x0000002714027211 */ /* 0x001fc600078c08ff */
[----:B------:R-:W-:Y:S04]  /*ea90*/  STL [R1+0x10c], R111 ;  /* 0x00010c6f01007387 */ /* 0x000fe80000100800 */
[----:B------:R-:W-:Y:S01]  /*eaa0*/  STL [R1+0x768], R111 ;  /* 0x0007686f01007387 */ /* 0x000fe20000100800 */
[----:B-1----:R-:W-:-:S03]  /*eab0*/  LEA.HI.X.SX32 R0, R17, R38, 0x1, P5 ;  /* 0x0000002611007211 */ /* 0x002fc600028f0eff */
[----:B------:R-:W-:Y:S01]  /*eac0*/  STL [R1+0x770], R17 ;  /* 0x0007701101007387 */ /* 0x000fe20000100800 */
[----:B------:R-:W-:-:S03]  /*ead0*/  IMAD R21, R21, UR11, RZ ;  /* 0x0000000b15157c24 */ /* 0x000fc6000f8e02ff */
[----:B------:R-:W-:Y:S04]  /*eae0*/  STL [R1+0x12c], R2 ;  /* 0x00012c0201007387 */ /* 0x000fe80000100800 */
[----:B------:R-:W-:Y:S04]  /*eaf0*/  STL [R1+0xe8], R113 ;  /* 0x0000e87101007387 */ /* 0x000fe80000100800 */
[----:B------:R0:W-:Y:S01]  /*eb00*/  STL [R1+0x100], R0 ;  /* 0x0001000001007387 */ /* 0x0001e20000100800 */
[----:B------:R-:W-:Y:S01]  /*eb10*/  LEA R95, P5, R21, R39, 0x1 ;  /* 0x00000027155f7211 */ /* 0x000fe200078a08ff */
[----:B------:R-:W-:-:S02]  /*eb20*/  IMAD R23, R23, UR11, RZ ;  /* 0x0000000b17177c24 */ /* 0x000fc4000f8e02ff */
        /* <DEDUP_REMOVED lines=11> */
[----:B------:R0:W-:Y:S01]  /*ebe0*/  STL [R1+0x120], R0 ;  /* 0x0001200001007387 */ /* 0x0001e20000100800 */
[----:B------:R-:W-:Y:S02]  /*ebf0*/  IMAD R25, R25, UR11, RZ ;  /* 0x0000000b19197c24 */ /* 0x000fe4000f8e02ff */
[----:B------:R-:W-:Y:S01]  /*ec00*/  IMAD R26, R26, UR11, RZ ;  /* 0x0000000b1a1a7c24 */ /* 0x000fe2000f8e02ff */
[----:B------:R-:W-:Y:S01]  /*ec10*/  STL [R1+0x784], R20 ;  /* 0x0007841401007387 */ /* 0x000fe20000100800 */
[----:B------:R-:W-:Y:S01]  /*ec20*/  IMAD R27, R27, UR11, RZ ;  /* 0x0000000b1b1b7c24 */ /* 0x000fe2000f8e02ff */
[----:B0-----:R-:W-:Y:S02]  /*ec30*/  LEA.HI.X.SX32 R0, R20, R38, 0x1, P6 ;  /* 0x0000002614007211 */ /* 0x001fe400030f0eff */
[----:B------:R0:W-:Y:S01]  /*ec40*/  STL [R1+0x164], R2 ;  /* 0x0001640201007387 */ /* 0x0001e20000100800 */
[----:B------:R-:W-:-:S03]  /*ec50*/  LEA R110, P6, R24, R39, 0x1 ;  /* 0x00000027186e7211 */ /* 0x000fc600078c08ff */
[----:B------:R-:W-:Y:S01]  /*ec60*/  STL [R1+0x14c], R84 ;  /* 0x00014c5401007387 */ /* 0x000fe20000100800 */
[----:B------:R-:W-:-:S03]  /*ec70*/  IMAD R28, R28, UR11, RZ ;  /* 0x0000000b1c1c7c24 */ /* 0x000fc6000f8e02ff */
[----:B------:R1:W-:Y:S01]  /*ec80*/  STL [R1+0x128], R0 ;  /* 0x0001280001007387 */ /* 0x0003e20000100800 */
[-C--:B0-----:R-:W-:Y:S02]  /*ec90*/  LEA.HI.X.SX32 R2, R21, R38.reuse, 0x1, P5 ;  /* 0x0000002615027211 */ /* 0x081fe400028f0eff */
[-C--:B------:R-:W-:Y:S02]  /*eca0*/  LEA R109, P5, R25, R39.reuse, 0x1 ;  /* 0x00000027196d7211 */ /* 0x080fe400078a08ff */
[-C--:B------:R-:W-:Y:S01]  /*ecb0*/  LEA.HI.X.SX32 R20, R23, R38.reuse, 0x1, P3 ;  /* 0x0000002617147211 */ /* 0x080fe200018f0eff */
[----:B------:R-:W-:Y:S01]  /*ecc0*/  STL [R1+0x140], R2 ;  /* 0x0001400201007387 */ /* 0x000fe20000100800 */
[-C--:B-1----:R-:W-:Y:S02]  /*ecd0*/  LEA.HI.X.SX32 R0, R22, R38.reuse, 0x1, P4 ;  /* 0x0000002616007211 */ /* 0x082fe400020f0eff */
[-C--:B------:R-:W-:Y:S01]  /*ece0*/  LEA R108, P4, R26, R39.reuse, 0x1 ;  /* 0x000000271a6c7211 */ /* 0x080fe200078808ff */
[----:B------:R-:W-:Y:S01]  /*ecf0*/  STL [R1+0x16c], R110 ;  /* 0x00016c6e01007387 */ /* 0x000fe20000100800 */
[-C--:B------:R-:W-:Y:S01]  /*ed00*/  LEA R113, P3, R27, R39.reuse, 0x1 ;  /* 0x000000271b717211 */ /* 0x080fe200078608ff */
[----:B------:R-:W-:Y:S01]  /*ed10*/  IMAD R29, R29, UR11, RZ ;  /* 0x0000000b1d1d7c24 */ /* 0x000fe2000f8e02ff */
[-C--:B------:R-:W-:Y:S01]  /*ed20*/  LEA.HI.X.SX32 R83, R24, R38.reuse, 0x1, P6 ;  /* 0x0000002618537211 */ /* 0x080fe200030f0eff */
[----:B------:R0:W-:Y:S01]  /*ed30*/  STL [R1+0x148], R0 ;  /* 0x0001480001007387 */ /* 0x0001e20000100800 */
[-C--:B------:R-:W-:Y:S01]  /*ed40*/  LEA.HI.X.SX32 R19, R25, R38.reuse, 0x1, P5 ;  /* 0x0000002619137211 */ /* 0x080fe200028f0eff */
[----:B------:R-:W-:Y:S01]  /*ed50*/  IMAD R30, R30, UR11, RZ ;  /* 0x0000000b1e1e7c24 */ /* 0x000fe2000f8e02ff */
[----:B------:R-:W-:Y:S01]  /*ed60*/  LEA R82, P6, R28, R39, 0x1 ;  /* 0x000000271c527211 */ /* 0x000fe200078c08ff */
[----:B------:R-:W-:Y:S04]  /*ed70*/  STL [R1+0x184], R109 ;  /* 0x0001846d01007387 */ /* 0x000fe80000100800 */
[----:B------:R-:W-:Y:S01]  /*ed80*/  STL [R1+0x1a0], R108 ;  /* 0x0001a06c01007387 */ /* 0x000fe20000100800 */
[----:B0-----:R-:W-:-:S03]  /*ed90*/  LEA.HI.X.SX32 R0, R26, R38, 0x1, P4 ;  /* 0x000000261a007211 */ /* 0x001fc600020f0eff */
[----:B------:R-:W-:Y:S01]  /*eda0*/  STL [R1+0x160], R20 ;  /* 0x0001601401007387 */ /* 0x000fe20000100800 */
[----:B------:R-:W-:-:S03]  /*edb0*/  LEA R94, P5, R29, R39, 0x1 ;  /* 0x000000271d5e7211 */ /* 0x000fc600078a08ff */
[----:B------:R-:W-:Y:S01]  /*edc0*/  STL [R1+0x1b8], R113 ;  /* 0x0001b87101007387 */ /* 0x000fe20000100800 */
[----:B------:R-:W-:Y:S01]  /*edd0*/  IMAD R31, R31, UR11, RZ ;  /* 0x0000000b1f1f7c24 */ /* 0x000fe2000f8e02ff */
[-C--:B------:R-:W-:Y:S02]  /*ede0*/  LEA R107, P4, R30, R39.reuse, 0x1 ;  /* 0x000000271e6b7211 */ /* 0x080fe400078808ff */
[----:B------:R-:W-:Y:S01]  /*edf0*/  STL [R1+0x168], R83 ;  /* 0x0001685301007387 */ /* 0x000fe20000100800 */
[----:B------:R-:W-:Y:S01]  /*ee00*/  IMAD R32, R32, UR11, RZ ;  /* 0x0000000b20207c24 */ /* 0x000fe2000f8e02ff */
[----:B------:R-:W-:Y:S02]  /*ee10*/  LEA.HI.X.SX32 R18, R27, R38, 0x1, P3 ;  /* 0x000000261b127211 */ /* 0x000fe400018f0eff */
[----:B------:R-:W-:Y:S04]  /*ee20*/  STL [R1+0x180], R19 ;  /* 0x0001801301007387 */ /* 0x000fe80000100800 */
[----:B------:R-:W-:Y:S04]  /*ee30*/  STL [R1+0x1c0], R82 ;  /* 0x0001c05201007387 */ /* 0x000fe80000100800 */
[----:B------:R0:W-:Y:S01]  /*ee40*/  STL [R1+0x188], R0 ;  /* 0x0001880001007387 */ /* 0x0001e20000100800 */
[----:B------:R-:W-:Y:S01]  /*ee50*/  LEA R16, P3, R31, R39, 0x1 ;  /* 0x000000271f107211 */ /* 0x000fe200078608ff */
[----:B------:R-:W-:-:S02]  /*ee60*/  IMAD R33, R33, UR11, RZ ;  /* 0x0000000b21217c24 */ /* 0x000fc4000f8e02ff */
[----:B------:R-:W-:Y:S01]  /*ee70*/  STL [R1+0x1d8], R94 ;  /* 0x0001d85e01007387 */ /* 0x000fe20000100800 */
[----:B------:R-:W-:Y:S01]  /*ee80*/  IMAD R34, R34, UR11, RZ ;  /* 0x0000000b22227c24 */ /* 0x000fe2000f8e02ff */
[-C--:B0-----:R-:W-:Y:S02]  /*ee90*/  LEA.HI.X.SX32 R0, R28, R38.reuse, 0x1, P6 ;  /* 0x000000261c007211 */ /* 0x081fe400030f0eff */
[----:B------:R-:W-:Y:S01]  /*eea0*/  STL [R1+0x1e0], R107 ;  /* 0x0001e06b01007387 */ /* 0x000fe20000100800 */
[-C--:B------:R-:W-:Y:S02]  /*eeb0*/  LEA R81, P6, R32, R39.reuse, 0x1 ;  /* 0x0000002720517211 */ /* 0x080fe400078c08ff */
[----:B------:R-:W-:Y:S01]  /*eec0*/  LEA.HI.X.SX32 R17, R29, R38, 0x1, P5 ;  /* 0x000000261d117211 */ /* 0x000fe200028f0eff */
[----:B------:R-:W-:Y:S04]  /*eed0*/  STL [R1+0x1b4], R18 ;  /* 0x0001b41201007387 */ /* 0x000fe80000100800 */
[----:B------:R0:W-:Y:S01]  /*eee0*/  STL [R1+0x1bc], R0 ;  /* 0x0001bc0001007387 */ /* 0x0001e20000100800 */
[----:B------:R-:W-:Y:S01]  /*eef0*/  LEA R106, P5, R33, R39, 0x1 ;  /* 0x00000027216a7211 */ /* 0x000fe200078a08ff */
[----:B------:R-:W-:-:S02]  /*ef00*/  IMAD R35, R35, UR11, RZ ;  /* 0x0000000b23237c24 */ /* 0x000fc4000f8e02ff */
[----:B------:R-:W-:Y:S01]  /*ef10*/  STL [R1+0x1f8], R16 ;  /* 0x0001f81001007387 */ /* 0x000fe20000100800 */
[-C--:B------:R-:W-:Y:S02]  /*ef20*/  LEA.HI.X.SX32 R111, R31, R38.reuse, 0x1, P3 ;  /* 0x000000261f6f7211 */ /* 0x080fe400018f0eff */
[----:B0-----:R-:W-:Y:S01]  /*ef30*/  LEA.HI.X.SX32 R0, R30, R38, 0x1, P4 ;  /* 0x000000261e007211 */ /* 0x001fe200020f0eff */
[----:B------:R-:W-:Y:S01]  /*ef40*/  STL [R1+0x200], R81 ;  /* 0x0002005101007387 */ /* 0x000fe20000100800 */
[----:B------:R-:W-:-:S03]  /*ef50*/  LEA R105, P4, R34, R39, 0x1 ;  /* 0x0000002722697211 */ /* 0x000fc600078808ff */
[----:B------:R-:W-:Y:S04]  /*ef60*/  STL [R1+0x1d4], R17 ;  /* 0x0001d41101007387 */ /* 0x000fe80000100800 */
[----:B------:R0:W-:Y:S01]  /*ef70*/  STL [R1+0x1dc], R0 ;  /* 0x0001dc0001007387 */ /* 0x0001e20000100800 */
[----:B------:R-:W-:Y:S01]  /*ef80*/  LEA R14, P3, R35, R39, 0x1 ;  /* 0x00000027230e7211 */ /* 0x000fe200078608ff */
[----:B------:R-:W-:Y:S02]  /*ef90*/  IMAD R41, R37, UR11, RZ ;  /* 0x0000000b25297c24 */ /* 0x000fe4000f8e02ff */
[----:B------:R-:W-:Y:S01]  /*efa0*/  STL [R1+0x218], R106 ;  /* 0x0002186a01007387 */ /* 0x000fe20000100800 */
[----:B--2---:R-:W-:Y:S01]  /*efb0*/  IMAD R42, R42, UR11, RZ ;  /* 0x0000000b2a2a7c24 */ /* 0x004fe2000f8e02ff */
[----:B0-----:R-:W-:-:S02]  /*efc0*/  LEA.HI.X.SX32 R0, R32, R38, 0x1, P6 ;  /* 0x0000002620007211 */ /* 0x001fc400030f0eff */
[----:B------:R-:W-:Y:S01]  /*efd0*/  STL [R1+0x220], R105 ;  /* 0x0002206901007387 */ /* 0x000fe20000100800 */
[-C--:B------:R-:W-:Y:S02]  /*efe0*/  LEA R80, P6, R40, R39.reuse, 0x1 ;  /* 0x0000002728507211 */ /* 0x080fe400078c08ff */
[----:B------:R-:W-:Y:S01]  /*eff0*/  LEA.HI.X.SX32 R15, R33, R38, 0x1, P5 ;  /* 0x00000026210f7211 */ /* 0x000fe200028f0eff */
[----:B------:R-:W-:Y:S04]  /*f000*/  STL [R1+0x1f4], R111 ;  /* 0x0001f46f01007387 */ /* 0x000fe80000100800 */
[----:B------:R0:W-:Y:S01]  /*f010*/  STL [R1+0x1fc], R0 ;  /* 0x0001fc0001007387 */ /* 0x0001e20000100800 */
[----:B------:R-:W-:Y:S01]  /*f020*/  LEA R93, P5, R41, R39, 0x1 ;  /* 0x00000027295d7211 */ /* 0x000fe200078a08ff */
[----:B---3--:R-:W-:-:S02]  /*f030*/  IMAD R43, R43, UR11, RZ ;  /* 0x0000000b2b2b7c24 */ /* 0x008fc4000f8e02ff */
[----:B------:R-:W-:Y:S01]  /*f040*/  STL [R1+0x238], R14 ;  /* 0x0002380e01007387 */ /* 0x000fe20000100800 */
[-C--:B------:R-:W-:Y:S02]  /*f050*/  LEA.HI.X.SX32 R85, R35, R38.reuse, 0x1, P3 ;  /* 0x0000002623557211 */ /* 0x080fe400018f0eff */
[----:B0-----:R-:W-:Y:S01]  /*f060*/  LEA.HI.X.SX32 R0, R34, R38, 0x1, P4 ;  /* 0x0000002622007211 */ /* 0x001fe200020f0eff */
[----:B------:R-:W-:Y:S01]  /*f070*/  STL [R1+0x240], R80 ;  /* 0x0002405001007387 */ /* 0x000fe20000100800 */
[----:B------:R-:W-:-:S03]  /*f080*/  LEA R104, P4, R42, R39, 0x1 ;  /* 0x000000272a687211 */ /* 0x000fc600078808ff */
[----:B------:R-:W-:Y:S04]  /*f090*/  STL [R1+0x214], R15 ;  /* 0x0002140f01007387 */ /* 0x000fe80000100800 */
[----:B------:R0:W-:Y:S01]  /*f0a0*/  STL [R1+0x21c], R0 ;  /* 0x00021c0001007387 */ /* 0x0001e20000100800 */
[----:B------:R-:W-:-:S03]  /*f0b0*/  LEA R11, P3, R43, R39, 0x1 ;  /* 0x000000272b0b7211 */ /* 0x000fc600078608ff */
[----:B------:R-:W-:Y:S01]  /*f0c0*/  STL [R1+0x258], R93 ;  /* 0x0002585d01007387 */ /* 0x000fe20000100800 */
[-C--:B------:R-:W-:Y:S02]  /*f0d0*/  LEA.HI.X.SX32 R13, R41, R38.reuse, 0x1, P5 ;  /* 0x00000026290d7211 */ /* 0x080fe400028f0eff */
[----:B0-----:R-:W-:Y:S01]  /*f0e0*/  LEA.HI.X.SX32 R0, R40, R38, 0x1, P6 ;  /* 0x0000002628007211 */ /* 0x001fe200030f0eff */
[----:B------:R-:W-:Y:S01]  /*f0f0*/  STL [R1+0x260], R104 ;  /* 0x0002606801007387 */ /* 0x000fe20000100800 */
[----:B----4-:R-:W-:-:S03]  /*f100*/  IMAD R44, R44, UR11, RZ ;  /* 0x0000000b2c2c7c24 */ /* 0x010fc6000f8e02ff */
[----:B------:R-:W-:Y:S04]  /*f110*/  STL [R1+0x234], R85 ;  /* 0x0002345501007387 */ /* 0x000fe80000100800 */
[----:B------:R0:W-:Y:S01]  /*f120*/  STL [R1+0x23c], R0 ;  /* 0x00023c0001007387 */ /* 0x0001e20000100800 */
[----:B------:R-:W-:-:S03]  /*f130*/  LEA.HI.X.SX32 R12, R43, R38, 0x1, P3 ;  /* 0x000000262b0c7211 */ /* 0x000fc600018f0eff */
[----:B------:R-:W-:Y:S01]  /*f140*/  STL [R1+0x278], R11 ;  /* 0x0002780b01007387 */ /* 0x000fe20000100800 */
[----:B0-----:R-:W-:-:S03]  /*f150*/  LEA.HI.X.SX32 R0, R42, R38, 0x1, P4 ;  /* 0x000000262a007211 */ /* 0x001fc600020f0eff */
[----:B------:R-:W-:Y:S01]  /*f160*/  STL [R1+0x678], R42 ;  /* 0x0006782a01007387 */ /* 0x000fe20000100800 */
[----:B------:R-:W-:-:S03]  /*f170*/  IMAD R45, R45, UR11, RZ ;  /* 0x0000000b2d2d7c24 */ /* 0x000fc6000f8e02ff */
[----:B------:R-:W-:Y:S04]  /*f180*/  STL [R1+0x254], R13 ;  /* 0x0002540d01007387 */ /* 0x000fe80000100800 */
[----:B------:R0:W-:Y:S01]  /*f190*/  STL [R1+0x25c], R0 ;  /* 0x00025c0001007387 */ /* 0x0001e20000100800 */
[----:B------:R-:W-:Y:S01]  /*f1a0*/  IMAD R46, R46, UR11, RZ ;  /* 0x0000000b2e2e7c24 */ /* 0x000fe2000f8e02ff */
[-C--:B------:R-:W-:Y:S02]  /*f1b0*/  LEA R103, P4, R45, R39.reuse, 0x1 ;  /* 0x000000272d677211 */ /* 0x080fe400078808ff */
[----:B------:R-:W-:Y:S01]  /*f1c0*/  STL [R1+0x680], R43 ;  /* 0x0006802b01007387 */ /* 0x000fe20000100800 */
[----:B0-----:R-:W-:-:S03]  /*f1d0*/  LEA R0, P3, R44, R39, 0x1 ;  /* 0x000000272c007211 */ /* 0x001fc600078608ff */
[----:B------:R-:W-:Y:S01]  /*f1e0*/  STL [R1+0x274], R12 ;  /* 0x0002740c01007387 */ /* 0x000fe20000100800 */
[----:B------:R-:W-:-:S03]  /*f1f0*/  IMAD R47, R47, UR11, RZ ;  /* 0x0000000b2f2f7c24 */ /* 0x000fc6000f8e02ff */
[----:B------:R0:W-:Y:S01]  /*f200*/  STL [R1+0x280], R0 ;  /* 0x0002800001007387 */ /* 0x0001e20000100800 */
[----:B------:R-:W-:Y:S01]  /*f210*/  IMAD R48, R48, UR11, RZ ;  /* 0x0000000b30307c24 */ /* 0x000fe2000f8e02ff */
[-C--:B------:R-:W-:Y:S01]  /*f220*/  LEA R79, P5, R46, R39.reuse, 0x1 ;  /* 0x000000272e4f7211 */ /* 0x080fe200078a08ff */
[----:B------:R-:W-:Y:S01]  /*f230*/  IMAD R49, R49, UR11, RZ ;  /* 0x0000000b31317c24 */ /* 0x000fe2000f8e02ff */
[----:B------:R-:W-:Y:S01]  /*f240*/  STL [R1+0x688], R44 ;  /* 0x0006882c01007387 */ /* 0x000fe20000100800 */
[-C--:B------:R-:W-:Y:S02]  /*f250*/  LEA.HI.X.SX32 R86, R45, R38.reuse, 0x1, P4 ;  /* 0x000000262d567211 */ /* 0x080fe400020f0eff */
[----:B0-----:R-:W-:Y:S01]  /*f260*/  LEA.HI.X.SX32 R0, R44, R38, 0x1, P3 ;  /* 0x000000262c007211 */ /* 0x001fe200018f0eff */
[----:B------:R-:W-:Y:S01]  /*f270*/  STL [R1+0x298], R103 ;  /* 0x0002986701007387 */ /* 0x000fe20000100800 */
[----:B------:R-:W-:Y:S01]  /*f280*/  LEA R125, P3, R47, R39, 0x1 ;  /* 0x000000272f7d7211 */ /* 0x000fe200078608ff */
[----:B------:R-:W-:-:S02]  /*f290*/  IMAD R50, R50, UR11, RZ ;  /* 0x0000000b32327c24 */ /* 0x000fc4000f8e02ff */
[----:B------:R0:W-:Y:S01]  /*f2a0*/  STL [R1+0x27c], R0 ;  /* 0x00027c0001007387 */ /* 0x0001e20000100800 */
[-C--:B------:R-:W-:Y:S01]  /*f2b0*/  LEA R78, P4, R48, R39.reuse, 0x1 ;  /* 0x00000027304e7211 */ /* 0x080fe200078808ff */
[----:B------:R-:W-:Y:S01]  /*f2c0*/  IMAD R51, R51, UR11, RZ ;  /* 0x0000000b33337c24 */ /* 0x000fe2000f8e02ff */
[-C--:B------:R-:W-:Y:S01]  /*f2d0*/  LEA.HI.X.SX32 R10, R47, R38.reuse, 0x1, P3 ;  /* 0x000000262f0a7211 */ /* 0x080fe200018f0eff */
[----:B------:R-:W-:Y:S01]  /*f2e0*/  STL [R1+0x2a0], R79 ;  /* 0x0002a04f01007387 */ /* 0x000fe20000100800 */
[----:B------:R-:W-:Y:S01]  /*f2f0*/  IMAD R52, R52, UR11, RZ ;  /* 0x0000000b34347c24 */ /* 0x000fe2000f8e02ff */
[-C--:B0-----:R-:W-:Y:S02]  /*f300*/  LEA.HI.X.SX32 R0, R46, R38.reuse, 0x1, P5 ;  /* 0x000000262e007211 */ /* 0x081fe400028f0eff */
[----:B------:R0:W-:Y:S01]  /*f310*/  STL [R1+0x690], R45 ;  /* 0x0006902d01007387 */ /* 0x0001e20000100800 */
[-C--:B------:R-:W-:Y:S02]  /*f320*/  LEA R92, P5, R49, R39.reuse, 0x1 ;  /* 0x00000027315c7211 */ /* 0x080fe400078a08ff */
[-C--:B------:R-:W-:Y:S01]  /*f330*/  LEA.HI.X.SX32 R102, R48, R38.reuse, 0x1, P4 ;  /* 0x0000002630667211 */ /* 0x080fe200020f0eff */
[----:B------:R-:W-:Y:S01]  /*f340*/  STL [R1+0x294], R86 ;  /* 0x0002945601007387 */ /* 0x000fe20000100800 */
[-C--:B------:R-:W-:Y:S01]  /*f350*/  LEA R101, P3, R50, R39.reuse, 0x1 ;  /* 0x0000002732657211 */ /* 0x080fe200078608ff */
[----:B------:R-:W-:Y:S01]  /*f360*/  IMAD R53, R53, UR11, RZ ;  /* 0x0000000b35357c24 */ /* 0x000fe2000f8e02ff */
[----:B------:R-:W-:Y:S01]  /*f370*/  LEA.HI.X.SX32 R9, R49, R38, 0x1, P5 ;  /* 0x0000002631097211 */ /* 0x000fe200028f0eff */
[----:B------:R1:W-:Y:S01]  /*f380*/  STL [R1+0x29c], R0 ;  /* 0x00029c0001007387 */ /* 0x0003e20000100800 */
[----:B------:R-:W-:Y:S01]  /*f390*/  LEA R124, P4, R51, R39, 0x1 ;  /* 0x00000027337c7211 */ /* 0x000fe200078808ff */
[----:B------:R-:W-:-:S02]  /*f3a0*/  IMAD R54, R54, UR11, RZ ;  /* 0x0000000b36367c24 */ /* 0x000fc4000f8e02ff */
[----:B------:R-:W-:Y:S01]  /*f3b0*/  STL [R1+0x2b8], R125 ;  /* 0x0002b87d01007387 */ /* 0x000fe20000100800 */
[----:B------:R-:W-:Y:S01]  /*f3c0*/  LEA R77, P5, R52, R39, 0x1 ;  /* 0x00000027344d7211 */ /* 0x000fe200078a08ff */
[----:B------:R-:W-:Y:S02]  /*f3d0*/  IMAD R55, R55, UR11, RZ ;  /* 0x0000000b37377c24 */ /* 0x000fe4000f8e02ff */
[----:B------:R-:W-:Y:S01]  /*f3e0*/  STL [R1+0x2c0], R78 ;  /* 0x0002c04e01007387 */ /* 0x000fe20000100800 */
[----:B0-----:R-:W-:-:S03]  /*f3f0*/  LEA.HI.X.SX32 R45, R50, R38, 0x1, P3 ;  /* 0x00000026322d7211 */ /* 0x001fc600018f0eff */
[----:B------:R-:W-:Y:S01]  /*f400*/  STL [R1+0x2b4], R10 ;  /* 0x0002b40a01007387 */ /* 0x000fe20000100800 */
[----:B------:R-:W-:-:S03]  /*f410*/  LEA.HI.X.SX32 R114, R51, R38, 0x1, P4 ;  /* 0x0000002633727211 */ /* 0x000fc600020f0eff */
[----:B------:R-:W-:Y:S01]  /*f420*/  STL [R1+0x2d8], R92 ;  /* 0x0002d85c01007387 */ /* 0x000fe20000100800 */
[----:B------:R-:W-:Y:S01]  /*f430*/  IMAD R56, R56, UR11, RZ ;  /* 0x0000000b38387c24 */ /* 0x000fe2000f8e02ff */
[----:B------:R-:W-:Y:S02]  /*f440*/  LEA.HI.X.SX32 R44, R52, R38, 0x1, P5 ;  /* 0x00000026342c7211 */ /* 0x000fe400028f0eff */
[----:B------:R-:W-:Y:S01]  /*f450*/  STL [R1+0x2bc], R102 ;  /* 0x0002bc6601007387 */ /* 0x000fe20000100800 */
[----:B------:R-:W-:-:S03]  /*f460*/  LEA R100, P3, R53, R39, 0x1 ;  /* 0x0000002735647211 */ /* 0x000fc600078608ff */
[----:B------:R-:W-:Y:S01]  /*f470*/  STL [R1+0x2d4], R9 ;  /* 0x0002d40901007387 */ /* 0x000fe20000100800 */
[-C--:B------:R-:W-:Y:S01]  /*f480*/  LEA R99, P4, R54, R39.reuse, 0x1 ;  /* 0x0000002736637211 */ /* 0x080fe200078808ff */
[----:B------:R-:W-:Y:S02]  /*f490*/  IMAD R58, R58, UR11, RZ ;  /* 0x0000000b3a3a7c24 */ /* 0x000fe4000f8e02ff */
[----:B------:R-:W-:Y:S01]  /*f4a0*/  STL [R1+0x2e0], R101 ;  /* 0x0002e06501007387 */ /* 0x000fe20000100800 */
[----:B------:R-:W-:Y:S01]  /*f4b0*/  LEA R123, P5, R55, R39, 0x1 ;  /* 0x00000027377b7211 */ /* 0x000fe200078a08ff */
[----:B------:R-:W-:Y:S02]  /*f4c0*/  IMAD R57, R57, UR11, RZ ;  /* 0x0000000b39397c24 */ /* 0x000fe4000f8e02ff */
[----:B------:R-:W-:Y:S01]  /*f4d0*/  STL [R1+0x2f8], R124 ;  /* 0x0002f87c01007387 */ /* 0x000fe20000100800 */
[----:B------:R-:W-:-:S03]  /*f4e0*/  LEA.HI.X.SX32 R8, R53, R38, 0x1, P3 ;  /* 0x0000002635087211 */ /* 0x000fc600018f0eff */
[----:B------:R-:W-:Y:S01]  /*f4f0*/  STL [R1+0x2dc], R45 ;  /* 0x0002dc2d01007387 */ /* 0x000fe20000100800 */
[----:B------:R-:W-:-:S03]  /*f500*/  LEA.HI.X.SX32 R43, R54, R38, 0x1, P4 ;  /* 0x00000026362b7211 */ /* 0x000fc600020f0eff */
[----:B------:R-:W-:Y:S01]  /*f510*/  STL [R1+0x300], R77 ;  /* 0x0003004d01007387 */ /* 0x000fe20000100800 */
[----:B------:R-:W-:-:S03]  /*f520*/  LEA R76, P3, R56, R39, 0x1 ;  /* 0x00000027384c7211 */ /* 0x000fc600078608ff */
[----:B------:R-:W-:Y:S01]  /*f530*/  STL [R1+0x2f4], R114 ;  /* 0x0002f47201007387 */ /* 0x000fe20000100800 */
[----:B------:R-:W-:Y:S01]  /*f540*/  LEA.HI.X.SX32 R87, R55, R38, 0x1, P5 ;  /* 0x0000002637577211 */ /* 0x000fe200028f0eff */
[----:B------:R-:W-:Y:S02]  /*f550*/  IMAD R59, R59, UR11, RZ ;  /* 0x0000000b3b3b7c24 */ /* 0x000fe4000f8e02ff */
[----:B------:R-:W-:Y:S01]  /*f560*/  STL [R1+0x2fc], R44 ;  /* 0x0002fc2c01007387 */ /* 0x000fe20000100800 */
[-C--:B------:R-:W-:Y:S01]  /*f570*/  LEA R75, P5, R58, R39.reuse, 0x1 ;  /* 0x000000273a4b7211 */ /* 0x080fe200078a08ff */
[----:B------:R-:W-:Y:S02]  /*f580*/  IMAD R60, R60, UR11, RZ ;  /* 0x0000000b3c3c7c24 */ /* 0x000fe4000f8e02ff */
[----:B------:R-:W-:Y:S01]  /*f590*/  STL [R1+0x318], R100 ;  /* 0x0003186401007387 */ /* 0x000fe20000100800 */
[----:B------:R-:W-:-:S03]  /*f5a0*/  LEA R91, P4, R57, R39, 0x1 ;  /* 0x00000027395b7211 */ /* 0x000fc600078808ff */
[----:B------:R-:W-:Y:S01]  /*f5b0*/  STL [R1+0x320], R99 ;  /* 0x0003206301007387 */ /* 0x000fe20000100800 */
[----:B------:R-:W-:-:S03]  /*f5c0*/  LEA.HI.X.SX32 R42, R56, R38, 0x1, P3 ;  /* 0x00000026382a7211 */ /* 0x000fc600018f0eff */
[----:B------:R-:W-:Y:S01]  /*f5d0*/  STL [R1+0x338], R123 ;  /* 0x0003387b01007387 */ /* 0x000fe20000100800 */
[----:B------:R-:W-:Y:S01]  /*f5e0*/  IMAD R61, R61, UR11, RZ ;  /* 0x0000000b3d3d7c24 */ /* 0x000fe2000f8e02ff */
[-C--:B-1----:R-:W-:Y:S02]  /*f5f0*/  LEA.HI.X.SX32 R0, R58, R38.reuse, 0x1, P5 ;  /* 0x000000263a007211 */ /* 0x082fe400028f0eff */
[----:B------:R-:W-:Y:S01]  /*f600*/  STL [R1+0x314], R8 ;  /* 0x0003140801007387 */ /* 0x000fe20000100800 */
[----:B------:R-:W-:-:S03]  /*f610*/  LEA.HI.X.SX32 R88, R57, R38, 0x1, P4 ;  /* 0x0000002639587211 */ /* 0x000fc600020f0eff */
[----:B------:R-:W-:Y:S01]  /*f620*/  STL [R1+0x31c], R43 ;  /* 0x00031c2b01007387 */ /* 0x000fe20000100800 */
[----:B------:R-:W-:-:S03]  /*f630*/  LEA R122, P3, R59, R39, 0x1 ;  /* 0x000000273b7a7211 */ /* 0x000fc600078608ff */
        /* <DEDUP_REMOVED lines=8> */
[----:B------:R-:W-:-:S03]  /*f6c0*/  IMAD R63, R63, UR11, RZ ;  /* 0x0000000b3f3f7c24 */ /* 0x000fc6000f8e02ff */
[----:B------:R-:W-:Y:S01]  /*f6d0*/  STL [R1+0x360], R75 ;  /* 0x0003604b01007387 */ /* 0x000fe20000100800 */
[----:B------:R-:W-:-:S03]  /*f6e0*/  LEA R73, P3, R62, R39, 0x1 ;  /* 0x000000273e497211 */ /* 0x000fc600078608ff */
[----:B------:R0:W-:Y:S01]  /*f6f0*/  STL [R1+0x35c], R0 ;  /* 0x00035c0001007387 */ /* 0x0001e20000100800 */
[----:B------:R-:W-:-:S03]  /*f700*/  LEA.HI.X.SX32 R35, R61, R38, 0x1, P5 ;  /* 0x000000263d237211 */ /* 0x000fc600028f0eff */
[----:B------:R-:W-:Y:S04]  /*f710*/  STL [R1+0x354], R88 ;  /* 0x0003545801007387 */ /* 0x000fe80000100800 */
[----:B------:R-:W-:Y:S01]  /*f720*/  STL [R1+0x378], R122 ;  /* 0x0003787a01007387 */ /* 0x000fe20000100800 */
[----:B0-----:R-:W-:-:S03]  /*f730*/  LEA.HI.X.SX32 R0, R60, R38, 0x1, P4 ;  /* 0x000000263c007211 */ /* 0x001fc600020f0eff */
[----:B------:R-:W-:Y:S01]  /*f740*/  STL [R1+0x380], R74 ;  /* 0x0003804a01007387 */ /* 0x000fe20000100800 */
[----:B------:R-:W-:-:S03]  /*f750*/  LEA R116, P4, R63, R39, 0x1 ;  /* 0x000000273f747211 */ /* 0x000fc600078808ff */
[----:B------:R-:W-:Y:S04]  /*f760*/  STL [R1+0x374], R5 ;  /* 0x0003740501007387 */ /* 0x000fe80000100800 */
[----:B------:R0:W-:Y:S04]  /*f770*/  STL [R1+0x37c], R0 ;  /* 0x00037c0001007387 */ /* 0x0001e80000100800 */
[----:B------:R-:W-:Y:S04]  /*f780*/  STL [R1+0x398], R34 ;  /* 0x0003982201007387 */ /* 0x000fe80000100800 */
[----:B------:R-:W-:Y:S01]  /*f790*/  STL [R1+0x394], R35 ;  /* 0x0003942301007387 */ /* 0x000fe20000100800 */
[----:B0-----:R-:W-:-:S03]  /*f7a0*/  LEA.HI.X.SX32 R0, R62, R38, 0x1, P3 ;  /* 0x000000263e007211 */ /* 0x001fc600018f0eff */
[----:B------:R-:W-:Y:S04]  /*f7b0*/  STL [R1+0x3a0], R73 ;  /* 0x0003a04901007387 */ /* 0x000fe80000100800 */
[----:B------:R-:W-:Y:S04]  /*f7c0*/  STL [R1+0x3b8], R116 ;  /* 0x0003b87401007387 */ /* 0x000fe80000100800 */
[----:B------:R0:W-:Y:S04]  /*f7d0*/  STL [R1+0x39c], R0 ;  /* 0x00039c0001007387 */ /* 0x0001e80000100800 */
[----:B------:R-:W2:Y:S04]  /*f7e0*/  LDL R7, [R1+0x40] ;  /* 0x0000400001077983 */ /* 0x000ea80000100800 */
[----:B------:R-:W2:Y:S01]  /*f7f0*/  LDL R6, [R1+0x44] ;  /* 0x0000440001067983 */ /* 0x000ea20000100800 */
[----:B------:R-:W-:-:S02]  /*f800*/  IMAD R64, R64, UR11, RZ ;  /* 0x0000000b40407c24 */ /* 0x000fc4000f8e02ff */
[----:B------:R-:W-:Y:S02]  /*f810*/  IMAD R65, R65, UR11, RZ ;  /* 0x0000000b41417c24 */ /* 0x000fe4000f8e02ff */
[----:B------:R-:W-:Y:S01]  /*f820*/  IMAD R66, R66, UR11, RZ ;  /* 0x0000000b42427c24 */ /* 0x000fe2000f8e02ff */
[CC--:B------:R-:W-:Y:S01]  /*f830*/  LEA R72, P5, R64.reuse, R39.reuse, 0x1 ;  /* 0x0000002740487211 */ /* 0x0c0fe200078a08ff */
[----:B------:R-:W-:Y:S01]  /*f840*/  IMAD R67, R67, UR11, RZ ;  /* 0x0000000b43437c24 */ /* 0x000fe2000f8e02ff */
[-C--:B------:R-:W-:Y:S02]  /*f850*/  LEA.HI.X.SX32 R98, R63, R38.reuse, 0x1, P4 ;  /* 0x000000263f627211 */ /* 0x080fe400020f0eff */
[-C--:B0-----:R-:W-:Y:S02]  /*f860*/  LEA.HI.X.SX32 R0, R64, R38.reuse, 0x1, P5 ;  /* 0x0000002640007211 */ /* 0x081fe400028f0eff */
[CC--:B------:R-:W-:Y:S02]  /*f870*/  LEA R90, P3, R65.reuse, R39.reuse, 0x1 ;  /* 0x00000027415a7211 */ /* 0x0c0fe400078608ff */
[-C--:B------:R-:W-:Y:S01]  /*f880*/  LEA R119, P4, R66, R39.reuse, 0x1 ;  /* 0x0000002742777211 */ /* 0x080fe200078808ff */
[----:B------:R0:W-:Y:S01]  /*f890*/  STL [R1+0x3bc], R0 ;  /* 0x0003bc0001007387 */ /* 0x0001e20000100800 */
[----:B------:R-:W-:Y:S01]  /*f8a0*/  LEA.HI.X.SX32 R121, R65, R38, 0x1, P3 ;  /* 0x0000002641797211 */ /* 0x000fe200018f0eff */
[----:B------:R-:W-:Y:S01]  /*f8b0*/  IMAD R68, R68, UR11, RZ ;  /* 0x0000000b44447c24 */ /* 0x000fe2000f8e02ff */
[----:B------:R-:W-:Y:S01]  /*f8c0*/  LEA R120, P5, R67, R39, 0x1 ;  /* 0x0000002743787211 */ /* 0x000fe200078a08ff */
[----:B------:R-:W-:Y:S01]  /*f8d0*/  STL [R1+0x3c0], R72 ;  /* 0x0003c04801007387 */ /* 0x000fe20000100800 */
[----:B------:R-:W-:-:S03]  /*f8e0*/  IMAD R69, R69, UR11, RZ ;  /* 0x0000000b45457c24 */ /* 0x000fc6000f8e02ff */
[----:B------:R-:W-:Y:S01]  /*f8f0*/  STL [R1+0x3b4], R98 ;  /* 0x0003b46201007387 */ /* 0x000fe20000100800 */
[-C--:B0-----:R-:W-:Y:S01]  /*f900*/  LEA.HI.X.SX32 R0, R66, R38.reuse, 0x1, P4 ;  /* 0x0000002642007211 */ /* 0x081fe200020f0eff */
[----:B------:R-:W-:Y:S02]  /*f910*/  IMAD R71, R71, UR11, RZ ;  /* 0x0000000b47477c24 */ /* 0x000fe4000f8e02ff */
[----:B------:R-:W-:Y:S01]  /*f920*/  STL [R1+0x3d8], R90 ;  /* 0x0003d85a01007387 */ /* 0x000fe20000100800 */
[----:B------:R-:W-:Y:S01]  /*f930*/  IMAD R70, R70, UR11, RZ ;  /* 0x0000000b46467c24 */ /* 0x000fe2000f8e02ff */
[----:B------:R-:W-:Y:S02]  /*f940*/  LEA.HI.X.SX32 R89, R67, R38, 0x1, P5 ;  /* 0x0000002643597211 */ /* 0x000fe400028f0eff */
[----:B------:R-:W-:Y:S01]  /*f950*/  STL [R1+0x3e0], R119 ;  /* 0x0003e07701007387 */ /* 0x000fe20000100800 */
[----:B------:R-:W-:-:S03]  /*f960*/  LEA R40, P4, R69, R39, 0x1 ;  /* 0x0000002745287211 */ /* 0x000fc600078808ff */
[----:B------:R-:W-:Y:S01]  /*f970*/  STL [R1+0x3d4], R121 ;  /* 0x0003d47901007387 */ /* 0x000fe20000100800 */
[----:B------:R-:W-:-:S03]  /*f980*/  LEA R117, P6, R71, R39, 0x1 ;  /* 0x0000002747757211 */ /* 0x000fc600078c08ff */
[----:B------:R0:W-:Y:S01]  /*f990*/  STL [R1+0x3dc], R0 ;  /* 0x0003dc0001007387 */ /* 0x0001e20000100800 */
[----:B------:R-:W-:-:S03]  /*f9a0*/  LEA R36, P5, R70, R39, 0x1 ;  /* 0x0000002746247211 */ /* 0x000fc600078a08ff */
[----:B------:R-:W-:Y:S01]  /*f9b0*/  STL [R1+0x3f8], R120 ;  /* 0x0003f87801007387 */ /* 0x000fe20000100800 */
[-C--:B------:R-:W-:Y:S02]  /*f9c0*/  LEA.HI.X.SX32 R41, R69, R38.reuse, 0x1, P4 ;  /* 0x0000002645297211 */ /* 0x080fe400020f0eff */
[----:B0-----:R-:W-:Y:S01]  /*f9d0*/  LEA R0, P3, R68, R39, 0x1 ;  /* 0x0000002744007211 */ /* 0x001fe200078608ff */
[----:B------:R-:W-:Y:S01]  /*f9e0*/  STL [R1+0x3f4], R89 ;  /* 0x0003f45901007387 */ /* 0x000fe20000100800 */
[-C--:B------:R-:W-:Y:S02]  /*f9f0*/  LEA.HI.X.SX32 R37, R70, R38.reuse, 0x1, P5 ;  /* 0x0000002646257211 */ /* 0x080fe400028f0eff */
[----:B------:R-:W-:Y:S01]  /*fa00*/  LEA.HI.X.SX32 R2, R68, R38, 0x1, P3 ;  /* 0x0000002644027211 */ /* 0x000fe200018f0eff */
[----:B------:R-:W-:Y:S01]  /*fa10*/  STL [R1+0x3fc], R0 ;  /* 0x0003fc0001007387 */ /* 0x000fe20000100800 */
[----:B------:R-:W-:-:S03]  /*fa20*/  PRMT R4, RZ, 0x7610, R4 ;  /* 0x00007610ff047816 */ /* 0x000fc60000000004 */
[----:B------:R-:W-:Y:S01]  /*fa30*/  STL [R1+0x410], R40 ;  /* 0x0004102801007387 */ /* 0x000fe20000100800 */
[----:B------:R-:W-:-:S03]  /*fa40*/  LEA.HI.X.SX32 R69, R71, R38, 0x1, P6 ;  /* 0x0000002647457211 */ /* 0x000fc600030f0eff */
[----:B------:R-:W-:Y:S04]  /*fa50*/  STL [R1+0x19c], R117 ;  /* 0x00019c7501007387 */ /* 0x000fe80000100800 */
[----:B------:R-:W-:Y:S04]  /*fa60*/  STL [R1+0x414], R36 ;  /* 0x0004142401007387 */ /* 0x000fe80000100800 */
[----:B------:R-:W3:Y:S04]  /*fa70*/  LDL R70, [R1+0xc4] ;  /* 0x0000c40001467983 */ /* 0x000ee80000100800 */
[----:B------:R-:W-:Y:S04]  /*fa80*/  STL [R1+0x194], R41 ;  /* 0x0001942901007387 */ /* 0x000fe80000100800 */
[----:B------:R-:W-:Y:S04]  /*fa90*/  STL [R1+0x18c], R2 ;  /* 0x00018c0201007387 */ /* 0x000fe80000100800 */
[----:B------:R-:W4:Y:S04]  /*faa0*/  LDL R71, [R1+0x80] ;  /* 0x0000800001477983 */ /* 0x000f280000100800 */
[----:B------:R-:W-:Y:S04]  /*fab0*/  STL [R1+0x198], R37 ;  /* 0x0001982501007387 */ /* 0x000fe80000100800 */
[----:B------:R-:W-:Y:S04]  /*fac0*/  STL [R1+0x190], R69 ;  /* 0x0001904501007387 */ /* 0x000fe80000100800 */
[----:B--2---:R0:W2:Y:S04]  /*fad0*/  @P0 LDG.E.U16 R4, desc[UR20][R6.64] ;  /* 0x0000001406040981 */ /* 0x0040a8000c1e1500 */
[----:B------:R-:W2:Y:S01]  /*fae0*/  LDL R7, [R1+0x60] ;  /* 0x0000600001077983 */ /* 0x000ea20000100800 */
[----:B------:R-:W-:Y:S01]  /*faf0*/  PRMT R32, RZ, 0x7610, R32 ;  /* 0x00007610ff207816 */ /* 0x000fe20000000020 */
[----:B0-----:R-:W-:-:S02]  /*fb00*/  @P0 IMAD.MOV.U32 R6, RZ, RZ, R97 ;  /* 0x000000ffff060224 */ /* 0x001fc400078e0061 */
[----:B------:R0:W-:Y:S04]  /*fb10*/  STS.U16 [R3+UR9], R118 ;  /* 0x0000007603007988 */ /* 0x0001e80008000409 */
[----:B------:R-:W3:Y:S04]  /*fb20*/  LDL.LU R97, [R1+0x798] ;  /* 0x0007980001617983 */ /* 0x000ee80000300800 */
[----:B0-----:R-:W3:Y:S04]  /*fb30*/  LDL R118, [R1+0x140] ;  /* 0x0001400001767983 */ /* 0x001ee80000100800 */
[----:B--2---:R0:W2:Y:S04]  /*fb40*/  @P0 LDG.E.U16 R32, desc[UR20][R6.64] ;  /* 0x0000001406200981 */ /* 0x0040a8000c1e1500 */
[----:B------:R-:W2:Y:S01]  /*fb50*/  LDL.LU R7, [R1+0x24] ;  /* 0x0000240001077983 */ /* 0x000ea20000300800 */
[----:B------:R-:W-:Y:S01]  /*fb60*/  PRMT R31, RZ, 0x7610, R31 ;  /* 0x00007610ff1f7816 */ /* 0x000fe2000000001f */
[----:B0-----:R-:W-:-:S02]  /*fb70*/  @P0 IMAD.MOV.U32 R6, RZ, RZ, R115 ;  /* 0x000000ffff060224 */ /* 0x001fc400078e0073 */
[----:B------:R-:W3:Y:S04]  /*fb80*/  LDL.LU R115, [R1+0x794] ;  /* 0x0007940001737983 */ /* 0x000ee80000300800 */
[----:B--2---:R4:W-:Y:S02]  /*fb90*/  STS.U16 [R3+UR9+0x400], R7 ;  /* 0x0004000703007988 */ /* 0x0049e40008000409 */
[----:B----4-:R-:W-:Y:S02]  /*fba0*/  @P0 IMAD.MOV.U32 R7, RZ, RZ, R71 ;  /* 0x000000ffff070224 */ /* 0x010fe400078e0047 */
[----:B------:R-:W2:Y:S04]  /*fbb0*/  LDL.LU R71, [R1+0x14] ;  /* 0x0000140001477983 */ /* 0x000ea80000300800 */
[----:B------:R0:W4:Y:S04]  /*fbc0*/  @P0 LDG.E.U16 R31, desc[UR20][R6.64] ;  /* 0x00000014061f0981 */ /* 0x000128000c1e1500 */
[----:B------:R-:W0:Y:S04]  /*fbd0*/  LDL R6, [R1+0xa0] ;  /* 0x0000a00001067983 */ /* 0x000e280000100800 */
[----:B------:R-:W0:Y:S01]  /*fbe0*/  LDL R7, [R1+0xa4] ;  /* 0x0000a40001077983 */ /* 0x000e220000100800 */
[----:B------:R-:W-:-:S03]  /*fbf0*/  PRMT R30, RZ, 0x7610, R30 ;  /* 0x00007610ff1e7816 */ /* 0x000fc6000000001e */
[----:B---3--:R1:W-:Y:S04]  /*fc00*/  STS.U16 [R3+UR9+0x800], R97 ;  /* 0x0008006103007988 */ /* 0x0083e80008000409 */
[----:B-1----:R-:W3:Y:S01]  /*fc10*/  LDL R97, [R1+0x100] ;  /* 0x0001000001617983 */ /* 0x002ee20000100800 */
[----:B0-----:R-:W-:-:S04]  /*fc20*/  @P0 LOP3.LUT R7, R7, R6, RZ, 0x3c, !PT ;  /* 0x0000000607070212 */ /* 0x001fc800078e3cff */
[----:B------:R-:W-:-:S04]  /*fc30*/  @P0 LOP3.LUT R6, R7, R6, RZ, 0x3c, !PT ;  /* 0x0000000607060212 */ /* 0x000fc800078e3cff */
[----:B------:R-:W-:-:S05]  /*fc40*/  @P0 LOP3.LUT R7, R7, R6, RZ, 0x3c, !PT ;  /* 0x0000000607070212 */ /* 0x000fca00078e3cff */
[----:B------:R0:W2:Y:S04]  /*fc50*/  @P0 LDG.E.U16 R30, desc[UR20][R6.64] ;  /* 0x00000014061e0981 */ /* 0x0000a8000c1e1500 */
[----:B------:R-:W2:Y:S04]  /*fc60*/  LDL.LU R6, [R1+0x20] ;  /* 0x0000200001067983 */ /* 0x000ea80000300800 */
[----:B------:R-:W3:Y:S01]  /*fc70*/  LDL R7, [R1+0xc0] ;  /* 0x0000c00001077983 */ /* 0x000ee20000100800 */
[----:B------:R-:W-:-:S03]  /*fc80*/  PRMT R29, RZ, 0x7610, R29 ;  /* 0x00007610ff1d7816 */ /* 0x000fc6000000001d */
[----:B--2---:R0:W-:Y:S02]  /*fc90*/  STS.U16 [R3+UR9+0xc00], R6 ;  /* 0x000c000603007988 */ /* 0x0041e40008000409 */
[----:B0-----:R-:W-:Y:S02]  /*fca0*/  @P0 IMAD.MOV.U32 R6, RZ, RZ, R70 ;  /* 0x000000ffff060224 */ /* 0x001fe400078e0046 */
[----:B------:R-:W2:Y:S04]  /*fcb0*/  LDL.LU R70, [R1+0x10] ;  /* 0x0000100001467983 */ /* 0x000ea80000300800 */
[----:B---3--:R0:W3:Y:S04]  /*fcc0*/  @P0 LDG.E.U16 R29, desc[UR20][R6.64] ;  /* 0x00000014061d0981 */ /* 0x0080e8000c1e1500 */
[----:B------:R-:W2:Y:S01]  /*fcd0*/  LDL R7, [R1+0xe0] ;  /* 0x0000e00001077983 */ /* 0x000ea20000100800 */
[----:B------:R-:W-:Y:S01]  /*fce0*/  PRMT R28, RZ, 0x7610, R28 ;  /* 0x00007610ff1c7816 */ /* 0x000fe2000000001c */
[----:B0-----:R-:W-:-:S02]  /*fcf0*/  @P0 IMAD.MOV.U32 R6, RZ, RZ, R96 ;  /* 0x000000ffff060224 */ /* 0x001fc400078e0060 */
[----:B------:R0:W-:Y:S04]  /*fd00*/  STS.U16 [R3+UR9+0x1000], R115 ;  /* 0x0010007303007988 */ /* 0x0001e80008000409 */
[----:B0-----:R-:W3:Y:S04]  /*fd10*/  LDL R115, [R1+0x164] ;  /* 0x0001640001737983 */ /* 0x001ee80000100800 */
[----:B------:R-:W3:Y:S04]  /*fd20*/  LDL.LU R96, [R1+0x790] ;  /* 0x0007900001607983 */ /* 0x000ee80000300800 */
[----:B--2---:R0:W2:Y:S04]  /*fd30*/  @P0 LDG.E.U16 R28, desc[UR20][R6.64] ;  /* 0x00000014061c0981 */ /* 0x0040a8000c1e1500 */
[----:B------:R-:W2:Y:S01]  /*fd40*/  LDL.LU R7, [R1+0x1c] ;  /* 0x00001c0001077983 */ /* 0x000ea20000300800 */
[----:B------:R-:W-:Y:S01]  /*fd50*/  PRMT R27, RZ, 0x7610, R27 ;  /* 0x00007610ff1b7816 */ /* 0x000fe2000000001b */
[----:B0-----:R-:W-:-:S02]  /*fd60*/  @P0 IMAD.MOV.U32 R6, RZ, RZ, R112 ;  /* 0x000000ffff060224 */ /* 0x001fc400078e0070 */
[----:B------:R-:W3:Y:S04]  /*fd70*/  LDL.LU R112, [R1+0x78c] ;  /* 0x00078c0001707983 */ /* 0x000ee80000300800 */
[----:B--2---:R0:W-:Y:S02]  /*fd80*/  STS.U16 [R3+UR9+0x1400], R7 ;  /* 0x0014000703007988 */ /* 0x0041e40008000409 */
[----:B0-----:R-:W-:Y:S02]  /*fd90*/  @P0 IMAD.MOV.U32 R7, RZ, RZ, R97 ;  /* 0x000000ffff070224 */ /* 0x001fe400078e0061 */
[----:B------:R-:W2:Y:S04]  /*fda0*/  LDL.LU R97, [R1+0xc] ;  /* 0x00000c0001617983 */ /* 0x000ea80000300800 */
[----:B------:R0:W2:Y:S04]  /*fdb0*/  @P0 LDG.E.U16 R27, desc[UR20][R6.64] ;  /* 0x00000014061b0981 */ /* 0x0000a8000c1e1500 */
[----:B------:R-:W0:Y:S04]  /*fdc0*/  LDL R6, [R1+0x120] ;  /* 0x0001200001067983 */ /* 0x000e280000100800 */
[----:B------:R-:W0:Y:S01]  /*fdd0*/  LDL R7, [R1+0x124] ;  /* 0x0001240001077983 */ /* 0x000e220000100800 */
[----:B------:R-:W-:-:S02]  /*fde0*/  PRMT R26, RZ, 0x7610, R26 ;  /* 0x00007610ff1a7816 */ /* 0x000fc4000000001a */
[----:B------:R-:W-:Y:S01]  /*fdf0*/  PRMT R25, RZ, 0x7610, R25 ;  /* 0x00007610ff197816 */ /* 0x000fe20000000019 */
[----:B---3--:R1:W-:Y:S01]  /*fe00*/  STS.U16 [R3+UR9+0x1800], R96 ;  /* 0x0018006003007988 */ /* 0x0083e20008000409 */
[----:B------:R-:W-:-:S03]  /*fe10*/  PRMT R24, RZ, 0x7610, R24 ;  /* 0x00007610ff187816 */ /* 0x000fc60000000018 */
[----:B-1----:R-:W3:Y:S01]  /*fe20*/  LDL.LU R96, [R1+0x18] ;  /* 0x0000180001607983 */ /* 0x002ee20000300800 */
[----:B0-----:R-:W-:-:S04]  /*fe30*/  @P0 LOP3.LUT R7, R7, R6, RZ, 0x3c, !PT ;  /* 0x0000000607070212 */ /* 0x001fc800078e3cff */
[----:B------:R-:W-:-:S04]  /*fe40*/  @P0 LOP3.LUT R6, R7, R6, RZ, 0x3c, !PT ;  /* 0x0000000607060212 */ /* 0x000fc800078e3cff */
[----:B------:R-:W-:-:S05]  /*fe50*/  @P0 LOP3.LUT R7, R7, R6, RZ, 0x3c, !PT ;  /* 0x0000000607070212 */ /* 0x000fca00078e3cff */
[----:B------:R0:W2:Y:S02]  /*fe60*/  @P0 LDG.E.U16 R26, desc[UR20][R6.64] ;  /* 0x00000014061a0981 */ /* 0x0000a4000c1e1500 */
[----:B0-----:R-:W-:Y:S02]  /*fe70*/  @P0 IMAD.MOV.U32 R6, RZ, RZ, R95 ;  /* 0x000000ffff060224 */ /* 0x001fe400078e005f */
[----:B------:R-:W-:Y:S01]  /*fe80*/  @P0 IMAD.MOV.U32 R7, RZ, RZ, R118 ;  /* 0x000000ffff070224 */ /* 0x000fe200078e0076 */
[----:B------:R-:W2:Y:S04]  /*fe90*/  LDL.LU R95, [R1+0x788] ;  /* 0x00078800015f7983 */ /* 0x000ea80000300800 */
[----:B------:R0:W2:Y:S04]  /*fea0*/  @P0 LDG.E.U16 R25, desc[UR20][R6.64] ;  /* 0x0000001406190981 */ /* 0x0000a8000c1e1500 */
[----:B------:R-:W2:Y:S01]  /*feb0*/  LDL.LU R118, [R1+0x8] ;  /* 0x0000080001767983 */ /* 0x000ea20000300800 */
[----:B0-----:R-:W-:-:S02]  /*fec0*/  @P0 IMAD.MOV.U32 R6, RZ, RZ, R115 ;  /* 0x000000ffff060224 */ /* 0x001fc400078e0073 */
[----:B------:R-:W-:Y:S02]  /*fed0*/  @P0 IMAD.MOV.U32 R7, RZ, RZ, R20 ;  /* 0x000000ffff070224 */ /* 0x000fe400078e0014 */
[----:B------:R-:W2:Y:S04]  /*fee0*/  LDL.LU R20, [R1+0x784] ;  /* 0x0007840001147983 */ /* 0x000ea80000300800 */
[----:B------:R0:W3:Y:S02]  /*fef0*/  @P0 LDG.E.U16 R24, desc[UR20][R6.64] ;  /* 0x0000001406180981 */ /* 0x0000e4000c1e1500 */
[----:B0-----:R-:W-:Y:S02]  /*ff00*/  @P0 IMAD.MOV.U32 R7, RZ, RZ, R19 ;  /* 0x000000ffff070224 */ /* 0x001fe400078e0013 */
[----:B------:R-:W3:Y:S01]  /*ff10*/  LDL.LU R19, [R1+0x780] ;  /* 0x0007800001137983 */ /* 0x000ee20000300800 */
[----:B------:R-:W-:Y:S01]  /*ff20*/  PRMT R23, RZ, 0x7610, R23 ;  /* 0x00007610ff177816 */ /* 0x000fe20000000017 */
[----:B------:R-:W-:Y:S01]  /*ff30*/  @P0 IMAD.MOV.U32 R6, RZ, RZ, R109 ;  /* 0x000000ffff060224 */ /* 0x000fe200078e006d */
[----:B------:R-:W-:Y:S01]  /*ff40*/  PRMT R22, RZ, 0x7610, R22 ;  /* 0x00007610ff167816 */ /* 0x000fe20000000016 */
[----:B------:R0:W-:Y:S04]  /*ff50*/  STS.U16 [R3+UR9+0x2400], R71 ;  /* 0x0024004703007988 */ /* 0x0001e80008000409 */
[----:B------:R-:W4:Y:S04]  /*ff60*/  LDL.LU R109, [R1+0x77c] ;  /* 0x00077c00016d7983 */ /* 0x000f280000300800 */
[----:B------:R1:W4:Y:S04]  /*ff70*/  @P0 LDG.E.U16 R23, desc[UR20][R6.64] ;  /* 0x0000001406170981 */ /* 0x000328000c1e1500 */
[----:B0-----:R-:W4:Y:S01]  /*ff80*/  LDL.LU R71, [R1+0x4] ;  /* 0x0000040001477983 */ /* 0x001f220000300800 */
[----:B-1----:R-:W-:-:S02]  /*ff90*/  @P0 IMAD.MOV.U32 R6, RZ, RZ, R113 ;  /* 0x000000ffff060224 */ /* 0x002fc400078e0071 */
[----:B------:R-:W-:Y:S02]  /*ffa0*/  @P0 IMAD.MOV.U32 R7, RZ, RZ, R18 ;  /* 0x000000ffff070224 */ /* 0x000fe400078e0012 */
[----:B------:R-:W4:Y:S04]  /*ffb0*/  LDL.LU R18, [R1+0x778] ;  /* 0x0007780001127983 */ /* 0x000f280000300800 */
[----:B------:R-:W4:Y:S04]  /*ffc0*/  LDL.LU R113, [R1+0x774] ;  /* 0x0007740001717983 */ /* 0x000f280000300800 */
[----:B------:R0:W4:Y:S04]  /*ffd0*/  @P0 LDG.E.U16 R22, desc[UR20][R6.64] ;  /* 0x0000001406160981 */ /* 0x000128000c1e1500 */
[----:B------:R1:W-:Y:S01]  /*ffe0*/  STS.U16 [R3+UR9+0x2c00], R70 ;  /* 0x002c004603007988 */ /* 0x0003e20008000409 */
[----:B0-----:R-:W-:-:S03]  /*fff0*/  @P0 IMAD.MOV.U32 R7, RZ, RZ, R17 ;  /* 0x000000ffff070224 */ /* 0x001fc600078e0011 */
[----:B-1----:R-:W4:Y:S04]  /*10000*/  LDL.LU R70, [R1] ;  /* 0x0000000001467983 */ /* 0x002f280000300800 */
[----:B------:R-:W4:Y:S01]  /*10010*/  LDL.LU R17, [R1+0x770] ;  /* 0x0007700001117983 */ /* 0x000f220000300800 */
[----:B------:R-:W-:Y:S01]  /*10020*/  PRMT R21, RZ, 0x7610, R21 ;  /* 0x00007610ff157816 */ /* 0x000fe20000000015 */
[----:B------:R-:W-:Y:S02]  /*10030*/  @P0 IMAD.MOV.U32 R6, RZ, RZ, R94 ;  /* 0x000000ffff060224 */ /* 0x000fe400078e005e */
[----:B------:R-:W4:Y:S04]  /*10040*/  LDL.LU R94, [R1+0x76c] ;  /* 0x00076c00015e7983 */ /* 0x000f280000300800 */
[----:B------:R0:W4:Y:S02]  /*10050*/  @P0 LDG.E.U16 R21, desc[UR20][R6.64] ;  /* 0x0000001406150981 */ /* 0x000124000c1e1500 */
[----:B0-----:R-:W-:-:S02]  /*10060*/  @P0 IMAD.MOV.U32 R6, RZ, RZ, R16 ;  /* 0x000000ffff060224 */ /* 0x001fc400078e0010 */
[----:B------:R-:W-:Y:S02]  /*10070*/  @P0 IMAD.MOV.U32 R7, RZ, RZ, R111 ;  /* 0x000000ffff070224 */ /* 0x000fe400078e006f */
[----:B------:R-:W4:Y:S04]  /*10080*/  LDL.LU R111, [R1+0x768] ;  /* 0x00076800016f7983 */ /* 0x000f280000300800 */
[----:B------:R-:W4:Y:S01]  /*10090*/  LDL.LU R16, [R1+0x764] ;  /* 0x0007640001107983 */ /* 0x000f220000300800 */
[----:B--2---:R-:W-:-:S06]  /*100a0*/  PRMT R20, RZ, 0x7610, R20 ;  /* 0x00007610ff147816 */ /* 0x004fcc0000000014 */
[----:B------:R0:W2:Y:S01]  /*100b0*/  @P0 LDG.E.U16 R20, desc[UR20][R6.64] ;  /* 0x0000001406140981 */ /* 0x0000a2000c1e1500 */
[----:B---3--:R-:W-:Y:S01]  /*100c0*/  PRMT R19, RZ, 0x7610, R19 ;  /* 0x00007610ff137816 */ /* 0x008fe20000000013 */
[----:B0-----:R-:W-:Y:S02]  /*100d0*/  @P0 IMAD.MOV.U32 R6, RZ, RZ, R106 ;  /* 0x000000ffff060224 */ /* 0x001fe400078e006a */
[----:B------:R-:W-:Y:S02]  /*100e0*/  @P0 IMAD.MOV.U32 R7, RZ, RZ, R15 ;  /* 0x000000ffff070224 */ /* 0x000fe400078e000f */
[----:B------:R-:W3:Y:S04]  /*100f0*/  LDL.LU R15, [R1+0x760] ;  /* 0x00076000010f7983 */ /* 0x000ee80000300800 */
[----:B------:R0:W2:Y:S04]  /*10100*/  @P0 LDG.E.U16 R19, desc[UR20][R6.64] ;  /* 0x0000001406130981 */ /* 0x0000a8000c1e1500 */
[----:B------:R-:W2:Y:S01]  /*10110*/  LDL.LU R106, [R1+0x75c] ;  /* 0x00075c00016a7983 */ /* 0x000ea20000300800 */
[----:B0-----:R-:W-:-:S02]  /*10120*/  @P0 IMAD.MOV.U32 R7, RZ, RZ, R85 ;  /* 0x000000ffff070224 */ /* 0x001fc400078e0055 */
[----:B------:R-:W-:Y:S01]  /*10130*/  @P0 IMAD.MOV.U32 R6, RZ, RZ, R14 ;  /* 0x000000ffff060224 */ /* 0x000fe200078e000e */
[----:B------:R-:W2:Y:S04]  /*10140*/  LDL.LU R85, [R1+0x758] ;  /* 0x0007580001557983 */ /* 0x000ea80000300800 */
[----:B------:R-:W2:Y:S01]  /*10150*/  LDL.LU R14, [R1+0x754] ;  /* 0x00075400010e7983 */ /* 0x000ea20000300800 */
[----:B----4-:R-:W-:-:S06]  /*10160*/  PRMT R18, RZ, 0x7610, R18 ;  /* 0x00007610ff127816 */ /* 0x010fcc0000000012 */
[----:B------:R0:W4:Y:S02]  /*10170*/  @P0 LDG.E.U16 R18, desc[UR20][R6.64] ;  /* 0x0000001406120981 */ /* 0x000124000c1e1500 */
[----:B0-----:R-:W-:Y:S02]  /*10180*/  @P0 IMAD.MOV.U32 R6, RZ, RZ, R93 ;  /* 0x000000ffff060224 */ /* 0x001fe400078e005d */
[----:B------:R-:W-:Y:S02]  /*10190*/  @P0 IMAD.MOV.U32 R7, RZ, RZ, R13 ;  /* 0x000000ffff070224 */ /* 0x000fe400078e000d */
[----:B------:R-:W4:Y:S04]  /*101a0*/  LDL.LU R13, [R1+0x750] ;  /* 0x00075000010d7983 */ /* 0x000f280000300800 */
[----:B------:R-:W4:Y:S01]  /*101b0*/  LDL.LU R93, [R1+0x74c] ;  /* 0x00074c00015d7983 */ /* 0x000f220000300800 */
[----:B------:R-:W-:-:S06]  /*101c0*/  PRMT R17, RZ, 0x7610, R17 ;  /* 0x00007610ff117816 */ /* 0x000fcc0000000011 */
[----:B------:R0:W4:Y:S02]  /*101d0*/  @P0 LDG.E.U16 R17, desc[UR20][R6.64] ;  /* 0x0000001406110981 */ /* 0x000124000c1e1500 */
[----:B0-----:R-:W-:Y:S02]  /*101e0*/  @P0 IMAD.MOV.U32 R7, RZ, RZ, R12 ;  /* 0x000000ffff070224 */ /* 0x001fe400078e000c */
[----:B------:R-:W4:Y:S01]  /*101f0*/  LDL.LU R12, [R1+0x748] ;  /* 0x00074800010c7983 */ /* 0x000f220000300800 */
[----:B------:R-:W-:-:S03]  /*10200*/  @P0 IMAD.MOV.U32 R6, RZ, RZ, R11 ;  /* 0x000000ffff060224 */ /* 0x000fc600078e000b */
[----:B------:R-:W4:Y:S01]  /*10210*/  LDL.LU R11, [R1+0x744] ;  /* 0x00074400010b7983 */ /* 0x000f220000300800 */
[----:B------:R-:W-:-:S06]  /*10220*/  PRMT R16, RZ, 0x7610, R16 ;  /* 0x00007610ff107816 */ /* 0x000fcc0000000010 */
[----:B------:R0:W4:Y:S02]  /*10230*/  @P0 LDG.E.U16 R16, desc[UR20][R6.64] ;  /* 0x0000001406100981 */ /* 0x000124000c1e1500 */
[----:B0-----:R-:W-:Y:S02]  /*10240*/  @P0 IMAD.MOV.U32 R6, RZ, RZ, R103 ;  /* 0x000000ffff060224 */ /* 0x001fe400078e0067 */
[----:B------:R-:W-:Y:S02]  /*10250*/  @P0 IMAD.MOV.U32 R7, RZ, RZ, R86 ;  /* 0x000000ffff070224 */ /* 0x000fe400078e0056 */
[----:B------:R-:W4:Y:S04]  /*10260*/  LDL.LU R86, [R1+0x740] ;  /* 0x0007400001567983 */ /* 0x000f280000300800 */
[----:B------:R-:W4:Y:S01]  /*10270*/  LDL.LU R103, [R1+0x73c] ;  /* 0x00073c0001677983 */ /* 0x000f220000300800 */
[----:B---3--:R-:W-:-:S06]  /*10280*/  PRMT R15, RZ, 0x7610, R15 ;  /* 0x00007610ff0f7816 */ /* 0x008fcc000000000f */
[----:B------:R0:W3:Y:S02]  /*10290*/  @P0 LDG.E.U16 R15, desc[UR20][R6.64] ;  /* 0x00000014060f0981 */ /* 0x0000e4000c1e1500 */
[----:B0-----:R-:W-:Y:S02]  /*102a0*/  @P0 IMAD.MOV.U32 R6, RZ, RZ, R125 ;  /* 0x000000ffff060224 */ /* 0x001fe400078e007d */
[----:B------:R-:W-:Y:S02]  /*102b0*/  @P0 IMAD.MOV.U32 R7, RZ, RZ, R10 ;  /* 0x000000ffff070224 */ /* 0x000fe400078e000a */
[----:B------:R-:W3:Y:S01]  /*102c0*/  LDL.LU R10, [R1+0x738] ;  /* 0x00073800010a7983 */ /* 0x000ee20000300800 */
[----:B--2---:R-:W-:-:S03]  /*102d0*/  PRMT R14, RZ, 0x7610, R14 ;  /* 0x00007610ff0e7816 */ /* 0x004fc6000000000e */
[----:B------:R-:W2:Y:S04]  /*102e0*/  LDL.LU R125, [R1+0x734] ;  /* 0x00073400017d7983 */ /* 0x000ea80000300800 */
[----:B------:R0:W2:Y:S02]  /*102f0*/  @P0 LDG.E.U16 R14, desc[UR20][R6.64] ;  /* 0x00000014060e0981 */ /* 0x0000a4000c1e1500 */
[----:B0-----:R-:W-:Y:S02]  /*10300*/  @P0 IMAD.MOV.U32 R7, RZ, RZ, R9 ;  /* 0x000000ffff070224 */ /* 0x001fe400078e0009 */
[----:B------:R-:W2:Y:S01]  /*10310*/  LDL.LU R9, [R1+0x730] ;  /* 0x0007300001097983 */ /* 0x000ea20000300800 */
[----:B------:R-:W-:Y:S01]  /*10320*/  @P0 IMAD.MOV.U32 R6, RZ, RZ, R92 ;  /* 0x000000ffff060224 */ /* 0x000fe200078e005c */
[----:B----4-:R-:W-:-:S02]  /*10330*/  PRMT R13, RZ, 0x7610, R13 ;  /* 0x00007610ff0d7816 */ /* 0x010fc4000000000d */
[----:B------:R-:W4:Y:S04]  /*10340*/  LDL.LU R92, [R1+0x72c] ;  /* 0x00072c00015c7983 */ /* 0x000f280000300800 */
[----:B------:R0:W4:Y:S02]  /*10350*/  @P0 LDG.E.U16 R13, desc[UR20][R6.64] ;  /* 0x00000014060d0981 */ /* 0x000124000c1e1500 */
[----:B0-----:R-:W-:Y:S02]  /*10360*/  @P0 IMAD.MOV.U32 R6, RZ, RZ, R124 ;  /* 0x000000ffff060224 */ /* 0x001fe400078e007c */
[----:B------:R-:W-:Y:S02]  /*10370*/  @P0 IMAD.MOV.U32 R7, RZ, RZ, R114 ;  /* 0x000000ffff070224 */ /* 0x000fe400078e0072 */
[----:B------:R-:W4:Y:S01]  /*10380*/  LDL.LU R114, [R1+0x728] ;  /* 0x0007280001727983 */ /* 0x000f220000300800 */
[----:B------:R-:W-:-:S03]  /*10390*/  PRMT R12, RZ, 0x7610, R12 ;  /* 0x00007610ff0c7816 */ /* 0x000fc6000000000c */
[----:B------:R-:W4:Y:S04]  /*103a0*/  LDL.LU R124, [R1+0x724] ;  /* 0x00072400017c7983 */ /* 0x000f280000300800 */
[----:B------:R0:W4:Y:S01]  /*103b0*/  @P0 LDG.E.U16 R12, desc[UR20][R6.64] ;  /* 0x00000014060c0981 */ /* 0x000122000c1e1500 */
[----:B------:R-:W-:Y:S01]  /*103c0*/  PRMT R11, RZ, 0x7610, R11 ;  /* 0x00007610ff0b7816 */ /* 0x000fe2000000000b */
[----:B0-----:R-:W-:Y:S02]  /*103d0*/  @P0 IMAD.MOV.U32 R7, RZ, RZ, R8 ;  /* 0x000000ffff070224 */ /* 0x001fe400078e0008 */
[----:B------:R-:W4:Y:S01]  /*103e0*/  LDL.LU R8, [R1+0x720] ;  /* 0x0007200001087983 */ /* 0x000f220000300800 */
[----:B------:R-:W-:-:S03]  /*103f0*/  @P0 IMAD.MOV.U32 R6, RZ, RZ, R100 ;  /* 0x000000ffff060224 */ /* 0x000fc600078e0064 */
[----:B------:R-:W4:Y:S04]  /*10400*/  LDL.LU R100, [R1+0x71c] ;  /* 0x00071c0001647983 */ /* 0x000f280000300800 */
        /* <DEDUP_REMOVED lines=8> */
[----:B------:R-:W-:Y:S01]  /*10490*/  @P0 IMAD.MOV.U32 R7, RZ, RZ, R88 ;  /* 0x000000ffff070224 */ /* 0x000fe200078e0058 */
[----:B--2---:R-:W-:Y:S01]  /*104a0*/  PRMT R9, RZ, 0x7610, R9 ;  /* 0x00007610ff097816 */ /* 0x004fe20000000009 */
[----:B------:R-:W2:Y:S04]  /*104b0*/  LDL.LU R88, [R1+0x710] ;  /* 0x0007100001587983 */ /* 0x000ea80000300800 */
[----:B------:R-:W2:Y:S04]  /*104c0*/  LDL.LU R91, [R1+0x70c] ;  /* 0x00070c00015b7983 */ /* 0x000ea80000300800 */
[----:B------:R0:W2:Y:S02]  /*104d0*/  @P0 LDG.E.U16 R9, desc[UR20][R6.64] ;  /* 0x0000001406090981 */ /* 0x0000a4000c1e1500 */
[----:B0-----:R-:W-:-:S02]  /*104e0*/  @P0 IMAD.MOV.U32 R7, RZ, RZ, R5 ;  /* 0x000000ffff070224 */ /* 0x001fc400078e0005 */
[----:B------:R-:W2:Y:S01]  /*104f0*/  LDL.LU R5, [R1+0x708] ;  /* 0x0007080001057983 */ /* 0x000ea20000300800 */
[----:B------:R-:W-:-:S03]  /*10500*/  @P0 IMAD.MOV.U32 R6, RZ, RZ, R122 ;  /* 0x000000ffff060224 */ /* 0x000fc600078e007a */
[----:B------:R-:W3:Y:S01]  /*10510*/  LDL.LU R122, [R1+0x704] ;  /* 0x00070400017a7983 */ /* 0x000ee20000300800 */
[----:B----4-:R-:W-:-:S06]  /*10520*/  PRMT R8, RZ, 0x7610, R8 ;  /* 0x00007610ff087816 */ /* 0x010fcc0000000008 */
[----:B------:R0:W4:Y:S02]  /*10530*/  @P0 LDG.E.U16 R8, desc[UR20][R6.64] ;  /* 0x0000001406080981 */ /* 0x000124000c1e1500 */
[----:B0-----:R-:W-:-:S06]  /*10540*/  PRMT R7, RZ, 0x7610, R7 ;  /* 0x00007610ff077816 */ /* 0x001fcc0000000007 */
[----:B------:R0:W3:Y:S01]  /*10550*/  @P0 LDG.E.U16 R7, desc[UR20][R34.64] ;  /* 0x0000001422070981 */ /* 0x0000e2000c1e1500 */
[----:B------:R-:W-:Y:S01]  /*10560*/  PRMT R6, RZ, 0x7610, R6 ;  /* 0x00007610ff067816 */ /* 0x000fe20000000006 */
[----:B0-----:R-:W-:Y:S02]  /*10570*/  @P0 IMAD.MOV.U32 R35, RZ, RZ, R98 ;  /* 0x000000ffff230224 */ /* 0x001fe400078e0062 */
[----:B------:R-:W-:Y:S01]  /*10580*/  @P0 IMAD.MOV.U32 R34, RZ, RZ, R116 ;  /* 0x000000ffff220224 */ /* 0x000fe200078e0074 */
[----:B------:R-:W3:Y:S04]  /*10590*/  LDL.LU R98, [R1+0x700] ;  /* 0x0007000001627983 */ /* 0x000ee80000300800 */
[----:B------:R-:W3:Y:S04]  /*105a0*/  LDL.LU R116, [R1+0x6fc] ;  /* 0x0006fc0001747983 */ /* 0x000ee80000300800 */
[----:B------:R0:W-:Y:S04]  /*105b0*/  STS.U16 [R3+UR9+0x4400], R71 ;  /* 0x0044004703007988 */ /* 0x0001e80008000409 */
[----:B------:R1:W3:Y:S04]  /*105c0*/  @P0 LDG.E.U16 R6, desc[UR20][R34.64] ;  /* 0x0000001422060981 */ /* 0x0002e8000c1e1500 */
[----:B0-----:R-:W3:Y:S01]  /*105d0*/  LDL R71, [R1+0x68] ;  /* 0x0000680001477983 */ /* 0x001ee20000100800 */
[----:B-1----:R-:W-:-:S02]  /*105e0*/  @P0 IMAD.MOV.U32 R34, RZ, RZ, R90 ;  /* 0x000000ffff220224 */ /* 0x002fc400078e005a */
[----:B------:R-:W-:Y:S01]  /*105f0*/  @P0 IMAD.MOV.U32 R35, RZ, RZ, R121 ;  /* 0x000000ffff230224 */ /* 0x000fe200078e0079 */
[----:B------:R0:W-:Y:S04]  /*10600*/  STS.U16 [R3+UR9+0x2800], R95 ;  /* 0x0028005f03007988 */ /* 0x0001e80008000409 */
[----:B------:R-:W3:Y:S04]  /*10610*/  LDL.LU R121, [R1+0x6f8] ;  /* 0x0006f80001797983 */ /* 0x000ee80000300800 */
[----:B------:R-:W4:Y:S04]  /*10620*/  LDL.LU R90, [R1+0x6f4] ;  /* 0x0006f400015a7983 */ /* 0x000f280000300800 */
[----:B0-----:R-:W4:Y:S04]  /*10630*/  LDL R95, [R1+0x88] ;  /* 0x00008800015f7983 */ /* 0x001f280000100800 */
[----:B------:R0:W-:Y:S04]  /*10640*/  STS.U16 [R3+UR9+0x2000], R112 ;  /* 0x0020007003007988 */ /* 0x0001e80008000409 */
[----:B------:R1:W-:Y:S01]  /*10650*/  STS.U16 [R3+UR9+0x4c00], R70 ;  /* 0x004c004603007988 */ /* 0x0003e20008000409 */
[----:B--2---:R-:W-:-:S06]  /*10660*/  PRMT R5, RZ, 0x7610, R5 ;  /* 0x00007610ff057816 */ /* 0x004fcc0000000005 */
[----:B------:R2:W4:Y:S02]  /*10670*/  @P0 LDG.E.U16 R5, desc[UR20][R34.64] ;  /* 0x0000001422050981 */ /* 0x000524000c1e1500 */
[----:B--2---:R-:W-:Y:S02]  /*10680*/  @P0 IMAD.MOV.U32 R35, RZ, RZ, R89 ;  /* 0x000000ffff230224 */ /* 0x004fe400078e0059 */
[----:B------:R-:W-:Y:S01]  /*10690*/  @P0 IMAD.MOV.U32 R34, RZ, RZ, R120 ;  /* 0x000000ffff220224 */ /* 0x000fe200078e0078 */
[----:B------:R-:W2:Y:S04]  /*106a0*/  LDL.LU R89, [R1+0x6f0] ;  /* 0x0006f00001597983 */ /* 0x000ea80000300800 */
[----:B------:R-:W2:Y:S04]  /*106b0*/  LDL.LU R120, [R1+0x6ec] ;  /* 0x0006ec0001787983 */ /* 0x000ea80000300800 */
[----:B0-----:R-:W2:Y:S04]  /*106c0*/  LDL R112, [R1+0xa8] ;  /* 0x0000a80001707983 */ /* 0x001ea80000100800 */
[----:B-1----:R-:W2:Y:S01]  /*106d0*/  LDL R70, [R1+0xcc] ;  /* 0x0000cc0001467983 */ /* 0x002ea20000100800 */
[----:B------:R-:W-:-:S03]  /*106e0*/  PRMT R39, RZ, 0x7610, R39 ;  /* 0x00007610ff277816 */ /* 0x000fc60000000027 */
[----:B------:R0:W-:Y:S04]  /*106f0*/  STS.U16 [R3+UR9+0x1c00], R96 ;  /* 0x001c006003007988 */ /* 0x0001e80008000409 */
[----:B------:R1:W2:Y:S04]  /*10700*/  @P0 LDG.E.U16 R39, desc[UR20][R34.64] ;  /* 0x0000001422270981 */ /* 0x0002a8000c1e1500 */
[----:B0-----:R-:W2:Y:S01]  /*10710*/  LDL R96, [R1+0xc8] ;  /* 0x0000c80001607983 */ /* 0x001ea20000100800 */
[----:B-1----:R-:W-:Y:S02]  /*10720*/  PRMT R35, RZ, 0x7610, R35 ;  /* 0x00007610ff237816 */ /* 0x002fe40000000023 */
[----:B------:R-:W-:-:S04]  /*10730*/  PRMT R33, RZ, 0x7610, R33 ;  /* 0x00007610ff217816 */ /* 0x000fc80000000021 */
[----:B------:R0:W2:Y:S01]  /*10740*/  @P0 LDG.E.U16 R35, desc[UR20][R40.64] ;  /* 0x0000001428230981 */ /* 0x0000a2000c1e1500 */
[----:B------:R-:W-:Y:S01]  /*10750*/  PRMT R68, RZ, 0x7610, R68 ;  /* 0x00007610ff447816 */ /* 0x000fe20000000044 */
[----:B0-----:R-:W-:Y:S02]  /*10760*/  @P0 IMAD.MOV.U32 R40, RZ, RZ, R117 ;  /* 0x000000ffff280224 */ /* 0x001fe400078e0075 */
[----:B------:R-:W-:Y:S01]  /*10770*/  @P0 IMAD.MOV.U32 R41, RZ, RZ, R69 ;  /* 0x000000ffff290224 */ /* 0x000fe200078e0045 */
[----:B------:R-:W2:Y:S04]  /*10780*/  LDL.LU R117, [R1+0x6e8] ;  /* 0x0006e80001757983 */ /* 0x000ea80000300800 */
[----:B------:R-:W2:Y:S04]  /*10790*/  LDL R115, [R1+0x108] ;  /* 0x0001080001737983 */ /* 0x000ea80000100800 */
[----:B------:R0:W2:Y:S04]  /*107a0*/  @P0 LDG.E.U16 R33, desc[UR20][R40.64] ;  /* 0x0000001428210981 */ /* 0x0000a8000c1e1500 */
[----:B------:R1:W-:Y:S04]  /*107b0*/  STS.U16 [R3+UR9+0x3400], R97 ;  /* 0x0034006103007988 */ /* 0x0003e80008000409 */
[----:B------:R1:W-:Y:S01]  /*107c0*/  STS.U16 [R3+UR9+0x3c00], R118 ;  /* 0x003c007603007988 */ /* 0x0003e20008000409 */
[----:B0-----:R-:W-:-:S02]  /*107d0*/  @P0 IMAD.MOV.U32 R41, RZ, RZ, R87 ;  /* 0x000000ffff290224 */ /* 0x001fc400078e0057 */
[----:B---3--:R-:W-:Y:S01]  /*107e0*/  @P0 IMAD.MOV.U32 R40, RZ, RZ, R116 ;  /* 0x000000ffff280224 */ /* 0x008fe200078e0074 */
[----:B------:R-:W3:Y:S04]  /*107f0*/  LDL.LU R87, [R1+0x6e4] ;  /* 0x0006e40001577983 */ /* 0x000ee80000300800 */
[----:B------:R-:W3:Y:S04]  /*10800*/  LDL.LU R116, [R1+0x6e0] ;  /* 0x0006e00001747983 */ /* 0x000ee80000300800 */
[----:B-1----:R-:W3:Y:S04]  /*10810*/  LDL R97, [R1+0x128] ;  /* 0x0001280001617983 */ /* 0x002ee80000100800 */
[----:B------:R-:W3:Y:S01]  /*10820*/  LDL R118, [R1+0x12c] ;  /* 0x00012c0001767983 */ /* 0x000ee20000100800 */
[----:B------:R-:W-:-:S03]  /*10830*/  PRMT R67, RZ, 0x7610, R67 ;  /* 0x00007610ff437816 */ /* 0x000fc60000000043 */
[----:B------:R0:W3:Y:S01]  /*10840*/  @P0 LDG.E.U16 R68, desc[UR20][R40.64] ;  /* 0x0000001428440981 */ /* 0x0000e2000c1e1500 */
[----:B------:R-:W-:Y:S01]  /*10850*/  PRMT R66, RZ, 0x7610, R66 ;  /* 0x00007610ff427816 */ /* 0x000fe20000000042 */
[----:B0-----:R-:W-:Y:S02]  /*10860*/  @P0 IMAD.MOV.U32 R40, RZ, RZ, R88 ;  /* 0x000000ffff280224 */ /* 0x001fe400078e0058 */
[----:B------:R-:W-:Y:S01]  /*10870*/  @P0 IMAD.MOV.U32 R41, RZ, RZ, R71 ;  /* 0x000000ffff290224 */ /* 0x000fe200078e0047 */
[----:B------:R-:W3:Y:S04]  /*10880*/  LDL.LU R88, [R1+0x6dc] ;  /* 0x0006dc0001587983 */ /* 0x000ee80000300800 */
[----:B------:R-:W3:Y:S04]  /*10890*/  LDL R71, [R1+0x148] ;  /* 0x0001480001477983 */ /* 0x000ee80000100800 */
[----:B------:R0:W3:Y:S01]  /*108a0*/  @P0 LDG.E.U16 R67, desc[UR20][R40.64] ;  /* 0x0000001428430981 */ /* 0x0000e2000c1e1500 */
[----:B------:R-:W-:Y:S01]  /*108b0*/  PRMT R65, RZ, 0x7610, R65 ;  /* 0x00007610ff417816 */ /* 0x000fe20000000041 */
[----:B0-----:R-:W-:-:S02]  /*108c0*/  @P0 IMAD.MOV.U32 R40, RZ, RZ, R114 ;  /* 0x000000ffff280224 */ /* 0x001fc400078e0072 */
[----:B----4-:R-:W-:Y:S01]  /*108d0*/  @P0 IMAD.MOV.U32 R41, RZ, RZ, R95 ;  /* 0x000000ffff290224 */ /* 0x010fe200078e005f */
[----:B------:R-:W4:Y:S04]  /*108e0*/  LDL.LU R114, [R1+0x6d8] ;  /* 0x0006d80001727983 */ /* 0x000f280000300800 */
[----:B------:R0:W4:Y:S02]  /*108f0*/  @P0 LDG.E.U16 R66, desc[UR20][R40.64] ;  /* 0x0000001428420981 */ /* 0x000124000c1e1500 */
[----:B0-----:R-:W-:Y:S02]  /*10900*/  @P0 IMAD.MOV.U32 R40, RZ, RZ, R86 ;  /* 0x000000ffff280224 */ /* 0x001fe400078e0056 */
[----:B------:R-:W4:Y:S01]  /*10910*/  LDL.LU R86, [R1+0x6d4] ;  /* 0x0006d40001567983 */ /* 0x000f220000300800 */
[----:B--2---:R-:W-:-:S05]  /*10920*/  @P0 IMAD.MOV.U32 R41, RZ, RZ, R112 ;  /* 0x000000ffff290224 */ /* 0x004fca00078e0070 */
[----:B------:R0:W2:Y:S02]  /*10930*/  @P0 LDG.E.U16 R65, desc[UR20][R40.64] ;  /* 0x0000001428410981 */ /* 0x0000a4000c1e1500 */
[----:B0-----:R-:W-:Y:S02]  /*10940*/  @P0 IMAD.MOV.U32 R40, RZ, RZ, R70 ;  /* 0x000000ffff280224 */ /* 0x001fe400078e0046 */
[----:B------:R-:W2:Y:S01]  /*10950*/  LDL R70, [R1+0x188] ;  /* 0x0001880001467983 */ /* 0x000ea20000100800 */
[----:B------:R-:W-:Y:S01]  /*10960*/  PRMT R64, RZ, 0x7610, R64 ;  /* 0x00007610ff407816 */ /* 0x000fe20000000040 */
[----:B------:R-:W-:Y:S01]  /*10970*/  @P0 IMAD.MOV.U32 R41, RZ, RZ, R96 ;  /* 0x000000ffff290224 */ /* 0x000fe200078e0060 */
[----:B------:R-:W-:Y:S01]  /*10980*/  PRMT R63, RZ, 0x7610, R63 ;  /* 0x00007610ff3f7816 */ /* 0x000fe2000000003f */
[----:B------:R0:W-:Y:S04]  /*10990*/  STS.U16 [R3+UR9+0x3000], R109 ;  /* 0x0030006d03007988 */ /* 0x0001e80008000409 */
[----:B------:R1:W4:Y:S02]  /*109a0*/  @P0 LDG.E.U16 R64, desc[UR20][R40.64] ;  /* 0x0000001428400981 */ /* 0x000324000c1e1500 */
[----:B-1----:R-:W-:-:S02]  /*109b0*/  @P0 IMAD.MOV.U32 R41, RZ, RZ, R113 ;  /* 0x000000ffff290224 */ /* 0x002fc400078e0071 */
[----:B------:R-:W-:Y:S01]  /*109c0*/  @P0 IMAD.MOV.U32 R40, RZ, RZ, R85 ;  /* 0x000000ffff280224 */ /* 0x000fe200078e0055 */
[----:B------:R-:W4:Y:S04]  /*109d0*/  LDL.LU R113, [R1+0x6d0] ;  /* 0x0006d00001717983 */ /* 0x000f280000300800 */
[----:B------:R-:W4:Y:S04]  /*109e0*/  LDL.LU R85, [R1+0x6cc] ;  /* 0x0006cc0001557983 */ /* 0x000f280000300800 */
[----:B0-----:R-:W4:Y:S04]  /*109f0*/  LDL R109, [R1+0x1bc] ;  /* 0x0001bc00016d7983 */ /* 0x001f280000100800 */
[----:B------:R0:W4:Y:S01]  /*10a00*/  @P0 LDG.E.U16 R63, desc[UR20][R40.64] ;  /* 0x00000014283f0981 */ /* 0x000122000c1e1500 */
[----:B------:R-:W-:Y:S01]  /*10a10*/  PRMT R62, RZ, 0x7610, R62 ;  /* 0x00007610ff3e7816 */ /* 0x000fe2000000003e */
[----:B0-----:R-:W-:-:S02]  /*10a20*/  @P0 IMAD.MOV.U32 R40, RZ, RZ, R111 ;  /* 0x000000ffff280224 */ /* 0x001fc400078e006f */
[----:B------:R-:W4:Y:S01]  /*10a30*/  LDL.LU R111, [R1+0x6c8] ;  /* 0x0006c800016f7983 */ /* 0x000f220000300800 */
[----:B------:R-:W-:-:S03]  /*10a40*/  @P0 IMAD.MOV.U32 R41, RZ, RZ, R115 ;  /* 0x000000ffff290224 */ /* 0x000fc600078e0073 */
[----:B------:R-:W4:Y:S01]  /*10a50*/  LDL R95, [R1+0x1dc] ;  /* 0x0001dc00015f7983 */ /* 0x000f220000100800 */
[----:B------:R-:W-:-:S03]  /*10a60*/  PRMT R61, RZ, 0x7610, R61 ;  /* 0x00007610ff3d7816 */ /* 0x000fc6000000003d */
[----:B------:R-:W4:Y:S04]  /*10a70*/  LDL R112, [R1+0x1fc] ;  /* 0x0001fc0001707983 */ /* 0x000f280000100800 */
[----:B------:R3:W4:Y:S01]  /*10a80*/  @P0 LDG.E.U16 R62, desc[UR20][R40.64] ;  /* 0x00000014283e0981 */ /* 0x000722000c1e1500 */
[----:B------:R-:W-:-:S03]  /*10a90*/  PRMT R60, RZ, 0x7610, R60 ;  /* 0x00007610ff3c7816 */ /* 0x000fc6000000003c */
[----:B------:R-:W4:Y:S01]  /*10aa0*/  LDL R96, [R1+0x21c] ;  /* 0x00021c0001607983 */ /* 0x000f220000100800 */
[----:B---3--:R-:W-:Y:S02]  /*10ab0*/  @P0 IMAD.MOV.U32 R40, RZ, RZ, R118 ;  /* 0x000000ffff280224 */ /* 0x008fe400078e0076 */
[----:B------:R-:W-:-:S05]  /*10ac0*/  @P0 IMAD.MOV.U32 R41, RZ, RZ, R97 ;  /* 0x000000ffff290224 */ /* 0x000fca00078e0061 */
[----:B------:R0:W3:Y:S02]  /*10ad0*/  @P0 LDG.E.U16 R61, desc[UR20][R40.64] ;  /* 0x00000014283d0981 */ /* 0x0000e4000c1e1500 */
[----:B0-----:R-:W-:Y:S02]  /*10ae0*/  @P0 IMAD.MOV.U32 R40, RZ, RZ, R84 ;  /* 0x000000ffff280224 */ /* 0x001fe400078e0054 */
[----:B------:R-:W-:Y:S01]  /*10af0*/  @P0 IMAD.MOV.U32 R41, RZ, RZ, R71 ;  /* 0x000000ffff290224 */ /* 0x000fe200078e0047 */
[----:B------:R-:W3:Y:S04]  /*10b00*/  LDL.LU R84, [R1+0x6c4] ;  /* 0x0006c40001547983 */ /* 0x000ee80000300800 */
[----:B------:R-:W3:Y:S04]  /*10b10*/  LDL R115, [R1+0x23c] ;  /* 0x00023c0001737983 */ /* 0x000ee80000100800 */
[----:B------:R0:W3:Y:S01]  /*10b20*/  @P0 LDG.E.U16 R60, desc[UR20][R40.64] ;  /* 0x00000014283c0981 */ /* 0x0000e2000c1e1500 */
[----:B------:R-:W-:Y:S01]  /*10b30*/  PRMT R59, RZ, 0x7610, R59 ;  /* 0x00007610ff3b7816 */ /* 0x000fe2000000003b */
[----:B0-----:R-:W-:-:S02]  /*10b40*/  @P0 IMAD.MOV.U32 R41, RZ, RZ, R83 ;  /* 0x000000ffff290224 */ /* 0x001fc400078e0053 */
[----:B------:R-:W-:Y:S01]  /*10b50*/  @P0 IMAD.MOV.U32 R40, RZ, RZ, R110 ;  /* 0x000000ffff280224 */ /* 0x000fe200078e006e */
[----:B------:R-:W3:Y:S04]  /*10b60*/  LDL.LU R83, [R1+0x6c0] ;  /* 0x0006c00001537983 */ /* 0x000ee80000300800 */
[----:B------:R-:W3:Y:S04]  /*10b70*/  LDL.LU R110, [R1+0x6bc] ;  /* 0x0006bc00016e7983 */ /* 0x000ee80000300800 */
[----:B------:R-:W3:Y:S04]  /*10b80*/  LDL R97, [R1+0x25c] ;  /* 0x00025c0001617983 */ /* 0x000ee80000100800 */
[----:B------:R-:W3:Y:S04]  /*10b90*/  LDL R118, [R1+0x27c] ;  /* 0x00027c0001767983 */ /* 0x000ee80000100800 */
[----:B------:R-:W3:Y:S04]  /*10ba0*/  LDL R71, [R1+0x280] ;  /* 0x0002800001477983 */ /* 0x000ee80000100800 */
[----:B------:R0:W3:Y:S02]  /*10bb0*/  @P0 LDG.E.U16 R59, desc[UR20][R40.64] ;  /* 0x00000014283b0981 */ /* 0x0000e4000c1e1500 */
[----:B0-----:R-:W-:-:S02]  /*10bc0*/  @P0 IMAD.MOV.U32 R40, RZ, RZ, R108 ;  /* 0x000000ffff280224 */ /* 0x001fc400078e006c */
[----:B------:R-:W3:Y:S01]  /*10bd0*/  LDL.LU R108, [R1+0x6b8] ;  /* 0x0006b800016c7983 */ /* 0x000ee20000300800 */
[----:B--2---:R-:W-:-:S03]  /*10be0*/  @P0 IMAD.MOV.U32 R41, RZ, RZ, R70 ;  /* 0x000000ffff290224 */ /* 0x004fc600078e0046 */
[----:B------:R-:W2:Y:S01]  /*10bf0*/  LDL R70, [R1+0x29c] ;  /* 0x00029c0001467983 */ /* 0x000ea20000100800 */
[----:B------:R-:W-:Y:S02]  /*10c00*/  PRMT R58, RZ, 0x7610, R58 ;  /* 0x00007610ff3a7816 */ /* 0x000fe4000000003a */
[----:B------:R-:W-:-:S04]  /*10c10*/  PRMT R57, RZ, 0x7610, R57 ;  /* 0x00007610ff397816 */ /* 0x000fc80000000039 */
[----:B------:R0:W2:Y:S01]  /*10c20*/  @P0 LDG.E.U16 R58, desc[UR20][R40.64] ;  /* 0x00000014283a0981 */ /* 0x0000a2000c1e1500 */
[----:B------:R-:W-:Y:S01]  /*10c30*/  PRMT R56, RZ, 0x7610, R56 ;  /* 0x00007610ff387816 */ /* 0x000fe20000000038 */
[----:B0-----:R-:W-:Y:S01]  /*10c40*/  @P0 IMAD.MOV.U32 R40, RZ, RZ, R82 ;  /* 0x000000ffff280224 */ /* 0x001fe200078e0052 */
[----:B------:R-:W-:Y:S01]  /*10c50*/  PRMT R55, RZ, 0x7610, R55 ;  /* 0x00007610ff377816 */ /* 0x000fe20000000037 */
[----:B------:R-:W2:Y:S01]  /*10c60*/  LDL.LU R82, [R1+0x6b4] ;  /* 0x0006b40001527983 */ /* 0x000ea20000300800 */
[----:B----4-:R-:W-:-:S05]  /*10c70*/  @P0 IMAD.MOV.U32 R41, RZ, RZ, R109 ;  /* 0x000000ffff290224 */ /* 0x010fca00078e006d */
[----:B------:R0:W4:Y:S02]  /*10c80*/  @P0 LDG.E.U16 R57, desc[UR20][R40.64] ;  /* 0x0000001428390981 */ /* 0x000124000c1e1500 */
[----:B0-----:R-:W-:Y:S01]  /*10c90*/  @P0 IMAD.MOV.U32 R40, RZ, RZ, R107 ;  /* 0x000000ffff280224 */ /* 0x001fe200078e006b */
[----:B------:R-:W-:Y:S01]  /*10ca0*/  PRMT R54, RZ, 0x7610, R54 ;  /* 0x00007610ff367816 */ /* 0x000fe20000000036 */
[----:B------:R-:W4:Y:S01]  /*10cb0*/  LDL.LU R107, [R1+0x6b0] ;  /* 0x0006b000016b7983 */ /* 0x000f220000300800 */
[----:B------:R-:W-:-:S05]  /*10cc0*/  @P0 IMAD.MOV.U32 R41, RZ, RZ, R95 ;  /* 0x000000ffff290224 */ /* 0x000fca00078e005f */
[----:B------:R0:W4:Y:S02]  /*10cd0*/  @P0 LDG.E.U16 R56, desc[UR20][R40.64] ;  /* 0x0000001428380981 */ /* 0x000124000c1e1500 */
[----:B0-----:R-:W-:Y:S02]  /*10ce0*/  @P0 IMAD.MOV.U32 R40, RZ, RZ, R81 ;  /* 0x000000ffff280224 */ /* 0x001fe400078e0051 */
[----:B------:R-:W-:Y:S01]  /*10cf0*/  @P0 IMAD.MOV.U32 R41, RZ, RZ, R112 ;  /* 0x000000ffff290224 */ /* 0x000fe200078e0070 */
[----:B------:R-:W-:Y:S01]  /*10d00*/  PRMT R53, RZ, 0x7610, R53 ;  /* 0x00007610ff357816 */ /* 0x000fe20000000035 */
[----:B------:R-:W4:Y:S04]  /*10d10*/  LDL.LU R81, [R1+0x6ac] ;  /* 0x0006ac0001517983 */ /* 0x000f280000300800 */
[----:B------:R0:W4:Y:S02]  /*10d20*/  @P0 LDG.E.U16 R55, desc[UR20][R40.64] ;  /* 0x0000001428370981 */ /* 0x000124000c1e1500 */
[----:B0-----:R-:W-:-:S02]  /*10d30*/  @P0 IMAD.MOV.U32 R40, RZ, RZ, R105 ;  /* 0x000000ffff280224 */ /* 0x001fc400078e0069 */
[----:B------:R-:W-:Y:S01]  /*10d40*/  @P0 IMAD.MOV.U32 R41, RZ, RZ, R96 ;  /* 0x000000ffff290224 */ /* 0x000fe200078e0060 */
[----:B------:R-:W-:Y:S01]  /*10d50*/  PRMT R52, RZ, 0x7610, R52 ;  /* 0x00007610ff347816 */ /* 0x000fe20000000034 */
[----:B------:R-:W4:Y:S04]  /*10d60*/  LDL.LU R105, [R1+0x6a8] ;  /* 0x0006a80001697983 */ /* 0x000f280000300800 */
[----:B------:R0:W4:Y:S02]  /*10d70*/  @P0 LDG.E.U16 R54, desc[UR20][R40.64] ;  /* 0x0000001428360981 */ /* 0x000124000c1e1500 */
[----:B0-----:R-:W-:Y:S02]  /*10d80*/  @P0 IMAD.MOV.U32 R40, RZ, RZ, R80 ;  /* 0x000000ffff280224 */ /* 0x001fe400078e0050 */
[----:B---3--:R-:W-:Y:S01]  /*10d90*/  @P0 IMAD.MOV.U32 R41, RZ, RZ, R115 ;  /* 0x000000ffff290224 */ /* 0x008fe200078e0073 */
[----:B------:R-:W-:Y:S01]  /*10da0*/  PRMT R51, RZ, 0x7610, R51 ;  /* 0x00007610ff337816 */ /* 0x000fe20000000033 */
[----:B------:R-:W3:Y:S04]  /*10db0*/  LDL.LU R80, [R1+0x6a4] ;  /* 0x0006a40001507983 */ /* 0x000ee80000300800 */
[----:B------:R0:W3:Y:S02]  /*10dc0*/  @P0 LDG.E.U16 R53, desc[UR20][R40.64] ;  /* 0x0000001428350981 */ /* 0x0000e4000c1e1500 */
[----:B0-----:R-:W-:-:S02]  /*10dd0*/  @P0 IMAD.MOV.U32 R40, RZ, RZ, R104 ;  /* 0x000000ffff280224 */ /* 0x001fc400078e0068 */
[----:B------:R-:W-:Y:S01]  /*10de0*/  @P0 IMAD.MOV.U32 R41, RZ, RZ, R97 ;  /* 0x000000ffff290224 */ /* 0x000fe200078e0061 */
[----:B------:R-:W-:Y:S01]  /*10df0*/  PRMT R50, RZ, 0x7610, R50 ;  /* 0x00007610ff327816 */ /* 0x000fe20000000032 */
[----:B------:R-:W3:Y:S04]  /*10e00*/  LDL.LU R104, [R1+0x6a0] ;  /* 0x0006a00001687983 */ /* 0x000ee80000300800 */
[----:B------:R0:W3:Y:S01]  /*10e10*/  @P0 LDG.E.U16 R52, desc[UR20][R40.64] ;  /* 0x0000001428340981 */ /* 0x0000e2000c1e1500 */
[----:B------:R-:W-:-:S03]  /*10e20*/  PRMT R49, RZ, 0x7610, R49 ;  /* 0x00007610ff317816 */ /* 0x000fc60000000031 */
[----:B------:R-:W3:Y:S01]  /*10e30*/  LDL R115, [R1+0x35c] ;  /* 0x00035c0001737983 */ /* 0x000ee20000100800 */
[----:B0-----:R-:W-:Y:S02]  /*10e40*/  @P0 IMAD.MOV.U32 R40, RZ, RZ, R71 ;  /* 0x000000ffff280224 */ /* 0x001fe400078e0047 */
[----:B------:R-:W-:-:S05]  /*10e50*/  @P0 IMAD.MOV.U32 R41, RZ, RZ, R118 ;  /* 0x000000ffff290224 */ /* 0x000fca00078e0076 */
[----:B------:R0:W3:Y:S02]  /*10e60*/  @P0 LDG.E.U16 R51, desc[UR20][R40.64] ;  /* 0x0000001428330981 */ /* 0x0000e4000c1e1500 */
[----:B0-----:R-:W-:Y:S02]  /*10e70*/  @P0 IMAD.MOV.U32 R40, RZ, RZ, R79 ;  /* 0x000000ffff280224 */ /* 0x001fe400078e004f */
[----:B------:R-:W3:Y:S01]  /*10e80*/  LDL.LU R79, [R1+0x69c] ;  /* 0x00069c00014f7983 */ /* 0x000ee20000300800 */
[----:B------:R-:W-:-:S03]  /*10e90*/  PRMT R48, RZ, 0x7610, R48 ;  /* 0x00007610ff307816 */ /* 0x000fc60000000030 */
[----:B------:R-:W3:Y:S04]  /*10ea0*/  LDL R97, [R1+0x37c] ;  /* 0x00037c0001617983 */ /* 0x000ee80000100800 */
[----:B------:R-:W3:Y:S01]  /*10eb0*/  LDL R71, [R1+0x39c] ;  /* 0x00039c0001477983 */ /* 0x000ee20000100800 */
[----:B------:R-:W-:Y:S02]  /*10ec0*/  PRMT R47, RZ, 0x7610, R47 ;  /* 0x00007610ff2f7816 */ /* 0x000fe4000000002f */
[----:B------:R-:W-:Y:S01]  /*10ed0*/  PRMT R46, RZ, 0x7610, R46 ;  /* 0x00007610ff2e7816 */ /* 0x000fe2000000002e */
[----:B--2---:R-:W-:-:S05]  /*10ee0*/  @P0 IMAD.MOV.U32 R41, RZ, RZ, R70 ;  /* 0x000000ffff290224 */ /* 0x004fca00078e0046 */
[----:B------:R0:W2:Y:S02]  /*10ef0*/  @P0 LDG.E.U16 R50, desc[UR20][R40.64] ;  /* 0x0000001428320981 */ /* 0x0000a4000c1e1500 */
[----:B0-----:R-:W-:Y:S02]  /*10f00*/  @P0 IMAD.MOV.U32 R40, RZ, RZ, R78 ;  /* 0x000000ffff280224 */ /* 0x001fe400078e004e */
[----:B------:R-:W-:Y:S02]  /*10f10*/  @P0 IMAD.MOV.U32 R41, RZ, RZ, R102 ;  /* 0x000000ffff290224 */ /* 0x000fe400078e0066 */
[----:B------:R-:W2:Y:S04]  /*10f20*/  LDL.LU R102, [R1+0x698] ;  /* 0x0006980001667983 */ /* 0x000ea80000300800 */
[----:B------:R-:W2:Y:S04]  /*10f30*/  LDL.LU R78, [R1+0x694] ;  /* 0x00069400014e7983 */ /* 0x000ea80000300800 */
[----:B------:R0:W2:Y:S04]  /*10f40*/  @P0 LDG.E.U16 R49, desc[UR20][R40.64] ;  /* 0x0000001428310981 */ /* 0x0000a8000c1e1500 */
[----:B------:R-:W2:Y:S01]  /*10f50*/  LDL R70, [R1+0x3bc] ;  /* 0x0003bc0001467983 */ /* 0x000ea20000100800 */
[----:B0-----:R-:W-:-:S02]  /*10f60*/  @P0 IMAD.MOV.U32 R40, RZ, RZ, R101 ;  /* 0x000000ffff280224 */ /* 0x001fc400078e0065 */
[----:B------:R-:W-:Y:S02]  /*10f70*/  @P0 IMAD.MOV.U32 R41, RZ, RZ, R45 ;  /* 0x000000ffff290224 */ /* 0x000fe400078e002d */
[----:B------:R-:W2:Y:S04]  /*10f80*/  LDL.LU R45, [R1+0x690] ;  /* 0x00069000012d7983 */ /* 0x000ea80000300800 */
[----:B------:R-:W3:Y:S04]  /*10f90*/  LDL.LU R101, [R1+0x68c] ;  /* 0x00068c0001657983 */ /* 0x000ee80000300800 */
[----:B------:R0:W3:Y:S04]  /*10fa0*/  @P0 LDG.E.U16 R48, desc[UR20][R40.64] ;  /* 0x0000001428300981 */ /* 0x0000e8000c1e1500 */
[----:B------:R-:W3:Y:S01]  /*10fb0*/  LDL R118, [R1+0x3dc] ;  /* 0x0003dc0001767983 */ /* 0x000ee20000100800 */
[----:B0-----:R-:W-:-:S02]  /*10fc0*/  @P0 IMAD.MOV.U32 R40, RZ, RZ, R77 ;  /* 0x000000ffff280224 */ /* 0x001fc400078e004d */
[----:B------:R-:W-:Y:S02]  /*10fd0*/  @P0 IMAD.MOV.U32 R41, RZ, RZ, R44 ;  /* 0x000000ffff290224 */ /* 0x000fe400078e002c */
[----:B------:R-:W4:Y:S04]  /*10fe0*/  LDL.LU R44, [R1+0x688] ;  /* 0x00068800012c7983 */ /* 0x000f280000300800 */
[----:B------:R0:W4:Y:S04]  /*10ff0*/  @P0 LDG.E.U16 R47, desc[UR20][R40.64] ;  /* 0x00000014282f0981 */ /* 0x000128000c1e1500 */
[----:B------:R-:W4:Y:S01]  /*11000*/  LDL.LU R77, [R1+0x684] ;  /* 0x00068400014d7983 */ /* 0x000f220000300800 */
[----:B0-----:R-:W-:-:S02]  /*11010*/  @P0 IMAD.MOV.U32 R40, RZ, RZ, R99 ;  /* 0x000000ffff280224 */ /* 0x001fc400078e0063 */
[----:B------:R-:W-:Y:S02]  /*11020*/  @P0 IMAD.MOV.U32 R41, RZ, RZ, R43 ;  /* 0x000000ffff290224 */ /* 0x000fe400078e002b */
[----:B------:R-:W4:Y:S04]  /*11030*/  LDL.LU R43, [R1+0x680] ;  /* 0x00068000012b7983 */ /* 0x000f280000300800 */
[----:B------:R0:W4:Y:S04]  /*11040*/  @P0 LDG.E.U16 R46, desc[UR20][R40.64] ;  /* 0x00000014282e0981 */ /* 0x000128000c1e1500 */
[----:B------:R-:W4:Y:S01]  /*11050*/  LDL.LU R99, [R1+0x67c] ;  /* 0x00067c0001637983 */ /* 0x000f220000300800 */
[----:B0-----:R-:W-:-:S03]  /*11060*/  @P0 IMAD.MOV.U32 R41, RZ, RZ, R42 ;  /* 0x000000ffff290224 */ /* 0x001fc600078e002a */
[----:B------:R-:W4:Y:S01]  /*11070*/  LDL.LU R42, [R1+0x678] ;  /* 0x00067800012a7983 */ /* 0x000f220000300800 */
[----:B------:R-:W-:-:S03]  /*11080*/  @P0 IMAD.MOV.U32 R40, RZ, RZ, R76 ;  /* 0x000000ffff280224 */ /* 0x000fc600078e004c */
[----:B------:R-:W4:Y:S01]  /*11090*/  LDL.LU R76, [R1+0x674] ;  /* 0x00067400014c7983 */ /* 0x000f220000300800 */
[----:B--2---:R-:W-:-:S06]  /*110a0*/  PRMT R45, RZ, 0x7610, R45 ;  /* 0x00007610ff2d7816 */ /* 0x004fcc000000002d */
[----:B------:R0:W2:Y:S02]  /*110b0*/  @P0 LDG.E.U16 R45, desc[UR20][R40.64] ;  /* 0x00000014282d0981 */ /* 0x0000a4000c1e1500 */
[----:B0-----:R-:W-:Y:S02]  /*110c0*/  @P0 IMAD.MOV.U32 R40, RZ, RZ, R75 ;  /* 0x000000ffff280224 */ /* 0x001fe400078e004b */
[----:B---3--:R-:W-:Y:S01]  /*110d0*/  @P0 IMAD.MOV.U32 R41, RZ, RZ, R115 ;  /* 0x000000ffff290224 */ /* 0x008fe200078e0073 */
[----:B------:R-:W3:Y:S01]  /*110e0*/  LDL.LU R75, [R1+0x670] ;  /* 0x00067000014b7983 */ /* 0x000ee20000300800 */
[----:B----4-:R-:W-:-:S06]  /*110f0*/  PRMT R44, RZ, 0x7610, R44 ;  /* 0x00007610ff2c7816 */ /* 0x010fcc000000002c */
[----:B------:R0:W4:Y:S02]  /*11100*/  @P0 LDG.E.U16 R44, desc[UR20][R40.64] ;  /* 0x00000014282c0981 */ /* 0x000124000c1e1500 */
[----:B0-----:R-:W-:Y:S01]  /*11110*/  @P0 IMAD.MOV.U32 R40, RZ, RZ, R74 ;  /* 0x000000ffff280224 */ /* 0x001fe200078e004a */
[----:B------:R-:W-:Y:S01]  /*11120*/  PRMT R43, RZ, 0x7610, R43 ;  /* 0x00007610ff2b7816 */ /* 0x000fe2000000002b */
[----:B------:R-:W-:Y:S01]  /*11130*/  @P0 IMAD.MOV.U32 R41, RZ, RZ, R97 ;  /* 0x000000ffff290224 */ /* 0x000fe200078e0061 */
[----:B------:R-:W2:Y:S04]  /*11140*/  LDL.LU R74, [R1+0x66c] ;  /* 0x00066c00014a7983 */ /* 0x000ea80000300800 */
[----:B------:R0:W4:Y:S01]  /*11150*/  @P0 LDG.E.U16 R43, desc[UR20][R40.64] ;  /* 0x00000014282b0981 */ /* 0x000122000c1e1500 */
[----:B------:R-:W-:Y:S01]  /*11160*/  PRMT R42, RZ, 0x7610, R42 ;  /* 0x00007610ff2a7816 */ /* 0x000fe2000000002a */
[----:B0-----:R-:W-:-:S02]  /*11170*/  @P0 IMAD.MOV.U32 R40, RZ, RZ, R73 ;  /* 0x000000ffff280224 */ /* 0x001fc400078e0049 */
[----:B------:R-:W-:Y:S01]  /*11180*/  @P0 IMAD.MOV.U32 R41, RZ, RZ, R71 ;  /* 0x000000ffff290224 */ /* 0x000fe200078e0047 */
[----:B------:R-:W4:Y:S01]  /*11190*/  LDL.LU R73, [R1+0x668] ;  /* 0x0006680001497983 */ /* 0x000f220000300800 */
[----:B------:R-:W-:-:S03]  /*111a0*/  @P0 IMAD.MOV.U32 R71, RZ, RZ, R70 ;  /* 0x000000ffff470224 */ /* 0x000fc600078e0046 */
[----:B------:R0:W4:Y:S01]  /*111b0*/  @P0 LDG.E.U16 R42, desc[UR20][R40.64] ;  /* 0x00000014282a0981 */ /* 0x000122000c1e1500 */
[----:B------:R-:W-:-:S03]  /*111c0*/  @P0 IMAD.MOV.U32 R70, RZ, RZ, R72 ;  /* 0x000000ffff460224 */ /* 0x000fc600078e0048 */
[----:B------:R-:W4:Y:S01]  /*111d0*/  LDL.LU R72, [R1+0x664] ;  /* 0x0006640001487983 */ /* 0x000f220000300800 */
[----:B0-----:R-:W-:Y:S02]  /*111e0*/  PRMT R41, RZ, 0x7610, R41 ;  /* 0x00007610ff297816 */ /* 0x001fe40000000029 */
[----:B------:R-:W-:-:S04]  /*111f0*/  PRMT R40, RZ, 0x7610, R40 ;  /* 0x00007610ff287816 */ /* 0x000fc80000000028 */
[----:B------:R0:W4:Y:S02]  /*11200*/  @P0 LDG.E.U16 R41, desc[UR20][R70.64] ;  /* 0x0000001446290981 */ /* 0x000124000c1e1500 */
[----:B0-----:R-:W-:Y:S02]  /*11210*/  @P0 IMAD.MOV.U32 R70, RZ, RZ, R119 ;  /* 0x000000ffff460224 */ /* 0x001fe400078e0077 */
[----:B------:R-:W-:Y:S01]  /*11220*/  @P0 IMAD.MOV.U32 R71, RZ, RZ, R118 ;  /* 0x000000ffff470224 */ /* 0x000fe200078e0076 */
[----:B------:R-:W4:Y:S04]  /*11230*/  LDL.LU R119, [R1+0x660] ;  /* 0x0006600001777983 */ /* 0x000f280000300800 */
[----:B------:R0:W4:Y:S02]  /*11240*/  @P0 LDG.E.U16 R40, desc[UR20][R70.64] ;  /* 0x0000001446280981 */ /* 0x000124000c1e1500 */
[----:B0-----:R-:W-:-:S02]  /*11250*/  @P0 IMAD.MOV.U32 R71, RZ, RZ, R2 ;  /* 0x000000ffff470224 */ /* 0x001fc400078e0002 */
[----:B------:R-:W-:Y:S01]  /*11260*/  @P0 IMAD.MOV.U32 R70, RZ, RZ, R0 ;  /* 0x000000ffff460224 */ /* 0x000fe200078e0000 */
[----:B------:R-:W4:Y:S04]  /*11270*/  LDL.LU R2, [R1+0x65c] ;  /* 0x00065c0001027983 */ /* 0x000f280000300800 */
[----:B------:R-:W4:Y:S01]  /*11280*/  LDL.LU R0, [R1+0x658] ;  /* 0x0006580001007983 */ /* 0x000f220000300800 */
[----:B------:R-:W-:-:S03]  /*11290*/  LOP3.LUT R69, R3, 0x20, RZ, 0x3c, !PT ;  /* 0x0000002003457812 */ /* 0x000fc600078e3cff */
[----:B------:R-:W-:Y:S04]  /*112a0*/  STS.U16 [R3+UR9+0x3800], R94 ;  /* 0x0038005e03007988 */ /* 0x000fe80008000409 */
        /* <DEDUP_REMOVED lines=26> */
[----:B------:R-:W-:Y:S01]  /*11450*/  STS.U16 [R69+UR9+0x3100], R83 ;  /* 0x0031005345007988 */ /* 0x000fe20008000409 */
[----:B------:R-:W-:-:S03]  /*11460*/  PRMT R38, RZ, 0x7610, R38 ;  /* 0x00007610ff267816 */ /* 0x000fc60000000026 */
        /* <DEDUP_REMOVED lines=11> */
[----:B------:R0:W4:Y:S04]  /*11520*/  @P0 LDG.E.U16 R38, desc[UR20][R70.64] ;  /* 0x0000001446260981 */ /* 0x000128000c1e1500 */
[----:B------:R-:W-:Y:S04]  /*11530*/  STS.U16 [R69+UR9+0x5d00], R101 ;  /* 0x005d006545007988 */ /* 0x000fe80008000409 */
[----:B------:R-:W-:Y:S01]  /*11540*/  STS.U16 [R69+UR9+0x6100], R77 ;  /* 0x0061004d45007988 */ /* 0x000fe20008000409 */
[----:B0-----:R-:W-:-:S02]  /*11550*/  @P0 IMAD.MOV.U32 R70, RZ, RZ, R36 ;  /* 0x000000ffff460224 */ /* 0x001fc400078e0024 */
[----:B------:R-:W-:Y:S01]  /*11560*/  @P0 IMAD.MOV.U32 R71, RZ, RZ, R37 ;  /* 0x000000ffff470224 */ /* 0x000fe200078e0025 */
[----:B------:R-:W-:Y:S04]  /*11570*/  STS.U16 [R69+UR9+0x6500], R99 ;  /* 0x0065006345007988 */ /* 0x000fe80008000409 */
[----:B------:R-:W-:Y:S04]  /*11580*/  STS.U16 [R69+UR9+0x6900], R76 ;  /* 0x0069004c45007988 */ /* 0x000fe80008000409 */
[----:B------:R-:W4:Y:S04]  /*11590*/  LDL.LU R37, [R1+0x654] ;  /* 0x0006540001257983 */ /* 0x000f280000300800 */
[----:B------:R0:W4:Y:S04]  /*115a0*/  @P0 LDG.E.U16 R34, desc[UR20][R70.64] ;  /* 0x0000001446220981 */ /* 0x000128000c1e1500 */
[----:B------:R1:W5:Y:S04]  /*115b0*/  LDL.LU R36, [R1+0x650] ;  /* 0x0006500001247983 */ /* 0x0003680000300800 */
[----:B---3--:R-:W-:Y:S04]  /*115c0*/  STS.U16 [R69+UR9+0x6d00], R75 ;  /* 0x006d004b45007988 */ /* 0x008fe80008000409 */
[----:B--2---:R-:W-:Y:S04]  /*115d0*/  STS.U16 [R69+UR9+0x7100], R74 ;  /* 0x0071004a45007988 */ /* 0x004fe80008000409 */
[----:B----4-:R2:W-:Y:S04]  /*115e0*/  STS.U16 [R69+UR9+0x7500], R73 ;  /* 0x0075004945007988 */ /* 0x0105e80008000409 */
[----:B------:R-:W-:Y:S01]  /*115f0*/  STS.U16 [R69+UR9+0x7900], R72 ;  /* 0x0079004845007988 */ /* 0x000fe20008000409 */
[----:B--2---:R-:W-:-:S03]  /*11600*/  LOP3.LUT R73, R3, 0x40, RZ, 0x3c, !PT ;  /* 0x0000004003497812 */ /* 0x004fc600078e3cff */
[----:B------:R2:W-:Y:S04]  /*11610*/  STS.U16 [R69+UR9+0x7d00], R119 ;  /* 0x007d007745007988 */ /* 0x0005e80008000409 */
[----:B------:R3:W-:Y:S01]  /*11620*/  STS.U16 [R73+UR9+0x200], R4 ;  /* 0x0002000449007988 */ /* 0x0007e20008000409 */
[----:B0-----:R-:W-:-:S03]  /*11630*/  @P0 IMAD.MOV.U32 R71, RZ, RZ, R2 ;  /* 0x000000ffff470224 */ /* 0x001fc600078e0002 */
[----:B------:R1:W5:Y:S01]  /*11640*/  LDL.LU R2, [R1+0x64c] ;  /* 0x00064c0001027983 */ /* 0x0003620000300800 */
[----:B------:R-:W-:-:S03]  /*11650*/  @P0 IMAD.MOV.U32 R70, RZ, RZ, R0 ;  /* 0x000000ffff460224 */ /* 0x000fc600078e0000 */
[----:B------:R1:W5:Y:S04]  /*11660*/  LDL.LU R0, [R1+0x648] ;  /* 0x0006480001007983 */ /* 0x0003680000300800 */
[----:B--2---:R-:W2:Y:S01]  /*11670*/  LDL R69, [R1+0x63c] ;  /* 0x00063c0001457983 */ /* 0x004ea20000100800 */
[----:B---3--:R-:W-:-:S06]  /*11680*/  PRMT R4, RZ, 0x7610, R4 ;  /* 0x00007610ff047816 */ /* 0x008fcc0000000004 */
[----:B------:R-:W3:Y:S04]  /*11690*/  @P0 LDG.E.U16 R4, desc[UR20][R70.64] ;  /* 0x0000001446040981 */ /* 0x000ee8000c1e1500 */
        /* <DEDUP_REMOVED lines=23> */
[----:B------:R-:W-:-:S03]  /*11810*/  LOP3.LUT R72, R3, 0x60, RZ, 0x3c, !PT ;  /* 0x0000006003487812 */ /* 0x000fc600078e3cff */
[----:B------:R-:W-:Y:S04]  /*11820*/  STS.U16 [R73+UR9+0x6200], R9 ;  /* 0x0062000949007988 */ /* 0x000fe80008000409 */
[----:B------:R-:W-:Y:S04]  /*11830*/  STS.U16 [R73+UR9+0x6600], R8 ;  /* 0x0066000849007988 */ /* 0x000fe80008000409 */
[----:B------:R-:W-:Y:S04]  /*11840*/  STS.U16 [R73+UR9+0x6a00], R7 ;  /* 0x006a000749007988 */ /* 0x000fe80008000409 */
[----:B------:R-:W-:Y:S04]  /*11850*/  STS.U16 [R73+UR9+0x6e00], R6 ;  /* 0x006e000649007988 */ /* 0x000fe80008000409 */
[----:B------:R2:W-:Y:S04]  /*11860*/  STS.U16 [R73+UR9+0x7200], R5 ;  /* 0x0072000549007988 */ /* 0x0005e80008000409 */
        /* <DEDUP_REMOVED lines=32> */
[----:B------:R0:W-:Y:S04]  /*11a70*/  STS.U16 [R72+UR9+0x7700], R38 ;  /* 0x0077002648007988 */ /* 0x0001e80008000409 */
[----:B------:R1:W-:Y:S01]  /*11a80*/  STS.U16 [R72+UR9+0x7b00], R34 ;  /* 0x007b002248007988 */ /* 0x0003e20008000409 */
[----:B------:R-:W-:-:S04]  /*11a90*/  UIADD3 UR4, UPT, UPT, UR9, 0x8000, URZ ;  /* 0x0000800009047890 */ /* 0x000fc8000fffe0ff */
[----:B------:R-:W-:-:S04]  /*11aa0*/  USHF.R.U32.HI UR4, URZ, 0x4, UR4 ;  /* 0x00000004ff047899 */ /* 0x000fc80008011604 */
[----:B------:R-:W-:Y:S01]  /*11ab0*/  USGXT.U32 UR18, UR4, 0xe ;  /* 0x0000000e0412789a */ /* 0x000fe20008000000 */
[----:B--2---:R-:W-:-:S04]  /*11ac0*/  SHF.R.S32.HI R5, RZ, 0x1f, R69 ;  /* 0x0000001fff057819 */ /* 0x004fc80000011445 */
[----:B------:R-:W-:-:S04]  /*11ad0*/  LEA.HI R5, R5, R69, RZ, 0x6 ;  /* 0x0000004505057211 */ /* 0x000fc800078f30ff */
[----:B------:R-:W-:Y:S01]  /*11ae0*/  SHF.R.S32.HI R5, RZ, 0x6, R5 ;  /* 0x00000006ff057819 */ /* 0x000fe20000011405 */
[----:B---3--:R1:W-:Y:S03]  /*11af0*/  STS.U16 [R72+UR9+0x7f00], R4 ;  /* 0x007f000448007988 */ /* 0x0083e60008000409 */
[----:B------:R-:W-:Y:S01]  /*11b00*/  VIMNMX R5, PT, PT, R5, 0x1, !PT ;  /* 0x0000000105057848 */ /* 0x000fe20007fe0100 */
[----:B------:R2:W-:Y:S06]  /*11b10*/  MEMBAR.ALL.CTA ;  /* 0x0000000000007992 */ /* 0x0005ec0000008000 */
[----:B--2---:R-:W2:Y:S01]  /*11b20*/  FENCE.VIEW.ASYNC.S ;  /* 0x00000000000073c6 */ /* 0x004ea20000000000 */
[----:B------:R-:W-:-:S05]  /*11b30*/  VIADD R5, R5, 0xffffffff ;  /* 0xffffffff05057836 */ /* 0x000fca0000000000 */
[----:B------:R1:W-:Y:S01]  /*11b40*/  STL [R1+0x638], R5 ;  /* 0x0006380501007387 */ /* 0x0003e20000100800 */
[----:B--2---:R-:W-:Y:S01]  /*11b50*/  BAR.SYNC.DEFER_BLOCKING 0x0 ;  /* 0x0000000000007b1d */ /* 0x004fe20000010000 */
[----:B------:R-:W-:Y:S01]  /*11b60*/  ISETP.LT.OR P0, PT, R69, 0x40, P1 ;  /* 0x000000404500780c */ /* 0x000fe20000f01670 */
[----:B------:R-:W-:Y:S02]  /*11b70*/  UIADD3 UR14, UP1, UPT, UR18, 0x2, URZ ;  /* 0x00000002120e7890 */ /* 0x000fe4000ff3e0ff */
[----:B------:R-:W-:Y:S02]  /*11b80*/  UIADD3 UR11, UPT, UPT, UR8, 0x100, URZ ;  /* 0x00000100080b7890 */ /* 0x000fe4000fffe0ff */
[----:B------:R-:W-:Y:S02]  /*11b90*/  UMOV UR4, URZ ;  /* 0x000000ff00047c82 */ /* 0x000fe40008000000 */
[----:B------:R-:W-:Y:S01]  /*11ba0*/  UIADD3.X UR15, UPT, UPT, UR4, 0x40004040, URZ, UP1, !UPT ;  /* 0x40004040040f7890 */ /* 0x000fe20008ffe4ff */
[----:B------:R-:W-:Y:S01]  /*11bb0*/  ISETP.NE.U32.AND P3, PT, R5, RZ, PT ;  /* 0x000000ff0500720c */ /* 0x000fe20003f65070 */
[----:B0-----:R-:W-:-:S04]  /*11bc0*/  IMAD.SHL.U32 R38, R37, 0x40, RZ ;  /* 0x0000004025267824 */ /* 0x001fc800078e00ff */
[----:B-1----:R-:W-:Y:S08]  /*11bd0*/  @P0 BRA `(.L_x_7) ;  /* 0x0000000000700947 */ /* 0x002ff00003800000 */
[----:B------:R-:W-:Y:S01]  /*11be0*/  USHF.R.U32.HI UR12, URZ, 0x4, UR9 ;  /* 0x00000004ff0c7899 */ /* 0x000fe20008011609 */
[----:B------:R-:W-:Y:S01]  /*11bf0*/  UMOV UR4, URZ ;  /* 0x000000ff00047c82 */ /* 0x000fe20008000000 */
[----:B------:R-:W-:Y:S02]  /*11c00*/  UIADD3 UR7, UPT, UPT, UR8, 0x108, URZ ;  /* 0x0000010808077890 */ /* 0x000fe4000fffe0ff */
[----:B------:R-:W-:Y:S02]  /*11c10*/  USGXT.U32 UR12, UR12, 0xe ;  /* 0x0000000e0c0c789a */ /* 0x000fe40008000000 */
[----:B------:R-:W-:Y:S02]  /*11c20*/  UIADD3 UR19, UPT, UPT, UR8, 0x110, URZ ;  /* 0x0000011008137890 */ /* 0x000fe4000fffe0ff */
[----:B------:R-:W-:Y:S02]  /*11c30*/  UIADD3 UR26, UP1, UPT, UR12, 0x2, URZ ;  /* 0x000000020c1a7890 */ /* 0x000fe4000ff3e0ff */
[----:B------:R-:W-:-:S02]  /*11c40*/  UIADD3 UR24, UPT, UPT, UR8, 0x118, URZ ;  /* 0x0000011808187890 */ /* 0x000fc4000fffe0ff */
[----:B------:R-:W-:Y:S01]  /*11c50*/  UIADD3.X UR27, UPT, UPT, UR4, 0x40004040, URZ, UP1, !UPT ;  /* 0x40004040041b7890 */ /* 0x000fe20008ffe4ff */
[----:B------:R-:W-:Y:S01]  /*11c60*/  UMOV UR28, 0x0 ;  /* 0x00000000001c7882 */ /* 0x000fe20000000000 */
[----:B------:R-:W-:Y:S02]  /*11c70*/  UMOV UR29, 0x8400490 ;  /* 0x08400490001d7882 */ /* 0x000fe40000000000 */
[----:B------:R-:W-:Y:S02]  /*11c80*/  UIADD3.64 UR16, UPT, UPT, UR26, 0x2, URZ ;  /* 0x000000021a107897 */ /* 0x000fe4000fffe0ff */
[----:B------:R-:W-:Y:S01]  /*11c90*/  UIADD3.64 UR22, UPT, UPT, UR26, 0x4, URZ ;  /* 0x000000041a167897 */ /* 0x000fe2000fffe0ff */
[----:B------:R-:W-:Y:S01]  /*11ca0*/  UMOV UR13, 0x40004040 ;  /* 0x40004040000d7882 */ /* 0x000fe20000000000 */
[----:B------:R-:W-:Y:S01]  /*11cb0*/  UMOV UR30, 0x0 ;  /* 0x00000000001e7882 */ /* 0x000fe20000000000 */
[----:B------:R-:W-:Y:S01]  /*11cc0*/  UMOV UR31, 0x8400490 ;  /* 0x08400490001f7882 */ /* 0x000fe20000000000 */
[----:B------:R-:W-:Y:S01]  /*11cd0*/  UMOV UR32, 0x0 ;  /* 0x0000000000207882 */ /* 0x000fe20000000000 */
[----:B------:R-:W-:Y:S01]  /*11ce0*/  UMOV UR33, 0x8400490 ;  /* 0x0840049000217882 */ /* 0x000fe20000000000 */
[----:B------:R-:W-:Y:S01]  /*11cf0*/  UMOV UR4, UR6 ;  /* 0x0000000600047c82 */ /* 0x000fe20008000000 */
[----:B------:R-:W-:Y:S01]  /*11d00*/  UMOV UR5, URZ ;  /* 0x000000ff00057c82 */ /* 0x000fe20008000000 */
[----:B------:R0:W-:Y:S01]  /*11d10*/  UTCHMMA tmem[UR11], gdesc[UR12], tmem[UR8], tmem[UR28], idesc[UR29], !UPT ;  /* 0x00ff1c0c0b0079ea */ /* 0x0001e2000f800008 */
[----:B------:R-:W-:Y:S01]  /*11d20*/  UMOV UR34, 0x0 ;  /* 0x0000000000227882 */ /* 0x000fe20000000000 */
[----:B------:R-:W-:Y:S01]  /*11d30*/  UMOV UR35, 0x8400490 ;  /* 0x0840049000237882 */ /* 0x000fe20000000000 */
[----:B------:R0:W-:Y:S01]  /*11d40*/  UTCHMMA tmem[UR7], gdesc[UR26], tmem[UR8], tmem[UR30], idesc[UR31], UPT ;  /* 0x00ff1e1a070079ea */ /* 0x0001e2000b800008 */
[----:B------:R-:W-:Y:S01]  /*11d50*/  UMOV UR4, UR4 ;  /* 0x0000000400047c82 */ /* 0x000fe20008000000 */
[----:B------:R0:W-:Y:S01]  /*11d60*/  UTCHMMA tmem[UR19], gdesc[UR16], tmem[UR8], tmem[UR32], idesc[UR33], UPT ;  /* 0x00ff2010130079ea */ /* 0x0001e2000b800008 */
[----:B------:R0:W-:Y:S01]  /*11d70*/  UTCHMMA tmem[UR24], gdesc[UR22], tmem[UR8], tmem[UR34], idesc[UR35], UPT ;  /* 0x00ff2216180079ea */ /* 0x0001e2000b800008 */
[----:B------:R0:W-:Y:S01]  /*11d80*/  UTCBAR [UR4], URZ ;  /* 0x000000ff040073e9 */ /* 0x0001e200080000ff */
[----:B------:R-:W-:Y:S01]  /*11d90*/  NOP ;  /* 0x0000000000007918 */ /* 0x000fe20000000000 */
.L_x_7:
[----:B0-----:R-:W-:Y:S01]  /*11da0*/  UMOV UR4, URZ ;  /* 0x000000ff00047c82 */ /* 0x001fe20008000000 */
[----:B-----5:R-:W-:Y:S02]  /*11db0*/  IMAD.SHL.U32 R40, R36, 0x40, RZ ;  /* 0x0000004024287824 */ /* 0x020fe400078e00ff */
[----:B------:R-:W-:Y:S01]  /*11dc0*/  IMAD.MOV.U32 R36, RZ, RZ, RZ ;  /* 0x000000ffff247224 */ /* 0x000fe200078e00ff */
[----:B------:R-:W-:Y:S06]  /*11dd0*/  @!P3 BRA `(.L_x_8) ;  /* 0x0000008c0090b947 */ /* 0x000fec0003800000 */
[----:B------:R-:W-:Y:S01]  /*11de0*/  SHF.R.S32.HI R37, RZ, 0x1f, R38 ;  /* 0x0000001fff257819 */ /* 0x000fe20000011426 */
[----:B------:R-:W-:Y:S01]  /*11df0*/  UIADD3.64 UR22, UPT, UPT, UR14, 0x2, URZ ;  /* 0x000000020e167897 */ /* 0x000fe2000fffe0ff */
[----:B------:R-:W-:Y:S01]  /*11e00*/  SHF.R.S32.HI R39, RZ, 0x1f, R40 ;  /* 0x0000001fff277819 */ /* 0x000fe20000011428 */
[----:B------:R-:W-:Y:S01]  /*11e10*/  UIADD3.64 UR24, UPT, UPT, UR14, 0x4, URZ ;  /* 0x000000040e187897 */ /* 0x000fe2000fffe0ff */
[C---:B------:R-:W-:Y:S01]  /*11e20*/  SHF.L.U64.HI R37, R38.reuse, 0x1, R37 ;  /* 0x0000000126257819 */ /* 0x040fe20000010225 */
[----:B------:R-:W-:Y:S01]  /*11e30*/  IMAD.SHL.U32 R38, R38, 0x2, RZ ;  /* 0x0000000226267824 */ /* 0x000fe200078e00ff */
[C---:B------:R-:W-:Y:S01]  /*11e40*/  SHF.L.U64.HI R39, R40.reuse, 0x1, R39 ;  /* 0x0000000128277819 */ /* 0x040fe20000010227 */
[----:B------:R-:W-:Y:S01]  /*11e50*/  IMAD.SHL.U32 R40, R40, 0x2, RZ ;  /* 0x0000000228287824 */ /* 0x000fe200078e00ff */
[----:B------:R-:W-:Y:S01]  /*11e60*/  UMOV UR19, 0x1 ;  /* 0x0000000100137882 */ /* 0x000fe20000000000 */
[----:B------:R-:W-:-:S06]  /*11e70*/  UMOV UR5, URZ ;  /* 0x000000ff00057c82 */ /* 0x000fcc0008000000 */
.L_x_11:
[----:B------:R-:W2:Y:S01]  /*11e80*/  LDL.LU R84, [R1+0x430] ;  /* 0x0004300001547983 */ /* 0x000ea20000300800 */
[----:B------:R-:W0:Y:S03]  /*11e90*/  LDC R63, c[0x0][0x3a0] ;  /* 0x0000e800ff3f7b82 */ /* 0x000e260000000800 */
[----:B------:R-:W3:Y:S04]  /*11ea0*/  LDL.LU R76, [R1+0x434] ;  /* 0x00043400014c7983 */ /* 0x000ee80000300800 */
        /* <DEDUP_REMOVED lines=9> */
[----:B------:R-:W-:Y:S01]  /*11f40*/  VIADD R36, R36, 0x1 ;  /* 0x0000000124247836 */ /* 0x000fe20000000000 */
[----:B------:R-:W-:-:S02]  /*11f50*/  IADD3 R0, P5, PT, R0, R40, RZ ;  /* 0x0000002800007210 */ /* 0x000fc40007fbe0ff */
[----:B------:R-:W-:Y:S01]  /*11f60*/  PRMT R64, RZ, 0x7610, R64 ;  /* 0x00007610ff407816 */ /* 0x000fe20000000040 */
[----:B0-----:R-:W-:Y:S01]  /*11f70*/  IMAD R63, R36, -0x40, R63 ;  /* 0xffffffc0243f7824 */ /* 0x001fe200078e023f */
[----:B------:R-:W-:Y:S01]  /*11f80*/  PRMT R65, RZ, 0x7610, R65 ;  /* 0x00007610ff417816 */ /* 0x000fe20000000041 */
[----:B------:R-:W-:-:S03]  /*11f90*/  IMAD.X R2, R2, 0x1, R39, P5 ;  /* 0x0000000102027824 */ /* 0x000fc600028e0627 */
[C---:B------:R-:W-:Y:S02]  /*11fa0*/  ISETP.GT.AND P4, PT, R63.reuse, RZ, PT ;  /* 0x000000ff3f00720c */ /* 0x040fe40003f84270 */
[----:B------:R-:W-:-:S11]  /*11fb0*/  ISETP.GT.AND P0, PT, R63, 0x1, PT ;  /* 0x000000013f00780c */ /* 0x000fd60003f04270 */
[----:B------:R-:W-:Y:S02]  /*11fc0*/  @P4 IMAD.MOV.U32 R4, RZ, RZ, R0 ;  /* 0x000000ffff044224 */ /* 0x000fe400078e0000 */
[----:B------:R-:W-:-:S05]  /*11fd0*/  @P4 IMAD.MOV.U32 R5, RZ, RZ, R2 ;  /* 0x000000ffff054224 */ /* 0x000fca00078e0002 */
[----:B------:R0:W4:Y:S01]  /*11fe0*/  @P4 LDG.E.U16 R64, desc[UR20][R4.64] ;  /* 0x0000001404404981 */ /* 0x000122000c1e1500 */
[----:B------:R-:W-:Y:S02]  /*11ff0*/  ISETP.GT.AND P4, PT, R63, 0x3, PT ;  /* 0x000000033f00780c */ /* 0x000fe40003f84270 */
[----:B------:R-:W-:Y:S02]  /*12000*/  PRMT R61, RZ, 0x7610, R61 ;  /* 0x00007610ff3d7816 */ /* 0x000fe4000000003d */
[----:B------:R-:W-:Y:S02]  /*12010*/  PRMT R62, RZ, 0x7610, R62 ;  /* 0x00007610ff3e7816 */ /* 0x000fe4000000003e */
[----:B------:R-:W-:Y:S02]  /*12020*/  PRMT R6, RZ, 0x7610, R6 ;  /* 0x00007610ff067816 */ /* 0x000fe40000000006 */
[----:B---3--:R-:W-:-:S05]  /*12030*/  IADD3 R76, P3, PT, R76, R40, RZ ;  /* 0x000000284c4c7210 */ /* 0x008fca0007f7e0ff */
[--C-:B--2---:R-:W-:Y:S01]  /*12040*/  IMAD.X R84, R84, 0x1, R39.reuse, P3 ;  /* 0x0000000154547824 */ /* 0x104fe200018e0627 */
[----:B------:R-:W-:Y:S01]  /*12050*/  ISETP.GT.AND P3, PT, R63, 0x2, PT ;  /* 0x000000023f00780c */ /* 0x000fe20003f64270 */
[----:B0-----:R-:W-:Y:S01]  /*12060*/  @P0 IMAD.MOV.U32 R4, RZ, RZ, R76 ;  /* 0x000000ffff040224 */ /* 0x001fe200078e004c */
[----:B----4-:R-:W-:Y:S01]  /*12070*/  IADD3 R77, P5, PT, R77, R40, RZ ;  /* 0x000000284d4d7210 */ /* 0x010fe20007fbe0ff */
[----:B------:R-:W-:Y:S01]  /*12080*/  @P0 IMAD.MOV.U32 R5, RZ, RZ, R84 ;  /* 0x000000ffff050224 */ /* 0x000fe200078e0054 */
[----:B------:R-:W-:Y:S04]  /*12090*/  STL [R1+0x434], R76 ;  /* 0x0004344c01007387 */ /* 0x000fe80000100800 */
[----:B------:R0:W-:Y:S01]  /*120a0*/  STL [R1+0x430], R84 ;  /* 0x0004305401007387 */ /* 0x0001e20000100800 */
[----:B------:R-:W-:-:S03]  /*120b0*/  IMAD.X R83, R83, 0x1, R39, P5 ;  /* 0x0000000153537824 */ /* 0x000fc600028e0627 */
[----:B------:R1:W2:Y:S01]  /*120c0*/  @P0 LDG.E.U16 R65, desc[UR20][R4.64] ;  /* 0x0000001404410981 */ /* 0x0002a2000c1e1500 */
[----:B------:R-:W-:-:S03]  /*120d0*/  IADD3 R78, P0, PT, R78, R40, RZ ;  /* 0x000000284e4e7210 */ /* 0x000fc60007f1e0ff */
[----:B0-----:R-:W3:Y:S04]  /*120e0*/  LDL.LU R84, [R1+0x458] ;  /* 0x0004580001547983 */ /* 0x001ee80000300800 */
[----:B------:R-:W-:Y:S04]  /*120f0*/  STL [R1+0x43c], R77 ;  /* 0x00043c4d01007387 */ /* 0x000fe80000100800 */
[----:B------:R-:W4:Y:S01]  /*12100*/  LDL.LU R76, [R1+0x464] ;  /* 0x00046400014c7983 */ /* 0x000f220000300800 */
[----:B------:R-:W-:Y:S02]  /*12110*/  IMAD.X R82, R82, 0x1, R39, P0 ;  /* 0x0000000152527824 */ /* 0x000fe400000e0627 */
[----:B-1----:R-:W-:Y:S01]  /*12120*/  @P3 IMAD.MOV.U32 R5, RZ, RZ, R83 ;  /* 0x000000ffff053224 */ /* 0x002fe200078e0053 */
[----:B------:R-:W-:Y:S04]  /*12130*/  STL [R1+0x444], R78 ;  /* 0x0004444e01007387 */ /* 0x000fe80000100800 */
[----:B------:R0:W-:Y:S01]  /*12140*/  STL [R1+0x438], R83 ;  /* 0x0004385301007387 */ /* 0x0001e20000100800 */
[----:B------:R-:W-:Y:S01]  /*12150*/  @P3 IMAD.MOV.U32 R4, RZ, RZ, R77 ;  /* 0x000000ffff043224 */ /* 0x000fe200078e004d */
[----:B------:R-:W-:-:S04]  /*12160*/  ISETP.GT.AND P0, PT, R63, 0x4, PT ;  /* 0x000000043f00780c */ /* 0x000fc80003f04270 */
[----:B------:R1:W5:Y:S04]  /*12170*/  @P3 LDG.E.U16 R61, desc[UR20][R4.64] ;  /* 0x00000014043d3981 */ /* 0x000368000c1e1500 */
[----:B0-----:R-:W2:Y:S04]  /*12180*/  LDL.LU R83, [R1+0x460] ;  /* 0x0004600001537983 */ /* 0x001ea80000300800 */
[----:B------:R0:W-:Y:S04]  /*12190*/  STL [R1+0x440], R82 ;  /* 0x0004405201007387 */ /* 0x0001e80000100800 */
[----:B------:R-:W2:Y:S01]  /*121a0*/  LDL.LU R77, [R1+0x46c] ;  /* 0x00046c00014d7983 */ /* 0x000ea20000300800 */
[----:B-1----:R-:W-:-:S02]  /*121b0*/  @P4 IMAD.MOV.U32 R4, RZ, RZ, R78 ;  /* 0x000000ffff044224 */ /* 0x002fc400078e004e */
[----:B------:R-:W-:Y:S01]  /*121c0*/  @P4 IMAD.MOV.U32 R5, RZ, RZ, R82 ;  /* 0x000000ffff054224 */ /* 0x000fe200078e0052 */
[----:B------:R-:W-:Y:S01]  /*121d0*/  IADD3 R79, P5, PT, R79, R40, RZ ;  /* 0x000000284f4f7210 */ /* 0x000fe20007fbe0ff */
[----:B0-----:R-:W2:Y:S01]  /*121e0*/  LDL.LU R82, [R1+0x468] ;  /* 0x0004680001527983 */ /* 0x001ea20000300800 */
[----:B------:R-:W-:-:S03]  /*121f0*/  ISETP.GT.AND P3, PT, R63, 0x5, PT ;  /* 0x000000053f00780c */ /* 0x000fc60003f64270 */
[----:B------:R0:W5:Y:S01]  /*12200*/  @P4 LDG.E.U16 R62, desc[UR20][R4.64] ;  /* 0x00000014043e4981 */ /* 0x000162000c1e1500 */
[----:B------:R-:W-:Y:S01]  /*12210*/  IADD3 R81, P4, PT, R81, R40, RZ ;  /* 0x0000002851517210 */ /* 0x000fe20007f9e0ff */
[--C-:B------:R-:W-:Y:S02]  /*12220*/  IMAD.X R85, R85, 0x1, R39.reuse, P5 ;  /* 0x0000000155557824 */ /* 0x100fe400028e0627 */
[----:B------:R-:W-:Y:S04]  /*12230*/  STL [R1+0x44c], R79 ;  /* 0x00044c4f01007387 */ /* 0x000fe80000100800 */
[----:B------:R-:W2:Y:S01]  /*12240*/  LDL.LU R78, [R1+0x474] ;  /* 0x00047400014e7983 */ /* 0x000ea20000300800 */
[----:B------:R-:W-:Y:S02]  /*12250*/  IMAD.X R86, R86, 0x1, R39, P4 ;  /* 0x0000000156567824 */ /* 0x000fe400020e0627 */
[----:B0-----:R-:W-:Y:S01]  /*12260*/  @P0 IMAD.MOV.U32 R5, RZ, RZ, R85 ;  /* 0x000000ffff050224 */ /* 0x001fe200078e0055 */
[----:B------:R-:W-:Y:S01]  /*12270*/  STL [R1+0x454], R81 ;  /* 0x0004545101007387 */ /* 0x000fe20000100800 */
[----:B------:R-:W-:-:S03]  /*12280*/  @P0 IMAD.MOV.U32 R4, RZ, RZ, R79 ;  /* 0x000000ffff040224 */ /* 0x000fc600078e004f */
[----:B------:R0:W-:Y:S01]  /*12290*/  STL [R1+0x448], R85 ;  /* 0x0004485501007387 */ /* 0x0001e20000100800 */
[----:B------:R-:W-:-:S03]  /*122a0*/  IADD3 R80, P5, PT, R80, R40, RZ ;  /* 0x0000002850507210 */ /* 0x000fc60007fbe0ff */
[----:B------:R1:W5:Y:S04]  /*122b0*/  @P0 LDG.E.U16 R6, desc[UR20][R4.64] ;  /* 0x0000001404060981 */ /* 0x000368000c1e1500 */
[----:B0-----:R-:W2:Y:S04]  /*122c0*/  LDL.LU R85, [R1+0x470] ;  /* 0x0004700001557983 */ /* 0x001ea80000300800 */
[----:B------:R0:W-:Y:S01]  /*122d0*/  STL [R1+0x450], R86 ;  /* 0x0004505601007387 */ /* 0x0001e20000100800 */
[----:B-1----:R-:W-:-:S03]  /*122e0*/  @P3 IMAD.MOV.U32 R5, RZ, RZ, R86 ;  /* 0x000000ffff053224 */ /* 0x002fc600078e0056 */
[----:B------:R-:W2:Y:S01]  /*122f0*/  LDL.LU R79, [R1+0x47c] ;  /* 0x00047c00014f7983 */ /* 0x000ea20000300800 */
[----:B------:R-:W-:-:S03]  /*12300*/  @P3 IMAD.MOV.U32 R4, RZ, RZ, R81 ;  /* 0x000000ffff043224 */ /* 0x000fc600078e0051 */
[----:B0-----:R-:W2:Y:S04]  /*12310*/  LDL.LU R86, [R1+0x478] ;  /* 0x0004780001567983 */ /* 0x001ea80000300800 */
[----:B------:R-:W-:Y:S04]  /*12320*/  STL [R1+0x45c], R80 ;  /* 0x00045c5001007387 */ /* 0x000fe80000100800 */
[----:B------:R-:W2:Y:S01]  /*12330*/  LDL.LU R81, [R1+0x484] ;  /* 0x0004840001517983 */ /* 0x000ea20000300800 */
[----:B------:R-:W-:Y:S02]  /*12340*/  PRMT R60, RZ, 0x7610, R60 ;  /* 0x00007610ff3c7816 */ /* 0x000fe4000000003c */
[----:B------:R-:W-:-:S02]  /*12350*/  ISETP.GT.AND P4, PT, R63, 0x6, PT ;  /* 0x000000063f00780c */ /* 0x000fc40003f84270 */
[----:B------:R-:W-:Y:S02]  /*12360*/  ISETP.GT.AND P0, PT, R63, 0x7, PT ;  /* 0x000000073f00780c */ /* 0x000fe40003f04270 */
[----:B------:R0:W5:Y:S01]  /*12370*/  @P3 LDG.E.U16 R60, desc[UR20][R4.64] ;  /* 0x00000014043c3981 */ /* 0x000162000c1e1500 */
[----:B------:R-:W-:-:S08]  /*12380*/  PRMT R59, RZ, 0x7610, R59 ;  /* 0x00007610ff3b7816 */ /* 0x000fd0000000003b */
[----:B0-----:R-:W-:Y:S01]  /*12390*/  @P4 IMAD.MOV.U32 R4, RZ, RZ, R80 ;  /* 0x000000ffff044224 */ /* 0x001fe200078e0050 */
[----:B------:R-:W-:Y:S02]  /*123a0*/  PRMT R7, RZ, 0x7610, R7 ;  /* 0x00007610ff077816 */ /* 0x000fe40000000007 */
[----:B------:R-:W-:Y:S02]  /*123b0*/  PRMT R58, RZ, 0x7610, R58 ;  /* 0x00007610ff3a7816 */ /* 0x000fe4000000003a */
[----:B------:R-:W-:Y:S01]  /*123c0*/  PRMT R8, RZ, 0x7610, R8 ;  /* 0x00007610ff087816 */ /* 0x000fe20000000008 */
[----:B---3--:R-:W-:Y:S01]  /*123d0*/  IMAD.X R84, R84, 0x1, R39, P5 ;  /* 0x0000000154547824 */ /* 0x008fe200028e0627 */
[----:B----4-:R-:W-:-:S03]  /*123e0*/  IADD3 R76, P3, PT, R76, R40, RZ ;  /* 0x000000284c4c7210 */ /* 0x010fc60007f7e0ff */
[----:B------:R-:W-:Y:S02]  /*123f0*/  @P4 IMAD.MOV.U32 R5, RZ, RZ, R84 ;  /* 0x000000ffff054224 */ /* 0x000fe400078e0054 */
[----:B------:R-:W-:Y:S04]  /*12400*/  STL [R1+0x464], R76 ;  /* 0x0004644c01007387 */ /* 0x000fe80000100800 */
[----:B------:R0:W-:Y:S04]  /*12410*/  STL [R1+0x458], R84 ;  /* 0x0004585401007387 */ /* 0x0001e80000100800 */
[----:B------:R1:W5:Y:S01]  /*12420*/  @P4 LDG.E.U16 R59, desc[UR20][R4.64] ;  /* 0x00000014043b4981 */ /* 0x000362000c1e1500 */
[----:B--2---:R-:W-:-:S03]  /*12430*/  IMAD.X R83, R83, 0x1, R39, P3 ;  /* 0x0000000153537824 */ /* 0x004fc600018e0627 */
[----:B0-----:R-:W2:Y:S04]  /*12440*/  LDL.LU R84, [R1+0x480] ;  /* 0x0004800001547983 */ /* 0x001ea80000300800 */
[----:B------:R0:W-:Y:S01]  /*12450*/  STL [R1+0x460], R83 ;  /* 0x0004605301007387 */ /* 0x0001e20000100800 */
[----:B------:R-:W-:-:S03]  /*12460*/  IADD3 R77, P5, PT, R77, R40, RZ ;  /* 0x000000284d4d7210 */ /* 0x000fc60007fbe0ff */
[----:B------:R-:W3:Y:S01]  /*12470*/  LDL.LU R80, [R1+0x48c] ;  /* 0x00048c0001507983 */ /* 0x000ee20000300800 */
[----:B-1----:R-:W-:Y:S01]  /*12480*/  @P0 IMAD.MOV.U32 R5, RZ, RZ, R83 ;  /* 0x000000ffff050224 */ /* 0x002fe200078e0053 */
[C---:B------:R-:W-:Y:S01]  /*12490*/  ISETP.GT.AND P3, PT, R63.reuse, 0x8, PT ;  /* 0x000000083f00780c */ /* 0x040fe20003f64270 */
[----:B------:R-:W-:Y:S01]  /*124a0*/  @P0 IMAD.MOV.U32 R4, RZ, RZ, R76 ;  /* 0x000000ffff040224 */ /* 0x000fe200078e004c */
[----:B0-----:R-:W4:Y:S04]  /*124b0*/  LDL.LU R83, [R1+0x488] ;  /* 0x0004880001537983 */ /* 0x001f280000300800 */
[----:B------:R-:W-:Y:S04]  /*124c0*/  STL [R1+0x46c], R77 ;  /* 0x00046c4d01007387 */ /* 0x000fe80000100800 */
[----:B------:R-:W4:Y:S01]  /*124d0*/  LDL.LU R76, [R1+0x494] ;  /* 0x00049400014c7983 */ /* 0x000f220000300800 */
[----:B------:R-:W-:Y:S01]  /*124e0*/  ISETP.GT.AND P4, PT, R63, 0x9, PT ;  /* 0x000000093f00780c */ /* 0x000fe20003f84270 */
[----:B------:R-:W-:-:S02]  /*124f0*/  IMAD.X R82, R82, 0x1, R39, P5 ;  /* 0x0000000152527824 */ /* 0x000fc400028e0627 */
[----:B------:R0:W5:Y:S01]  /*12500*/  @P0 LDG.E.U16 R7, desc[UR20][R4.64] ;  /* 0x0000001404070981 */ /* 0x000162000c1e1500 */
[----:B------:R-:W-:-:S05]  /*12510*/  IADD3 R78, P0, PT, R78, R40, RZ ;  /* 0x000000284e4e7210 */ /* 0x000fca0007f1e0ff */
[----:B------:R-:W-:Y:S01]  /*12520*/  STL [R1+0x474], R78 ;  /* 0x0004744e01007387 */ /* 0x000fe20000100800 */
[----:B0-----:R-:W-:Y:S02]  /*12530*/  @P3 IMAD.MOV.U32 R4, RZ, RZ, R77 ;  /* 0x000000ffff043224 */ /* 0x001fe400078e004d */
[----:B------:R-:W-:Y:S01]  /*12540*/  @P3 IMAD.MOV.U32 R5, RZ, RZ, R82 ;  /* 0x000000ffff053224 */ /* 0x000fe200078e0052 */
[----:B------:R0:W-:Y:S01]  /*12550*/  STL [R1+0x468], R82 ;  /* 0x0004685201007387 */ /* 0x0001e20000100800 */
[----:B------:R-:W-:Y:S01]  /*12560*/  IMAD.X R85, R85, 0x1, R39, P0 ;  /* 0x0000000155557824 */ /* 0x000fe200000e0627 */
[----:B------:R-:W-:Y:S02]  /*12570*/  ISETP.GT.AND P0, PT, R63, 0xa, PT ;  /* 0x0000000a3f00780c */ /* 0x000fe40003f04270 */
[----:B------:R1:W5:Y:S04]  /*12580*/  @P3 LDG.E.U16 R58, desc[UR20][R4.64] ;  /* 0x00000014043a3981 */ /* 0x000368000c1e1500 */
[----:B0-----:R-:W4:Y:S01]  /*12590*/  LDL.LU R82, [R1+0x490] ;  /* 0x0004900001527983 */ /* 0x001f220000300800 */
[----:B------:R-:W-:-:S03]  /*125a0*/  IADD3 R79, P5, PT, R79, R40, RZ ;  /* 0x000000284f4f7210 */ /* 0x000fc60007fbe0ff */
[----:B------:R0:W-:Y:S01]  /*125b0*/  STL [R1+0x470], R85 ;  /* 0x0004705501007387 */ /* 0x0001e20000100800 */
[----:B-1----:R-:W-:Y:S02]  /*125c0*/  @P4 IMAD.MOV.U32 R4, RZ, RZ, R78 ;  /* 0x000000ffff044224 */ /* 0x002fe400078e004e */
[----:B------:R-:W-:Y:S01]  /*125d0*/  @P4 IMAD.MOV.U32 R5, RZ, RZ, R85 ;  /* 0x000000ffff054224 */ /* 0x000fe200078e0055 */
[----:B------:R-:W4:Y:S01]  /*125e0*/  LDL.LU R77, [R1+0x49c] ;  /* 0x00049c00014d7983 */ /* 0x000f220000300800 */
[----:B------:R-:W-:-:S03]  /*125f0*/  IMAD.X R86, R86, 0x1, R39, P5 ;  /* 0x0000000156567824 */ /* 0x000fc600028e0627 */
[----:B------:R1:W5:Y:S01]  /*12600*/  @P4 LDG.E.U16 R8, desc[UR20][R4.64] ;  /* 0x0000001404084981 */ /* 0x000362000c1e1500 */
[----:B------:R-:W-:-:S03]  /*12610*/  IADD3 R81, P4, PT, R81, R40, RZ ;  /* 0x0000002851517210 */ /* 0x000fc60007f9e0ff */
[----:B0-----:R-:W4:Y:S04]  /*12620*/  LDL.LU R85, [R1+0x498] ;  /* 0x0004980001557983 */ /* 0x001f280000300800 */
[----:B------:R-:W-:Y:S04]  /*12630*/  STL [R1+0x47c], R79 ;  /* 0x00047c4f01007387 */ /* 0x000fe80000100800 */
[----:B------:R-:W4:Y:S01]  /*12640*/  LDL.LU R78, [R1+0x4a4] ;  /* 0x0004a400014e7983 */ /* 0x000f220000300800 */
[----:B-1----:R-:W-:-:S03]  /*12650*/  @P0 IMAD.MOV.U32 R5, RZ, RZ, R86 ;  /* 0x000000ffff050224 */ /* 0x002fc600078e0056 */
[----:B------:R-:W-:Y:S04]  /*12660*/  STL [R1+0x484], R81 ;  /* 0x0004845101007387 */ /* 0x000fe80000100800 */
[----:B------:R0:W-:Y:S04]  /*12670*/  STL [R1+0x478], R86 ;  /* 0x0004785601007387 */ /* 0x0001e80000100800 */
[----:B0-----:R-:W4:Y:S01]  /*12680*/  LDL.LU R86, [R1+0x4a0] ;  /* 0x0004a00001567983 */ /* 0x001f220000300800 */
[----:B------:R-:W-:Y:S01]  /*12690*/  ISETP.GT.AND P3, PT, R63, 0xb, PT ;  /* 0x0000000b3f00780c */ /* 0x000fe20003f64270 */
[----:B------:R-:W-:Y:S01]  /*126a0*/  @P0 IMAD.MOV.U32 R4, RZ, RZ, R79 ;  /* 0x000000ffff040224 */ /* 0x000fe200078e004f */
[----:B------:R-:W-:-:S02]  /*126b0*/  PRMT R9, RZ, 0x7610, R9 ;  /* 0x00007610ff097816 */ /* 0x000fc40000000009 */
[----:B------:R-:W-:-:S04]  /*126c0*/  PRMT R57, RZ, 0x7610, R57 ;  /* 0x00007610ff397816 */ /* 0x000fc80000000039 */
[----:B------:R0:W5:Y:S05]  /*126d0*/  @P0 LDG.E.U16 R9, desc[UR20][R4.64] ;  /* 0x0000001404090981 */ /* 0x00016a000c1e1500 */
[----:B0-----:R-:W-:Y:S01]  /*126e0*/  @P3 IMAD.MOV.U32 R4, RZ, RZ, R81 ;  /* 0x000000ffff043224 */ /* 0x001fe200078e0051 */
[C---:B------:R-:W-:Y:S02]  /*126f0*/  ISETP.GT.AND P0, PT, R63.reuse, 0xd, PT ;  /* 0x0000000d3f00780c */ /* 0x040fe40003f04270 */
[----:B------:R-:W-:Y:S02]  /*12700*/  PRMT R10, RZ, 0x7610, R10 ;  /* 0x00007610ff0a7816 */ /* 0x000fe4000000000a */
[----:B------:R-:W-:Y:S01]  /*12710*/  PRMT R56, RZ, 0x7610, R56 ;  /* 0x00007610ff387816 */ /* 0x000fe20000000038 */
[----:B--2---:R-:W-:Y:S01]  /*12720*/  IMAD.X R84, R84, 0x1, R39, P4 ;  /* 0x0000000154547824 */ /* 0x004fe200020e0627 */
[----:B------:R-:W-:-:S03]  /*12730*/  ISETP.GT.AND P4, PT, R63, 0xc, PT ;  /* 0x0000000c3f00780c */ /* 0x000fc60003f84270 */
[----:B------:R-:W-:Y:S01]  /*12740*/  @P3 IMAD.MOV.U32 R5, RZ, RZ, R84 ;  /* 0x000000ffff053224 */ /* 0x000fe200078e0054 */
[----:B------:R0:W-:Y:S01]  /*12750*/  STL [R1+0x480], R84 ;  /* 0x0004805401007387 */ /* 0x0001e20000100800 */
[----:B---3--:R-:W-:-:S03]  /*12760*/  IADD3 R80, P5, PT, R80, R40, RZ ;  /* 0x0000002850507210 */ /* 0x008fc60007fbe0ff */
[----:B------:R-:W2:Y:S04]  /*12770*/  LDL.LU R79, [R1+0x4ac] ;  /* 0x0004ac00014f7983 */ /* 0x000ea80000300800 */
[----:B------:R1:W5:Y:S01]  /*12780*/  @P3 LDG.E.U16 R57, desc[UR20][R4.64] ;  /* 0x0000001404393981 */ /* 0x000362000c1e1500 */
[----:B----4-:R-:W-:-:S03]  /*12790*/  IMAD.X R83, R83, 0x1, R39, P5 ;  /* 0x0000000153537824 */ /* 0x010fc600028e0627 */
[----:B0-----:R-:W3:Y:S04]  /*127a0*/  LDL.LU R84, [R1+0x4a8] ;  /* 0x0004a80001547983 */ /* 0x001ee80000300800 */
[----:B------:R-:W-:Y:S01]  /*127b0*/  STL [R1+0x48c], R80 ;  /* 0x00048c5001007387 */ /* 0x000fe20000100800 */
[----:B------:R-:W-:-:S03]  /*127c0*/  IADD3 R76, P3, PT, R76, R40, RZ ;  /* 0x000000284c4c7210 */ /* 0x000fc60007f7e0ff */
[----:B------:R-:W4:Y:S01]  /*127d0*/  LDL.LU R81, [R1+0x4b4] ;  /* 0x0004b40001517983 */ /* 0x000f220000300800 */
[----:B-1----:R-:W-:-:S03]  /*127e0*/  @P4 IMAD.MOV.U32 R5, RZ, RZ, R83 ;  /* 0x000000ffff054224 */ /* 0x002fc600078e0053 */
[----:B------:R-:W-:Y:S04]  /*127f0*/  STL [R1+0x494], R76 ;  /* 0x0004944c01007387 */ /* 0x000fe80000100800 */
[----:B------:R0:W-:Y:S01]  /*12800*/  STL [R1+0x488], R83 ;  /* 0x0004885301007387 */ /* 0x0001e20000100800 */
[----:B------:R-:W-:-:S05]  /*12810*/  @P4 IMAD.MOV.U32 R4, RZ, RZ, R80 ;  /* 0x000000ffff044224 */ /* 0x000fca00078e0050 */
[----:B------:R1:W5:Y:S04]  /*12820*/  @P4 LDG.E.U16 R10, desc[UR20][R4.64] ;  /* 0x00000014040a4981 */ /* 0x000368000c1e1500 */
[----:B0-----:R-:W4:Y:S01]  /*12830*/  LDL.LU R83, [R1+0x4b0] ;  /* 0x0004b00001537983 */ /* 0x001f220000300800 */
[----:B------:R-:W-:Y:S01]  /*12840*/  IMAD.X R82, R82, 0x1, R39, P3 ;  /* 0x0000000152527824 */ /* 0x000fe200018e0627 */
[----:B------:R-:W-:Y:S01]  /*12850*/  ISETP.GT.AND P3, PT, R63, 0xe, PT ;  /* 0x0000000e3f00780c */ /* 0x000fe20003f64270 */
[----:B-1----:R-:W-:Y:S02]  /*12860*/  @P0 IMAD.MOV.U32 R4, RZ, RZ, R76 ;  /* 0x000000ffff040224 */ /* 0x002fe400078e004c */
[----:B------:R-:W-:Y:S01]  /*12870*/  @P0 IMAD.MOV.U32 R5, RZ, RZ, R82 ;  /* 0x000000ffff050224 */ /* 0x000fe200078e0052 */
[----:B------:R0:W-:Y:S01]  /*12880*/  STL [R1+0x490], R82 ;  /* 0x0004905201007387 */ /* 0x0001e20000100800 */
[----:B------:R-:W-:-:S03]  /*12890*/  IADD3 R77, P5, PT, R77, R40, RZ ;  /* 0x000000284d4d7210 */ /* 0x000fc60007fbe0ff */
[----:B------:R-:W4:Y:S04]  /*128a0*/  LDL.LU R80, [R1+0x4bc] ;  /* 0x0004bc0001507983 */ /* 0x000f280000300800 */
[----:B------:R1:W5:Y:S04]  /*128b0*/  @P0 LDG.E.U16 R56, desc[UR20][R4.64] ;  /* 0x0000001404380981 */ /* 0x000368000c1e1500 */
[----:B0-----:R-:W4:Y:S01]  /*128c0*/  LDL.LU R82, [R1+0x4b8] ;  /* 0x0004b80001527983 */ /* 0x001f220000300800 */
[----:B------:R-:W-:-:S03]  /*128d0*/  IMAD.X R85, R85, 0x1, R39, P5 ;  /* 0x0000000155557824 */ /* 0x000fc600028e0627 */
[----:B------:R-:W-:Y:S01]  /*128e0*/  STL [R1+0x49c], R77 ;  /* 0x00049c4d01007387 */ /* 0x000fe20000100800 */
[----:B------:R-:W-:-:S03]  /*128f0*/  IADD3 R78, P0, PT, R78, R40, RZ ;  /* 0x000000284e4e7210 */ /* 0x000fc60007f1e0ff */
[----:B------:R-:W4:Y:S01]  /*12900*/  LDL.LU R76, [R1+0x4c4] ;  /* 0x0004c400014c7983 */ /* 0x000f220000300800 */
[----:B-1----:R-:W-:-:S03]  /*12910*/  @P3 IMAD.MOV.U32 R5, RZ, RZ, R85 ;  /* 0x000000ffff053224 */ /* 0x002fc600078e0055 */
[----:B------:R-:W-:Y:S04]  /*12920*/  STL [R1+0x4a4], R78 ;  /* 0x0004a44e01007387 */ /* 0x000fe80000100800 */
[----:B------:R0:W-:Y:S01]  /*12930*/  STL [R1+0x498], R85 ;  /* 0x0004985501007387 */ /* 0x0001e20000100800 */
[----:B------:R-:W-:Y:S02]  /*12940*/  @P3 IMAD.MOV.U32 R4, RZ, RZ, R77 ;  /* 0x000000ffff043224 */ /* 0x000fe400078e004d */
[----:B------:R-:W-:Y:S01]  /*12950*/  IMAD.X R86, R86, 0x1, R39, P0 ;  /* 0x0000000156567824 */ /* 0x000fe200000e0627 */
[----:B0-----:R-:W4:Y:S04]  /*12960*/  LDL.LU R85, [R1+0x4c0] ;  /* 0x0004c00001557983 */ /* 0x001f280000300800 */
[----:B------:R0:W-:Y:S04]  /*12970*/  STL [R1+0x4a0], R86 ;  /* 0x0004a05601007387 */ /* 0x0001e80000100800 */
[----:B------:R-:W4:Y:S01]  /*12980*/  LDL.LU R77, [R1+0x4cc] ;  /* 0x0004cc00014d7983 */ /* 0x000f220000300800 */
[----:B------:R-:W-:-:S02]  /*12990*/  ISETP.GT.AND P4, PT, R63, 0xf, PT ;  /* 0x0000000f3f00780c */ /* 0x000fc40003f84270 */
[----:B------:R-:W-:Y:S02]  /*129a0*/  PRMT R11, RZ, 0x7610, R11 ;  /* 0x00007610ff0b7816 */ /* 0x000fe4000000000b */
[----:B------:R-:W-:Y:S02]  /*129b0*/  PRMT R55, RZ, 0x7610, R55 ;  /* 0x00007610ff377816 */ /* 0x000fe40000000037 */
[----:B------:R-:W-:Y:S02]  /*129c0*/  ISETP.GT.AND P0, PT, R63, 0x10, PT ;  /* 0x000000103f00780c */ /* 0x000fe40003f04270 */
[----:B------:R1:W5:Y:S05]  /*129d0*/  @P3 LDG.E.U16 R11, desc[UR20][R4.64] ;  /* 0x00000014040b3981 */ /* 0x00036a000c1e1500 */
[----:B-1----:R-:W-:-:S02]  /*129e0*/  @P4 IMAD.MOV.U32 R4, RZ, RZ, R78 ;  /* 0x000000ffff044224 */ /* 0x002fc400078e004e */
[----:B------:R-:W-:Y:S02]  /*129f0*/  @P4 IMAD.MOV.U32 R5, RZ, RZ, R86 ;  /* 0x000000ffff054224 */ /* 0x000fe400078e0056 */
[----:B0-----:R-:W4:Y:S04]  /*12a00*/  LDL.LU R86, [R1+0x4c8] ;  /* 0x0004c80001567983 */ /* 0x001f280000300800 */
[----:B------:R0:W5:Y:S01]  /*12a10*/  @P4 LDG.E.U16 R55, desc[UR20][R4.64] ;  /* 0x0000001404374981 */ /* 0x000162000c1e1500 */
[----:B------:R-:W-:Y:S02]  /*12a20*/  ISETP.GT.AND P3, PT, R63, 0x11, PT ;  /* 0x000000113f00780c */ /* 0x000fe40003f64270 */
[----:B------:R-:W-:Y:S02]  /*12a30*/  PRMT R12, RZ, 0x7610, R12 ;  /* 0x00007610ff0c7816 */ /* 0x000fe4000000000c */
[----:B------:R-:W-:-:S02]  /*12a40*/  PRMT R54, RZ, 0x7610, R54 ;  /* 0x00007610ff367816 */ /* 0x000fc40000000036 */
[----:B------:R-:W-:Y:S02]  /*12a50*/  PRMT R53, RZ, 0x7610, R53 ;  /* 0x00007610ff357816 */ /* 0x000fe40000000035 */
[----:B--2---:R-:W-:-:S05]  /*12a60*/  IADD3 R79, P5, PT, R79, R40, RZ ;  /* 0x000000284f4f7210 */ /* 0x004fca0007fbe0ff */
[----:B------:R-:W-:Y:S01]  /*12a70*/  STL [R1+0x4ac], R79 ;  /* 0x0004ac4f01007387 */ /* 0x000fe20000100800 */
[----:B---3--:R-:W-:-:S03]  /*12a80*/  IMAD.X R84, R84, 0x1, R39, P5 ;  /* 0x0000000154547824 */ /* 0x008fc600028e0627 */
[----:B------:R-:W2:Y:S01]  /*12a90*/  LDL.LU R78, [R1+0x4d4] ;  /* 0x0004d400014e7983 */ /* 0x000ea20000300800 */
[----:B----4-:R-:W-:Y:S01]  /*12aa0*/  IADD3 R81, P4, PT, R81, R40, RZ ;  /* 0x0000002851517210 */ /* 0x010fe20007f9e0ff */
[----:B0-----:R-:W-:-:S04]  /*12ab0*/  @P0 IMAD.MOV.U32 R5, RZ, RZ, R84 ;  /* 0x000000ffff050224 */ /* 0x001fc800078e0054 */
[----:B------:R-:W-:Y:S04]  /*12ac0*/  STL [R1+0x4b4], R81 ;  /* 0x0004b45101007387 */ /* 0x000fe80000100800 */
[----:B------:R0:W-:Y:S01]  /*12ad0*/  STL [R1+0x4a8], R84 ;  /* 0x0004a85401007387 */ /* 0x0001e20000100800 */
[----:B------:R-:W-:-:S05]  /*12ae0*/  @P0 IMAD.MOV.U32 R4, RZ, RZ, R79 ;  /* 0x000000ffff040224 */ /* 0x000fca00078e004f */
[----:B------:R1:W5:Y:S01]  /*12af0*/  @P0 LDG.E.U16 R12, desc[UR20][R4.64] ;  /* 0x00000014040c0981 */ /* 0x000362000c1e1500 */
[----:B------:R-:W-:-:S03]  /*12b00*/  IMAD.X R83, R83, 0x1, R39, P4 ;  /* 0x0000000153537824 */ /* 0x000fc600020e0627 */
[----:B0-----:R-:W3:Y:S04]  /*12b10*/  LDL.LU R84, [R1+0x4d0] ;  /* 0x0004d00001547983 */ /* 0x001ee80000300800 */
[----:B------:R0:W-:Y:S04]  /*12b20*/  STL [R1+0x4b0], R83 ;  /* 0x0004b05301007387 */ /* 0x0001e80000100800 */
[----:B------:R-:W4:Y:S01]  /*12b30*/  LDL.LU R79, [R1+0x4dc] ;  /* 0x0004dc00014f7983 */ /* 0x000f220000300800 */
[----:B------:R-:W-:Y:S01]  /*12b40*/  ISETP.GT.AND P4, PT, R63, 0x12, PT ;  /* 0x000000123f00780c */ /* 0x000fe20003f84270 */
[----:B-1----:R-:W-:-:S02]  /*12b50*/  @P3 IMAD.MOV.U32 R4, RZ, RZ, R81 ;  /* 0x000000ffff043224 */ /* 0x002fc400078e0051 */
[----:B------:R-:W-:Y:S01]  /*12b60*/  @P3 IMAD.MOV.U32 R5, RZ, RZ, R83 ;  /* 0x000000ffff053224 */ /* 0x000fe200078e0053 */
[----:B------:R-:W-:Y:S01]  /*12b70*/  IADD3 R80, P5, PT, R80, R40, RZ ;  /* 0x0000002850507210 */ /* 0x000fe20007fbe0ff */
[----:B0-----:R-:W4:Y:S01]  /*12b80*/  LDL.LU R83, [R1+0x4d8] ;  /* 0x0004d80001537983 */ /* 0x001f220000300800 */
[----:B------:R-:W-:-:S03]  /*12b90*/  ISETP.GT.AND P0, PT, R63, 0x13, PT ;  /* 0x000000133f00780c */ /* 0x000fc60003f04270 */
[----:B------:R0:W5:Y:S01]  /*12ba0*/  @P3 LDG.E.U16 R54, desc[UR20][R4.64] ;  /* 0x0000001404363981 */ /* 0x000162000c1e1500 */
[----:B------:R-:W-:-:S03]  /*12bb0*/  IMAD.X R82, R82, 0x1, R39, P5 ;  /* 0x0000000152527824 */ /* 0x000fc600028e0627 */
[----:B------:R-:W-:Y:S04]  /*12bc0*/  STL [R1+0x4bc], R80 ;  /* 0x0004bc5001007387 */ /* 0x000fe80000100800 */
[----:B------:R-:W4:Y:S01]  /*12bd0*/  LDL.LU R81, [R1+0x4e4] ;  /* 0x0004e40001517983 */ /* 0x000f220000300800 */
[----:B------:R-:W-:Y:S01]  /*12be0*/  IADD3 R76, P3, PT, R76, R40, RZ ;  /* 0x000000284c4c7210 */ /* 0x000fe20007f7e0ff */
[----:B0-----:R-:W-:-:S04]  /*12bf0*/  @P4 IMAD.MOV.U32 R5, RZ, RZ, R82 ;  /* 0x000000ffff054224 */ /* 0x001fc800078e0052 */
[----:B------:R-:W-:Y:S01]  /*12c00*/  STL [R1+0x4c4], R76 ;  /* 0x0004c44c01007387 */ /* 0x000fe20000100800 */
[----:B------:R-:W-:-:S03]  /*12c10*/  @P4 IMAD.MOV.U32 R4, RZ, RZ, R80 ;  /* 0x000000ffff044224 */ /* 0x000fc600078e0050 */
[----:B------:R0:W-:Y:S04]  /*12c20*/  STL [R1+0x4b8], R82 ;  /* 0x0004b85201007387 */ /* 0x0001e80000100800 */
[----:B------:R1:W5:Y:S01]  /*12c30*/  @P4 LDG.E.U16 R53, desc[UR20][R4.64] ;  /* 0x0000001404354981 */ /* 0x000362000c1e1500 */
[----:B------:R-:W-:-:S03]  /*12c40*/  IMAD.X R85, R85, 0x1, R39, P3 ;  /* 0x0000000155557824 */ /* 0x000fc600018e0627 */
[----:B0-----:R-:W4:Y:S04]  /*12c50*/  LDL.LU R82, [R1+0x4e0] ;  /* 0x0004e00001527983 */ /* 0x001f280000300800 */
[----:B------:R0:W-:Y:S01]  /*12c60*/  STL [R1+0x4c0], R85 ;  /* 0x0004c05501007387 */ /* 0x0001e20000100800 */
[----:B------:R-:W-:-:S03]  /*12c70*/  IADD3 R77, P5, PT, R77, R40, RZ ;  /* 0x000000284d4d7210 */ /* 0x000fc60007fbe0ff */
[----:B------:R-:W4:Y:S01]  /*12c80*/  LDL.LU R80, [R1+0x4ec] ;  /* 0x0004ec0001507983 */ /* 0x000f220000300800 */
[----:B-1----:R-:W-:Y:S02]  /*12c90*/  @P0 IMAD.MOV.U32 R5, RZ, RZ, R85 ;  /* 0x000000ffff050224 */ /* 0x002fe400078e0055 */
[----:B------:R-:W-:Y:S01]  /*12ca0*/  @P0 IMAD.MOV.U32 R4, RZ, RZ, R76 ;  /* 0x000000ffff040224 */ /* 0x000fe200078e004c */
[----:B0-----:R-:W4:Y:S04]  /*12cb0*/  LDL.LU R85, [R1+0x4e8] ;  /* 0x0004e80001557983 */ /* 0x001f280000300800 */
[----:B------:R-:W-:Y:S04]  /*12cc0*/  STL [R1+0x4cc], R77 ;  /* 0x0004cc4d01007387 */ /* 0x000fe80000100800 */
[----:B------:R-:W4:Y:S01]  /*12cd0*/  LDL.LU R76, [R1+0x4f4] ;  /* 0x0004f400014c7983 */ /* 0x000f220000300800 */
[----:B------:R-:W-:-:S02]  /*12ce0*/  PRMT R13, RZ, 0x7610, R13 ;  /* 0x00007610ff0d7816 */ /* 0x000fc4000000000d */
[C---:B------:R-:W-:Y:S02]  /*12cf0*/  ISETP.GT.AND P3, PT, R63.reuse, 0x14, PT ;  /* 0x000000143f00780c */ /* 0x040fe40003f64270 */
[----:B------:R-:W-:Y:S02]  /*12d00*/  ISETP.GT.AND P4, PT, R63, 0x15, PT ;  /* 0x000000153f00780c */ /* 0x000fe40003f84270 */
[----:B------:R0:W5:Y:S01]  /*12d10*/  @P0 LDG.E.U16 R13, desc[UR20][R4.64] ;  /* 0x00000014040d0981 */ /* 0x000162000c1e1500 */
[----:B------:R-:W-:Y:S01]  /*12d20*/  IMAD.X R86, R86, 0x1, R39, P5 ;  /* 0x0000000156567824 */ /* 0x000fe200028e0627 */
[----:B------:R-:W-:-:S07]  /*12d30*/  PRMT R14, RZ, 0x7610, R14 ;  /* 0x00007610ff0e7816 */ /* 0x000fce000000000e */
[----:B0-----:R-:W-:Y:S02]  /*12d40*/  @P3 IMAD.MOV.U32 R5, RZ, RZ, R86 ;  /* 0x000000ffff053224 */ /* 0x001fe400078e0056 */
[----:B------:R-:W-:-:S05]  /*12d50*/  @P3 IMAD.MOV.U32 R4, RZ, RZ, R77 ;  /* 0x000000ffff043224 */ /* 0x000fca00078e004d */
[----:B------:R0:W5:Y:S01]  /*12d60*/  @P3 LDG.E.U16 R14, desc[UR20][R4.64] ;  /* 0x00000014040e3981 */ /* 0x000162000c1e1500 */
[----:B------:R-:W-:Y:S02]  /*12d70*/  PRMT R52, RZ, 0x7610, R52 ;  /* 0x00007610ff347816 */ /* 0x000fe40000000034 */
[----:B------:R-:W-:Y:S02]  /*12d80*/  ISETP.GT.AND P3, PT, R63, 0x17, PT ;  /* 0x000000173f00780c */ /* 0x000fe40003f64270 */
[----:B------:R-:W-:Y:S02]  /*12d90*/  PRMT R15, RZ, 0x7610, R15 ;  /* 0x00007610ff0f7816 */ /* 0x000fe4000000000f */
[----:B------:R-:W-:Y:S02]  /*12da0*/  PRMT R51, RZ, 0x7610, R51 ;  /* 0x00007610ff337816 */ /* 0x000fe40000000033 */
[----:B--2---:R-:W-:-:S05]  /*12db0*/  IADD3 R78, P0, PT, R78, R40, RZ ;  /* 0x000000284e4e7210 */ /* 0x004fca0007f1e0ff */
[----:B------:R-:W-:Y:S04]  /*12dc0*/  STL [R1+0x4d4], R78 ;  /* 0x0004d44e01007387 */ /* 0x000fe80000100800 */
[----:B------:R1:W-:Y:S01]  /*12dd0*/  STL [R1+0x4c8], R86 ;  /* 0x0004c85601007387 */ /* 0x0003e20000100800 */
[----:B0-----:R-:W-:-:S03]  /*12de0*/  @P4 IMAD.MOV.U32 R4, RZ, RZ, R78 ;  /* 0x000000ffff044224 */ /* 0x001fc600078e004e */
[----:B-1----:R-:W2:Y:S01]  /*12df0*/  LDL.LU R86, [R1+0x4f0] ;  /* 0x0004f00001567983 */ /* 0x002ea20000300800 */
[----:B---3--:R-:W-:-:S05]  /*12e00*/  IMAD.X R84, R84, 0x1, R39, P0 ;  /* 0x0000000154547824 */ /* 0x008fca00000e0627 */
[----:B------:R0:W-:Y:S01]  /*12e10*/  STL [R1+0x4d0], R84 ;  /* 0x0004d05401007387 */ /* 0x0001e20000100800 */
[----:B----4-:R-:W-:-:S03]  /*12e20*/  IADD3 R79, P5, PT, R79, R40, RZ ;  /* 0x000000284f4f7210 */ /* 0x010fc60007fbe0ff */
[----:B------:R-:W3:Y:S01]  /*12e30*/  LDL.LU R77, [R1+0x4fc] ;  /* 0x0004fc00014d7983 */ /* 0x000ee20000300800 */
[----:B------:R-:W-:Y:S01]  /*12e40*/  @P4 IMAD.MOV.U32 R5, RZ, RZ, R84 ;  /* 0x000000ffff054224 */ /* 0x000fe200078e0054 */
[----:B------:R-:W-:Y:S02]  /*12e50*/  ISETP.GT.AND P0, PT, R63, 0x16, PT ;  /* 0x000000163f00780c */ /* 0x000fe40003f04270 */
[----:B0-----:R-:W4:Y:S04]  /*12e60*/  LDL.LU R84, [R1+0x4f8] ;  /* 0x0004f80001547983 */ /* 0x001f280000300800 */
[----:B------:R-:W-:Y:S04]  /*12e70*/  STL [R1+0x4dc], R79 ;  /* 0x0004dc4f01007387 */ /* 0x000fe80000100800 */
[----:B------:R-:W4:Y:S01]  /*12e80*/  LDL.LU R78, [R1+0x504] ;  /* 0x00050400014e7983 */ /* 0x000f220000300800 */
[----:B------:R-:W-:-:S03]  /*12e90*/  IMAD.X R83, R83, 0x1, R39, P5 ;  /* 0x0000000153537824 */ /* 0x000fc600028e0627 */
[----:B------:R0:W5:Y:S01]  /*12ea0*/  @P4 LDG.E.U16 R52, desc[UR20][R4.64] ;  /* 0x0000001404344981 */ /* 0x000162000c1e1500 */
[----:B------:R-:W-:-:S05]  /*12eb0*/  IADD3 R81, P4, PT, R81, R40, RZ ;  /* 0x0000002851517210 */ /* 0x000fca0007f9e0ff */
[----:B------:R-:W-:Y:S01]  /*12ec0*/  STL [R1+0x4e4], R81 ;  /* 0x0004e45101007387 */ /* 0x000fe20000100800 */
[----:B0-----:R-:W-:Y:S02]  /*12ed0*/  @P0 IMAD.MOV.U32 R4, RZ, RZ, R79 ;  /* 0x000000ffff040224 */ /* 0x001fe400078e004f */
[----:B------:R-:W-:Y:S01]  /*12ee0*/  @P0 IMAD.MOV.U32 R5, RZ, RZ, R83 ;  /* 0x000000ffff050224 */ /* 0x000fe200078e0053 */
[----:B------:R0:W-:Y:S04]  /*12ef0*/  STL [R1+0x4d8], R83 ;  /* 0x0004d85301007387 */ /* 0x0001e80000100800 */
[----:B------:R1:W5:Y:S01]  /*12f00*/  @P0 LDG.E.U16 R15, desc[UR20][R4.64] ;  /* 0x00000014040f0981 */ /* 0x000362000c1e1500 */
[----:B------:R-:W-:-:S03]  /*12f10*/  IMAD.X R82, R82, 0x1, R39, P4 ;  /* 0x0000000152527824 */ /* 0x000fc600020e0627 */
[----:B0-----:R-:W4:Y:S01]  /*12f20*/  LDL.LU R83, [R1+0x500] ;  /* 0x0005000001537983 */ /* 0x001f220000300800 */
[----:B------:R-:W-:Y:S01]  /*12f30*/  ISETP.GT.AND P4, PT, R63, 0x18, PT ;  /* 0x000000183f00780c */ /* 0x000fe20003f84270 */
[----:B-1----:R-:W-:Y:S02]  /*12f40*/  @P3 IMAD.MOV.U32 R4, RZ, RZ, R81 ;  /* 0x000000ffff043224 */ /* 0x002fe400078e0051 */
[----:B------:R0:W-:Y:S01]  /*12f50*/  STL [R1+0x4e0], R82 ;  /* 0x0004e05201007387 */ /* 0x0001e20000100800 */
[----:B------:R-:W-:Y:S01]  /*12f60*/  @P3 IMAD.MOV.U32 R5, RZ, RZ, R82 ;  /* 0x000000ffff053224 */ /* 0x000fe200078e0052 */
[----:B------:R-:W-:Y:S02]  /*12f70*/  IADD3 R80, P5, PT, R80, R40, RZ ;  /* 0x0000002850507210 */ /* 0x000fe40007fbe0ff */
[----:B------:R-:W4:Y:S04]  /*12f80*/  LDL.LU R79, [R1+0x50c] ;  /* 0x00050c00014f7983 */ /* 0x000f280000300800 */
[----:B------:R1:W5:Y:S01]  /*12f90*/  @P3 LDG.E.U16 R51, desc[UR20][R4.64] ;  /* 0x0000001404333981 */ /* 0x000362000c1e1500 */
[----:B------:R-:W-:-:S03]  /*12fa0*/  IMAD.X R85, R85, 0x1, R39, P5 ;  /* 0x0000000155557824 */ /* 0x000fc600028e0627 */
[----:B------:R-:W4:Y:S04]  /*12fb0*/  LDL.LU R81, [R1+0x508] ;  /* 0x0005080001517983 */ /* 0x000f280000300800 */
[----:B------:R-:W-:Y:S01]  /*12fc0*/  STL [R1+0x4ec], R80 ;  /* 0x0004ec5001007387 */ /* 0x000fe20000100800 */
[----:B------:R-:W-:-:S03]  /*12fd0*/  IADD3 R76, P3, PT, R76, R40, RZ ;  /* 0x000000284c4c7210 */ /* 0x000fc60007f7e0ff */
[----:B0-----:R-:W4:Y:S01]  /*12fe0*/  LDL.LU R82, [R1+0x514] ;  /* 0x0005140001527983 */ /* 0x001f220000300800 */
        /* <DEDUP_REMOVED lines=16> */
[----:B------:R0:W-:Y:S04]  /*130f0*/  STL [R1+0x4f0], R86 ;  /* 0x0004f05601007387 */ /* 0x0001e80000100800 */
[----:B------:R-:W2:Y:S04]  /*13100*/  LDL.LU R80, [R1+0x520] ;  /* 0x0005200001507983 */ /* 0x000ea80000300800 */
[----:B------:R1:W5:Y:S01]  /*13110*/  @P0 LDG.E.U16 R50, desc[UR20][R4.64] ;  /* 0x0000001404320981 */ /* 0x000362000c1e1500 */
[----:B---3--:R-:W-:-:S03]  /*13120*/  IADD3 R77, P5, PT, R77, R40, RZ ;  /* 0x000000284d4d7210 */ /* 0x008fc60007fbe0ff */
[----:B0-----:R-:W3:Y:S04]  /*13130*/  LDL.LU R86, [R1+0x51c] ;  /* 0x00051c0001567983 */ /* 0x001ee80000300800 */
[----:B------:R-:W-:Y:S01]  /*13140*/  STL [R1+0x4fc], R77 ;  /* 0x0004fc4d01007387 */ /* 0x000fe20000100800 */
[----:B----4-:R-:W-:-:S03]  /*13150*/  IMAD.X R84, R84, 0x1, R39, P5 ;  /* 0x0000000154547824 */ /* 0x010fc600028e0627 */
[----:B------:R-:W4:Y:S01]  /*13160*/  LDL.LU R76, [R1+0x528] ;  /* 0x00052800014c7983 */ /* 0x000f220000300800 */
[----:B------:R-:W-:Y:S01]  /*13170*/  IADD3 R78, P0, PT, R78, R40, RZ ;  /* 0x000000284e4e7210 */ /* 0x000fe20007f1e0ff */
[----:B-1----:R-:W-:-:S04]  /*13180*/  @P3 IMAD.MOV.U32 R5, RZ, RZ, R84 ;  /* 0x000000ffff053224 */ /* 0x002fc800078e0054 */
        /* <DEDUP_REMOVED lines=48> */
[----:B------:R1:W5:Y:S04]  /*13490*/  @P4 LDG.E.U16 R19, desc[UR20][R4.64] ;  /* 0x0000001404134981 */ /* 0x000368000c1e1500 */
[----:B0-----:R-:W3:Y:S01]  /*134a0*/  LDL.LU R86, [R1+0x544] ;  /* 0x0005440001567983 */ /* 0x001ee20000300800 */
[----:B------:R-:W-:-:S05]  /*134b0*/  IMAD.X R84, R84, 0x1, R39, P3 ;  /* 0x0000000154547824 */ /* 0x000fca00018e0627 */
[----:B------:R0:W-:Y:S04]  /*134c0*/  STL [R1+0x524], R84 ;  /* 0x0005245401007387 */ /* 0x0001e80000100800 */
[----:B------:R-:W4:Y:S01]  /*134d0*/  LDL.LU R80, [R1+0x550] ;  /* 0x0005500001507983 */ /* 0x000f220000300800 */
[----:B------:R-:W-:Y:S01]  /*134e0*/  ISETP.GT.AND P3, PT, R63, 0x20, PT ;  /* 0x000000203f00780c */ /* 0x000fe20003f64270 */
[----:B-1----:R-:W-:Y:S02]  /*134f0*/  @P0 IMAD.MOV.U32 R4, RZ, RZ, R76 ;  /* 0x000000ffff040224 */ /* 0x002fe400078e004c */
[----:B------:R-:W-:Y:S01]  /*13500*/  @P0 IMAD.MOV.U32 R5, RZ, RZ, R84 ;  /* 0x000000ffff050224 */ /* 0x000fe200078e0054 */
[----:B------:R-:W-:-:S04]  /*13510*/  IADD3 R77, P5, PT, R77, R40, RZ ;  /* 0x000000284d4d7210 */ /* 0x000fc80007fbe0ff */
[----:B------:R1:W5:Y:S01]  /*13520*/  @P0 LDG.E.U16 R47, desc[UR20][R4.64] ;  /* 0x00000014042f0981 */ /* 0x000362000c1e1500 */
[----:B------:R-:W-:-:S03]  /*13530*/  ISETP.GT.AND P4, PT, R63, 0x21, PT ;  /* 0x000000213f00780c */ /* 0x000fc60003f84270 */
[----:B0-----:R-:W4:Y:S01]  /*13540*/  LDL.LU R84, [R1+0x54c] ;  /* 0x00054c0001547983 */ /* 0x001f220000300800 */
[----:B------:R-:W-:-:S03]  /*13550*/  IMAD.X R83, R83, 0x1, R39, P5 ;  /* 0x0000000153537824 */ /* 0x000fc600028e0627 */
[----:B------:R-:W-:Y:S04]  /*13560*/  STL [R1+0x530], R77 ;  /* 0x0005304d01007387 */ /* 0x000fe80000100800 */
[----:B------:R-:W4:Y:S01]  /*13570*/  LDL.LU R76, [R1+0x558] ;  /* 0x00055800014c7983 */ /* 0x000f220000300800 */
[----:B------:R-:W-:Y:S01]  /*13580*/  IADD3 R78, P0, PT, R78, R40, RZ ;  /* 0x000000284e4e7210 */ /* 0x000fe20007f1e0ff */
[----:B-1----:R-:W-:-:S04]  /*13590*/  @P3 IMAD.MOV.U32 R5, RZ, RZ, R83 ;  /* 0x000000ffff053224 */ /* 0x002fc800078e0053 */
        /* <DEDUP_REMOVED lines=34> */
[----:B------:R-:W-:-:S03]  /*137c0*/  @P3 IMAD.MOV.U32 R5, RZ, RZ, R86 ;  /* 0x000000ffff053224 */ /* 0x000fc600078e0056 */
[----:B------:R-:W3:Y:S01]  /*137d0*/  LDL.LU R79, [R1+0x570] ;  /* 0x00057000014f7983 */ /* 0x000ee20000300800 */
[----:B----4-:R-:W-:-:S03]  /*137e0*/  IADD3 R80, P5, PT, R80, R40, RZ ;  /* 0x0000002850507210 */ /* 0x010fc60007fbe0ff */
[----:B0-----:R-:W4:Y:S01]  /*137f0*/  LDL.LU R86, [R1+0x56c] ;  /* 0x00056c0001567983 */ /* 0x001f220000300800 */
[----:B------:R-:W-:-:S03]  /*13800*/  ISETP.GT.AND P4, PT, R63, 0x24, PT ;  /* 0x000000243f00780c */ /* 0x000fc60003f84270 */
[----:B------:R-:W-:Y:S04]  /*13810*/  STL [R1+0x550], R80 ;  /* 0x0005505001007387 */ /* 0x000fe80000100800 */
[----:B------:R-:W4:Y:S04]  /*13820*/  LDL.LU R82, [R1+0x578] ;  /* 0x0005780001527983 */ /* 0x000f280000300800 */
[----:B------:R0:W5:Y:S01]  /*13830*/  @P3 LDG.E.U16 R45, desc[UR20][R4.64] ;  /* 0x00000014042d3981 */ /* 0x000162000c1e1500 */
[----:B------:R-:W-:Y:S01]  /*13840*/  IMAD.X R84, R84, 0x1, R39, P5 ;  /* 0x0000000154547824 */ /* 0x000fe200028e0627 */
[----:B------:R-:W-:Y:S01]  /*13850*/  IADD3 R76, P3, PT, R76, R40, RZ ;  /* 0x000000284c4c7210 */ /* 0x000fe20007f7e0ff */
[----:B0-----:R-:W-:-:S02]  /*13860*/  @P4 IMAD.MOV.U32 R4, RZ, RZ, R80 ;  /* 0x000000ffff044224 */ /* 0x001fc400078e0050 */
[----:B------:R-:W-:Y:S02]  /*13870*/  @P4 IMAD.MOV.U32 R5, RZ, RZ, R84 ;  /* 0x000000ffff054224 */ /* 0x000fe400078e0054 */
[----:B------:R-:W-:Y:S04]  /*13880*/  STL [R1+0x558], R76 ;  /* 0x0005584c01007387 */ /* 0x000fe80000100800 */
[----:B------:R0:W-:Y:S04]  /*13890*/  STL [R1+0x54c], R84 ;  /* 0x00054c5401007387 */ /* 0x0001e80000100800 */
[----:B------:R1:W5:Y:S04]  /*138a0*/  @P4 LDG.E.U16 R22, desc[UR20][R4.64] ;  /* 0x0000001404164981 */ /* 0x000368000c1e1500 */
[----:B0-----:R-:W4:Y:S01]  /*138b0*/  LDL.LU R84, [R1+0x574] ;  /* 0x0005740001547983 */ /* 0x001f220000300800 */
[----:B------:R-:W-:Y:S01]  /*138c0*/  IMAD.X R83, R83, 0x1, R39, P3 ;  /* 0x0000000153537824 */ /* 0x000fe200018e0627 */
[----:B------:R-:W-:Y:S01]  /*138d0*/  ISETP.GT.AND P3, PT, R63, 0x26, PT ;  /* 0x000000263f00780c */ /* 0x000fe20003f64270 */
[----:B-1----:R-:W-:-:S02]  /*138e0*/  @P0 IMAD.MOV.U32 R4, RZ, RZ, R76 ;  /* 0x000000ffff040224 */ /* 0x002fc400078e004c */
[----:B------:R-:W-:Y:S01]  /*138f0*/  @P0 IMAD.MOV.U32 R5, RZ, RZ, R83 ;  /* 0x000000ffff050224 */ /* 0x000fe200078e0053 */
[----:B------:R0:W-:Y:S01]  /*13900*/  STL [R1+0x554], R83 ;  /* 0x0005545301007387 */ /* 0x0001e20000100800 */
[----:B------:R-:W-:-:S03]  /*13910*/  IADD3 R77, P5, PT, R77, R40, RZ ;  /* 0x000000284d4d7210 */ /* 0x000fc60007fbe0ff */
[----:B------:R-:W4:Y:S04]  /*13920*/  LDL.LU R80, [R1+0x580] ;  /* 0x0005800001507983 */ /* 0x000f280000300800 */
[----:B------:R1:W5:Y:S01]  /*13930*/  @P0 LDG.E.U16 R44, desc[UR20][R4.64] ;  /* 0x00000014042c0981 */ /* 0x000362000c1e1500 */
[----:B------:R-:W-:-:S03]  /*13940*/  IMAD.X R81, R81, 0x1, R39, P5 ;  /* 0x0000000151517824 */ /* 0x000fc600028e0627 */
[----:B0-----:R-:W4:Y:S04]  /*13950*/  LDL.LU R83, [R1+0x57c] ;  /* 0x00057c0001537983 */ /* 0x001f280000300800 */
[----:B------:R-:W-:Y:S01]  /*13960*/  STL [R1+0x560], R77 ;  /* 0x0005604d01007387 */ /* 0x000fe20000100800 */
[----:B------:R-:W-:-:S03]  /*13970*/  IADD3 R78, P0, PT, R78, R40, RZ ;  /* 0x000000284e4e7210 */ /* 0x000fc60007f1e0ff */
        /* <DEDUP_REMOVED lines=11> */
[----:B------:R-:W-:Y:S02]  /*13a30*/  ISETP.GT.AND P3, PT, R63, 0x29, PT ;  /* 0x000000293f00780c */ /* 0x000fe40003f64270 */
        /* <DEDUP_REMOVED lines=9> */
[----:B------:R-:W3:Y:S04]  /*13ad0*/  LDL.LU R78, [R1+0x58c] ;  /* 0x00058c00014e7983 */ /* 0x000ee80000300800 */
[----:B------:R-:W-:Y:S01]  /*13ae0*/  STL [R1+0x570], R79 ;  /* 0x0005704f01007387 */ /* 0x000fe20000100800 */
[----:B----4-:R-:W-:-:S03]  /*13af0*/  IMAD.X R86, R86, 0x1, R39, P5 ;  /* 0x0000000156567824 */ /* 0x010fc600028e0627 */
[----:B0-----:R-:W4:Y:S01]  /*13b00*/  LDL.LU R85, [R1+0x598] ;  /* 0x0005980001557983 */ /* 0x001f220000300800 */
[----:B------:R-:W-:Y:S01]  /*13b10*/  IADD3 R82, P4, PT, R82, R40, RZ ;  /* 0x0000002852527210 */ /* 0x000fe20007f9e0ff */
[----:B-1----:R-:W-:-:S04]  /*13b20*/  @P0 IMAD.MOV.U32 R5, RZ, RZ, R86 ;  /* 0x000000ffff050224 */ /* 0x002fc800078e0056 */
[----:B------:R-:W-:Y:S04]  /*13b30*/  STL [R1+0x578], R82 ;  /* 0x0005785201007387 */ /* 0x000fe80000100800 */
[----:B------:R0:W-:Y:S01]  /*13b40*/  STL [R1+0x56c], R86 ;  /* 0x00056c5601007387 */ /* 0x0001e20000100800 */
[----:B------:R-:W-:-:S05]  /*13b50*/  @P0 IMAD.MOV.U32 R4, RZ, RZ, R79 ;  /* 0x000000ffff040224 */ /* 0x000fca00078e004f */
[----:B------:R1:W5:Y:S04]  /*13b60*/  @P0 LDG.E.U16 R24, desc[UR20][R4.64] ;  /* 0x0000001404180981 */ /* 0x000368000c1e1500 */
[----:B0-----:R-:W4:Y:S01]  /*13b70*/  LDL.LU R86, [R1+0x594] ;  /* 0x0005940001567983 */ /* 0x001f220000300800 */
[----:B-1----:R-:W-:Y:S02]  /*13b80*/  @P3 IMAD.MOV.U32 R4, RZ, RZ, R82 ;  /* 0x000000ffff043224 */ /* 0x002fe400078e0052 */
[----:B------:R-:W-:Y:S01]  /*13b90*/  IMAD.X R84, R84, 0x1, R39, P4 ;  /* 0x0000000154547824 */ /* 0x000fe200020e0627 */
[----:B------:R-:W-:-:S03]  /*13ba0*/  ISETP.GT.AND P4, PT, R63, 0x2a, PT ;  /* 0x0000002a3f00780c */ /* 0x000fc60003f84270 */
[----:B------:R-:W-:Y:S01]  /*13bb0*/  @P3 IMAD.MOV.U32 R5, RZ, RZ, R84 ;  /* 0x000000ffff053224 */ /* 0x000fe200078e0054 */
[----:B------:R0:W-:Y:S04]  /*13bc0*/  STL [R1+0x574], R84 ;  /* 0x0005745401007387 */ /* 0x0001e80000100800 */
[----:B------:R-:W4:Y:S01]  /*13bd0*/  LDL.LU R79, [R1+0x5a0] ;  /* 0x0005a000014f7983 */ /* 0x000f220000300800 */
[----:B------:R-:W-:-:S03]  /*13be0*/  IADD3 R80, P5, PT, R80, R40, RZ ;  /* 0x0000002850507210 */ /* 0x000fc60007fbe0ff */
[----:B------:R1:W5:Y:S04]  /*13bf0*/  @P3 LDG.E.U16 R42, desc[UR20][R4.64] ;  /* 0x00000014042a3981 */ /* 0x000368000c1e1500 */
[----:B0-----:R-:W4:Y:S04]  /*13c00*/  LDL.LU R84, [R1+0x59c] ;  /* 0x00059c0001547983 */ /* 0x001f280000300800 */
[----:B------:R-:W-:Y:S01]  /*13c10*/  STL [R1+0x580], R80 ;  /* 0x0005805001007387 */ /* 0x000fe20000100800 */
[----:B------:R-:W-:-:S03]  /*13c20*/  IMAD.X R83, R83, 0x1, R39, P5 ;  /* 0x0000000153537824 */ /* 0x000fc600028e0627 */
[----:B------:R-:W4:Y:S01]  /*13c30*/  LDL.LU R82, [R1+0x5a8] ;  /* 0x0005a80001527983 */ /* 0x000f220000300800 */
[----:B------:R-:W-:Y:S01]  /*13c40*/  IADD3 R76, P3, PT, R76, R40, RZ ;  /* 0x000000284c4c7210 */ /* 0x000fe20007f7e0ff */
[----:B-1----:R-:W-:-:S04]  /*13c50*/  @P4 IMAD.MOV.U32 R5, RZ, RZ, R83 ;  /* 0x000000ffff054224 */ /* 0x002fc800078e0053 */
[----:B------:R-:W-:Y:S01]  /*13c60*/  STL [R1+0x588], R76 ;  /* 0x0005884c01007387 */ /* 0x000fe20000100800 */
[----:B------:R-:W-:-:S03]  /*13c70*/  @P4 IMAD.MOV.U32 R4, RZ, RZ, R80 ;  /* 0x000000ffff044224 */ /* 0x000fc600078e0050 */
[----:B------:R0:W-:Y:S01]  /*13c80*/  STL [R1+0x57c], R83 ;  /* 0x00057c5301007387 */ /* 0x0001e20000100800 */
[----:B------:R-:W-:-:S03]  /*13c90*/  IMAD.X R81, R81, 0x1, R39, P3 ;  /* 0x0000000151517824 */ /* 0x000fc600018e0627 */
[----:B0-----:R-:W4:Y:S04]  /*13ca0*/  LDL.LU R83, [R1+0x5a4] ;  /* 0x0005a40001537983 */ /* 0x001f280000300800 */
[----:B------:R0:W-:Y:S04]  /*13cb0*/  STL [R1+0x584], R81 ;  /* 0x0005845101007387 */ /* 0x0001e80000100800 */
[----:B------:R-:W4:Y:S01]  /*13cc0*/  LDL.LU R80, [R1+0x5b0] ;  /* 0x0005b00001507983 */ /* 0x000f220000300800 */
[----:B------:R-:W-:Y:S02]  /*13cd0*/  ISETP.GT.AND P0, PT, R63, 0x2b, PT ;  /* 0x0000002b3f00780c */ /* 0x000fe40003f04270 */
[----:B------:R-:W-:-:S02]  /*13ce0*/  PRMT R25, RZ, 0x7610, R25 ;  /* 0x00007610ff197816 */ /* 0x000fc40000000019 */
[----:B------:R-:W-:Y:S02]  /*13cf0*/  PRMT R41, RZ, 0x7610, R41 ;  /* 0x00007610ff297816 */ /* 0x000fe40000000029 */
[----:B------:R-:W-:Y:S02]  /*13d00*/  ISETP.GT.AND P3, PT, R63, 0x2c, PT ;  /* 0x0000002c3f00780c */ /* 0x000fe40003f64270 */
[----:B------:R1:W5:Y:S05]  /*13d10*/  @P4 LDG.E.U16 R25, desc[UR20][R4.64] ;  /* 0x0000001404194981 */ /* 0x00036a000c1e1500 */
[----:B-1----:R-:W-:Y:S02]  /*13d20*/  @P0 IMAD.MOV.U32 R4, RZ, RZ, R76 ;  /* 0x000000ffff040224 */ /* 0x002fe400078e004c */
[----:B------:R-:W-:-:S02]  /*13d30*/  @P0 IMAD.MOV.U32 R5, RZ, RZ, R81 ;  /* 0x000000ffff050224 */ /* 0x000fc400078e0051 */
[----:B0-----:R-:W4:Y:S04]  /*13d40*/  LDL.LU R81, [R1+0x5ac] ;  /* 0x0005ac0001517983 */ /* 0x001f280000300800 */
[----:B------:R0:W5:Y:S01]  /*13d50*/  @P0 LDG.E.U16 R41, desc[UR20][R4.64] ;  /* 0x0000001404290981 */ /* 0x000162000c1e1500 */
[----:B------:R-:W-:Y:S02]  /*13d60*/  ISETP.GT.AND P4, PT, R63, 0x2d, PT ;  /* 0x0000002d3f00780c */ /* 0x000fe40003f84270 */
[----:B------:R-:W-:Y:S02]  /*13d70*/  PRMT R26, RZ, 0x7610, R26 ;  /* 0x00007610ff1a7816 */ /* 0x000fe4000000001a */
[----:B------:R-:W-:Y:S02]  /*13d80*/  PRMT R35, RZ, 0x7610, R35 ;  /* 0x00007610ff237816 */ /* 0x000fe40000000023 */
[----:B------:R-:W-:-:S02]  /*13d90*/  PRMT R27, RZ, 0x7610, R27 ;  /* 0x00007610ff1b7816 */ /* 0x000fc4000000001b */
[----:B--2---:R-:W-:-:S05]  /*13da0*/  IADD3 R77, P5, PT, R77, R40, RZ ;  /* 0x000000284d4d7210 */ /* 0x004fca0007fbe0ff */
[----:B------:R1:W-:Y:S01]  /*13db0*/  STL [R1+0x590], R77 ;  /* 0x0005904d01007387 */ /* 0x0003e20000100800 */
[----:B---3--:R-:W-:-:S03]  /*13dc0*/  IMAD.X R78, R78, 0x1, R39, P5 ;  /* 0x000000014e4e7824 */ /* 0x008fc600028e0627 */
[----:B------:R-:W2:Y:S01]  /*13dd0*/  LDL.LU R76, [R1+0x5b8] ;  /* 0x0005b800014c7983 */ /* 0x000ea20000300800 */
[----:B----4-:R-:W-:Y:S01]  /*13de0*/  IADD3 R85, P0, PT, R85, R40, RZ ;  /* 0x0000002855557210 */ /* 0x010fe20007f1e0ff */
[----:B0-----:R-:W-:-:S04]  /*13df0*/  @P3 IMAD.MOV.U32 R4, RZ, RZ, R77 ;  /* 0x000000ffff043224 */ /* 0x001fc800078e004d */
[----:B------:R-:W-:Y:S01]  /*13e00*/  STL [R1+0x598], R85 ;  /* 0x0005985501007387 */ /* 0x000fe20000100800 */
[----:B------:R-:W-:-:S03]  /*13e10*/  @P3 IMAD.MOV.U32 R5, RZ, RZ, R78 ;  /* 0x000000ffff053224 */ /* 0x000fc600078e004e */
[----:B------:R0:W-:Y:S04]  /*13e20*/  STL [R1+0x58c], R78 ;  /* 0x00058c4e01007387 */ /* 0x0001e80000100800 */
[----:B-1----:R-:W3:Y:S04]  /*13e30*/  LDL.LU R77, [R1+0x5b4] ;  /* 0x0005b400014d7983 */ /* 0x002ee80000300800 */
[----:B------:R1:W5:Y:S01]  /*13e40*/  @P3 LDG.E.U16 R26, desc[UR20][R4.64] ;  /* 0x00000014041a3981 */ /* 0x000362000c1e1500 */
[----:B------:R-:W-:-:S05]  /*13e50*/  IMAD.X R86, R86, 0x1, R39, P0 ;  /* 0x0000000156567824 */ /* 0x000fca00000e0627 */
[----:B------:R4:W-:Y:S04]  /*13e60*/  STL [R1+0x594], R86 ;  /* 0x0005945601007387 */ /* 0x0009e80000100800 */
[----:B0-----:R-:W3:Y:S01]  /*13e70*/  LDL.LU R78, [R1+0x5c0] ;  /* 0x0005c000014e7983 */ /* 0x001ee20000300800 */
[----:B-1----:R-:W-:Y:S02]  /*13e80*/  @P4 IMAD.MOV.U32 R4, RZ, RZ, R85 ;  /* 0x000000ffff044224 */ /* 0x002fe400078e0055 */
[----:B------:R-:W-:Y:S01]  /*13e90*/  @P4 IMAD.MOV.U32 R5, RZ, RZ, R86 ;  /* 0x000000ffff054224 */ /* 0x000fe200078e0056 */
[C---:B------:R-:W-:Y:S01]  /*13ea0*/  ISETP.GT.AND P0, PT, R63.reuse, 0x2e, PT ;  /* 0x0000002e3f00780c */ /* 0x040fe20003f04270 */
[----:B------:R-:W3:Y:S01]  /*13eb0*/  LDL.LU R87, [R1+0x5bc] ;  /* 0x0005bc0001577983 */ /* 0x000ee20000300800 */
[----:B------:R-:W-:-:S03]  /*13ec0*/  ISETP.GT.AND P3, PT, R63, 0x2f, PT ;  /* 0x0000002f3f00780c */ /* 0x000fc60003f64270 */
[----:B------:R0:W5:Y:S01]  /*13ed0*/  @P4 LDG.E.U16 R35, desc[UR20][R4.64] ;  /* 0x0000001404234981 */ /* 0x000162000c1e1500 */
[----:B------:R-:W-:-:S05]  /*13ee0*/  IADD3 R79, P5, PT, R79, R40, RZ ;  /* 0x000000284f4f7210 */ /* 0x000fca0007fbe0ff */
[----:B------:R1:W-:Y:S01]  /*13ef0*/  STL [R1+0x5a0], R79 ;  /* 0x0005a04f01007387 */ /* 0x0003e20000100800 */
[----:B------:R-:W-:-:S03]  /*13f00*/  IMAD.X R84, R84, 0x1, R39, P5 ;  /* 0x0000000154547824 */ /* 0x000fc600028e0627 */
[----:B------:R-:W3:Y:S01]  /*13f10*/  LDL.LU R85, [R1+0x5c8] ;  /* 0x0005c80001557983 */ /* 0x000ee20000300800 */
[----:B------:R-:W-:Y:S01]  /*13f20*/  IADD3 R82, P4, PT, R82, R40, RZ ;  /* 0x0000002852527210 */ /* 0x000fe20007f9e0ff */
[----:B0-----:R-:W-:-:S04]  /*13f30*/  @P0 IMAD.MOV.U32 R4, RZ, RZ, R79 ;  /* 0x000000ffff040224 */ /* 0x001fc800078e004f */
[----:B------:R-:W-:Y:S01]  /*13f40*/  STL [R1+0x5a8], R82 ;  /* 0x0005a85201007387 */ /* 0x000fe20000100800 */
[----:B------:R-:W-:-:S03]  /*13f50*/  @P0 IMAD.MOV.U32 R5, RZ, RZ, R84 ;  /* 0x000000ffff050224 */ /* 0x000fc600078e0054 */
[----:B------:R0:W-:Y:S04]  /*13f60*/  STL [R1+0x59c], R84 ;  /* 0x00059c5401007387 */ /* 0x0001e80000100800 */
[----:B----4-:R-:W4:Y:S04]  /*13f70*/  LDL.LU R86, [R1+0x5c4] ;  /* 0x0005c40001567983 */ /* 0x010f280000300800 */
[----:B------:R0:W5:Y:S01]  /*13f80*/  @P0 LDG.E.U16 R27, desc[UR20][R4.64] ;  /* 0x00000014041b0981 */ /* 0x000162000c1e1500 */
[----:B------:R-:W-:-:S05]  /*13f90*/  IMAD.X R83, R83, 0x1, R39, P4 ;  /* 0x0000000153537824 */ /* 0x000fca00020e0627 */
[----:B------:R0:W-:Y:S01]  /*13fa0*/  STL [R1+0x5a4], R83 ;  /* 0x0005a45301007387 */ /* 0x0001e20000100800 */
[----:B------:R-:W-:-:S03]  /*13fb0*/  IADD3 R80, P5, PT, R80, R40, RZ ;  /* 0x0000002850507210 */ /* 0x000fc60007fbe0ff */
[----:B-1----:R-:W4:Y:S01]  /*13fc0*/  LDL.LU R79, [R1+0x5d0] ;  /* 0x0005d000014f7983 */ /* 0x002f220000300800 */
[----:B0-----:R-:W-:-:S03]  /*13fd0*/  @P3 IMAD.MOV.U32 R5, RZ, RZ, R83 ;  /* 0x000000ffff053224 */ /* 0x001fc600078e0053 */
[----:B------:R-:W4:Y:S01]  /*13fe0*/  LDL.LU R84, [R1+0x5cc] ;  /* 0x0005cc0001547983 */ /* 0x000f220000300800 */
[----:B------:R-:W-:-:S03]  /*13ff0*/  @P3 IMAD.MOV.U32 R4, RZ, RZ, R82 ;  /* 0x000000ffff043224 */ /* 0x000fc600078e0052 */
[----:B------:R0:W-:Y:S04]  /*14000*/  STL [R1+0x5b0], R80 ;  /* 0x0005b05001007387 */ /* 0x0001e80000100800 */
[----:B------:R-:W4:Y:S04]  /*14010*/  LDL.LU R83, [R1+0x5d4] ;  /* 0x0005d40001537983 */ /* 0x000f280000300800 */
[----:B------:R-:W4:Y:S01]  /*14020*/  LDL.LU R82, [R1+0x5d8] ;  /* 0x0005d80001527983 */ /* 0x000f220000300800 */
[----:B------:R-:W-:Y:S02]  /*14030*/  PRMT R34, RZ, 0x7610, R34 ;  /* 0x00007610ff227816 */ /* 0x000fe40000000022 */
[----:B------:R-:W-:-:S02]  /*14040*/  ISETP.GT.AND P4, PT, R63, 0x30, PT ;  /* 0x000000303f00780c */ /* 0x000fc40003f84270 */
[----:B------:R-:W-:Y:S02]  /*14050*/  ISETP.GT.AND P0, PT, R63, 0x31, PT ;  /* 0x000000313f00780c */ /* 0x000fe40003f04270 */
[----:B------:R1:W5:Y:S01]  /*14060*/  @P3 LDG.E.U16 R34, desc[UR20][R4.64] ;  /* 0x0000001404223981 */ /* 0x000362000c1e1500 */
[----:B------:R-:W-:Y:S01]  /*14070*/  IMAD.X R81, R81, 0x1, R39, P5 ;  /* 0x0000000151517824 */ /* 0x000fe200028e0627 */
[----:B------:R-:W-:-:S07]  /*14080*/  PRMT R28, RZ, 0x7610, R28 ;  /* 0x00007610ff1c7816 */ /* 0x000fce000000001c */
[----:B-1----:R-:W-:Y:S02]  /*14090*/  @P4 IMAD.MOV.U32 R4, RZ, RZ, R80 ;  /* 0x000000ffff044224 */ /* 0x002fe400078e0050 */
        /* <DEDUP_REMOVED lines=8> */
[----:B------:R2:W-:Y:S04]  /*14120*/  STL [R1+0x5ac], R81 ;  /* 0x0005ac5101007387 */ /* 0x0005e80000100800 */
[----:B0-----:R-:W4:Y:S01]  /*14130*/  LDL.LU R80, [R1+0x5e0] ;  /* 0x0005e00001507983 */ /* 0x001f220000300800 */
[----:B---3--:R-:W-:Y:S01]  /*14140*/  IMAD.X R77, R77, 0x1, R39, P3 ;  /* 0x000000014d4d7824 */ /* 0x008fe200018e0627 */
[----:B------:R-:W-:Y:S01]  /*14150*/  ISETP.GT.AND P3, PT, R63, 0x32, PT ;  /* 0x000000323f00780c */ /* 0x000fe20003f64270 */
[----:B-1----:R-:W-:-:S03]  /*14160*/  @P0 IMAD.MOV.U32 R4, RZ, RZ, R76 ;  /* 0x000000ffff040224 */ /* 0x002fc600078e004c */
[----:B------:R0:W-:Y:S01]  /*14170*/  STL [R1+0x5b4], R77 ;  /* 0x0005b44d01007387 */ /* 0x0001e20000100800 */
[----:B------:R-:W-:-:S03]  /*14180*/  @P0 IMAD.MOV.U32 R5, RZ, RZ, R77 ;  /* 0x000000ffff050224 */ /* 0x000fc600078e004d */
[----:B--2---:R-:W2:Y:S04]  /*14190*/  LDL.LU R81, [R1+0x5dc] ;  /* 0x0005dc0001517983 */ /* 0x004ea80000300800 */
[----:B------:R1:W5:Y:S01]  /*141a0*/  @P0 LDG.E.U16 R33, desc[UR20][R4.64] ;  /* 0x0000001404210981 */ /* 0x000362000c1e1500 */
[----:B------:R-:W-:-:S05]  /*141b0*/  IADD3 R78, P5, PT, R78, R40, RZ ;  /* 0x000000284e4e7210 */ /* 0x000fca0007fbe0ff */
[----:B------:R3:W-:Y:S04]  /*141c0*/  STL [R1+0x5c0], R78 ;  /* 0x0005c04e01007387 */ /* 0x0007e80000100800 */
[----:B0-----:R-:W2:Y:S04]  /*141d0*/  LDL.LU R77, [R1+0x5e4] ;  /* 0x0005e400014d7983 */ /* 0x001ea80000300800 */
[----:B------:R-:W2:Y:S01]  /*141e0*/  LDL.LU R76, [R1+0x5e8] ;  /* 0x0005e800014c7983 */ /* 0x000ea20000300800 */
[----:B------:R-:W-:Y:S02]  /*141f0*/  IMAD.X R87, R87, 0x1, R39, P5 ;  /* 0x0000000157577824 */ /* 0x000fe400028e0627 */
[----:B-1----:R-:W-:-:S02]  /*14200*/  @P3 IMAD.MOV.U32 R4, RZ, RZ, R78 ;  /* 0x000000ffff043224 */ /* 0x002fc400078e004e */
[----:B------:R-:W-:Y:S01]  /*14210*/  @P3 IMAD.MOV.U32 R5, RZ, RZ, R87 ;  /* 0x000000ffff053224 */ /* 0x000fe200078e0057 */
[----:B------:R-:W-:-:S04]  /*14220*/  IADD3 R85, P0, PT, R85, R40, RZ ;  /* 0x0000002855557210 */ /* 0x000fc80007f1e0ff */
[----:B------:R0:W5:Y:S04]  /*14230*/  @P3 LDG.E.U16 R32, desc[UR20][R4.64] ;  /* 0x0000001404203981 */ /* 0x000168000c1e1500 */
[----:B------:R-:W-:Y:S04]  /*14240*/  STL [R1+0x5c8], R85 ;  /* 0x0005c85501007387 */ /* 0x000fe80000100800 */
[----:B------:R-:W-:Y:S01]  /*14250*/  STL [R1+0x5bc], R87 ;  /* 0x0005bc5701007387 */ /* 0x000fe20000100800 */
[----:B0-----:R-:W-:-:S03]  /*14260*/  @P4 IMAD.MOV.U32 R4, RZ, RZ, R85 ;  /* 0x000000ffff044224 */ /* 0x001fc600078e0055 */
[----:B---3--:R-:W3:Y:S01]  /*14270*/  LDL.LU R78, [R1+0x5f0] ;  /* 0x0005f000014e7983 */ /* 0x008ee20000300800 */
[----:B----4-:R-:W-:Y:S01]  /*14280*/  IMAD.X R86, R86, 0x1, R39, P0 ;  /* 0x0000000156567824 */ /* 0x010fe200000e0627 */
[----:B------:R-:W-:-:S03]  /*14290*/  ISETP.GT.AND P0, PT, R63, 0x34, PT ;  /* 0x000000343f00780c */ /* 0x000fc60003f04270 */
[----:B------:R-:W-:Y:S01]  /*142a0*/  @P4 IMAD.MOV.U32 R5, RZ, RZ, R86 ;  /* 0x000000ffff054224 */ /* 0x000fe200078e0056 */
[----:B------:R-:W-:Y:S04]  /*142b0*/  STL [R1+0x5c4], R86 ;  /* 0x0005c45601007387 */ /* 0x000fe80000100800 */
[----:B------:R0:W5:Y:S04]  /*142c0*/  @P4 LDG.E.U16 R29, desc[UR20][R4.64] ;  /* 0x00000014041d4981 */ /* 0x000168000c1e1500 */
[----:B------:R-:W4:Y:S01]  /*142d0*/  LDL.LU R88, [R1+0x5f8] ;  /* 0x0005f80001587983 */ /* 0x000f220000300800 */
[----:B------:R-:W-:-:S05]  /*142e0*/  IADD3 R79, P5, PT, R79, R40, RZ ;  /* 0x000000284f4f7210 */ /* 0x000fca0007fbe0ff */
[----:B------:R-:W-:Y:S01]  /*142f0*/  IMAD.X R84, R84, 0x1, R39, P5 ;  /* 0x0000000154547824 */ /* 0x000fe200028e0627 */
[----:B------:R1:W-:Y:S01]  /*14300*/  STL [R1+0x5d0], R79 ;  /* 0x0005d04f01007387 */ /* 0x0003e20000100800 */
[----:B0-----:R-:W-:Y:S01]  /*14310*/  @P0 IMAD.MOV.U32 R4, RZ, RZ, R79 ;  /* 0x000000ffff040224 */ /* 0x001fe200078e004f */
[----:B------:R-:W-:-:S05]  /*14320*/  IADD3 R82, P4, PT, R82, R40, RZ ;  /* 0x0000002852527210 */ /* 0x000fca0007f9e0ff */
[----:B------:R-:W-:Y:S01]  /*14330*/  STL [R1+0x5d8], R82 ;  /* 0x0005d85201007387 */ /* 0x000fe20000100800 */
[----:B------:R-:W-:-:S03]  /*14340*/  IMAD.X R83, R83, 0x1, R39, P4 ;  /* 0x0000000153537824 */ /* 0x000fc600020e0627 */
[----:B------:R0:W-:Y:S04]  /*14350*/  STL [R1+0x5cc], R84 ;  /* 0x0005cc5401007387 */ /* 0x0001e80000100800 */
[----:B-1----:R-:W4:Y:S04]  /*14360*/  LDL.LU R79, [R1+0x5ec] ;  /* 0x0005ec00014f7983 */ /* 0x002f280000300800 */
[----:B------:R1:W-:Y:S04]  /*14370*/  STL [R1+0x5d4], R83 ;  /* 0x0005d45301007387 */ /* 0x0003e80000100800 */
[----:B------:R-:W4:Y:S01]  /*14380*/  LDL.LU R89, [R1+0x5f4] ;  /* 0x0005f40001597983 */ /* 0x000f220000300800 */
[----:B------:R-:W-:Y:S01]  /*14390*/  ISETP.GT.AND P3, PT, R63, 0x35, PT ;  /* 0x000000353f00780c */ /* 0x000fe20003f64270 */
[----:B------:R-:W-:Y:S01]  /*143a0*/  @P0 IMAD.MOV.U32 R5, RZ, RZ, R84 ;  /* 0x000000ffff050224 */ /* 0x000fe200078e0054 */
[----:B------:R-:W-:Y:S01]  /*143b0*/  PRMT R30, RZ, 0x7610, R30 ;  /* 0x00007610ff1e7816 */ /* 0x000fe2000000001e */
[----:B------:R-:W4:Y:S01]  /*143c0*/  LDL.LU R86, [R1+0x600] ;  /* 0x0006000001567983 */ /* 0x000f220000300800 */
[----:B------:R-:W-:-:S04]  /*143d0*/  PRMT R31, RZ, 0x7610, R31 ;  /* 0x00007610ff1f7816 */ /* 0x000fc8000000001f */
[----:B------:R0:W5:Y:S05]  /*143e0*/  @P0 LDG.E.U16 R30, desc[UR20][R4.64] ;  /* 0x00000014041e0981 */ /* 0x00016a000c1e1500 */
[----:B0-----:R-:W-:Y:S02]  /*143f0*/  @P3 IMAD.MOV.U32 R4, RZ, RZ, R82 ;  /* 0x000000ffff043224 */ /* 0x001fe400078e0052 */
[----:B------:R-:W-:-:S05]  /*14400*/  @P3 IMAD.MOV.U32 R5, RZ, RZ, R83 ;  /* 0x000000ffff053224 */ /* 0x000fca00078e0053 */
[----:B------:R0:W5:Y:S01]  /*14410*/  @P3 LDG.E.U16 R31, desc[UR20][R4.64] ;  /* 0x00000014041f3981 */ /* 0x000162000c1e1500 */
[C---:B------:R-:W-:Y:S02]  /*14420*/  ISETP.GT.AND P4, PT, R63.reuse, 0x36, PT ;  /* 0x000000363f00780c */ /* 0x040fe40003f84270 */
[----:B------:R-:W-:Y:S02]  /*14430*/  ISETP.GT.AND P0, PT, R63, 0x37, PT ;  /* 0x000000373f00780c */ /* 0x000fe40003f04270 */
[----:B------:R-:W-:Y:S02]  /*14440*/  PRMT R66, RZ, 0x7610, R66 ;  /* 0x00007610ff427816 */ /* 0x000fe40000000042 */
[----:B------:R-:W-:Y:S02]  /*14450*/  PRMT R67, RZ, 0x7610, R67 ;  /* 0x00007610ff437816 */ /* 0x000fe40000000043 */
[----:B------:R-:W-:-:S05]  /*14460*/  IADD3 R80, P5, PT, R80, R40, RZ ;  /* 0x0000002850507210 */ /* 0x000fca0007fbe0ff */
[----:B------:R-:W-:Y:S04]  /*14470*/  STL [R1+0x5e0], R80 ;  /* 0x0005e05001007387 */ /* 0x000fe80000100800 */
[----:B------:R-:W4:Y:S01]  /*14480*/  LDL.LU R84, [R1+0x608] ;  /* 0x0006080001547983 */ /* 0x000f220000300800 */
[----:B--2---:R-:W-:Y:S02]  /*14490*/  IMAD.X R81, R81, 0x1, R39, P5 ;  /* 0x0000000151517824 */ /* 0x004fe400028e0627 */
[----:B0-----:R-:W-:Y:S02]  /*144a0*/  @P4 IMAD.MOV.U32 R4, RZ, RZ, R80 ;  /* 0x000000ffff044224 */ /* 0x001fe400078e0050 */
[----:B------:R-:W-:-:S05]  /*144b0*/  @P4 IMAD.MOV.U32 R5, RZ, RZ, R81 ;  /* 0x000000ffff054224 */ /* 0x000fca00078e0051 */
[----:B------:R0:W5:Y:S01]  /*144c0*/  @P4 LDG.E.U16 R66, desc[UR20][R4.64] ;  /* 0x0000001404424981 */ /* 0x000162000c1e1500 */
[----:B------:R-:W-:-:S05]  /*144d0*/  IADD3 R76, P3, PT, R76, R40, RZ ;  /* 0x000000284c4c7210 */ /* 0x000fca0007f7e0ff */
[----:B------:R-:W-:Y:S01]  /*144e0*/  STL [R1+0x5e8], R76 ;  /* 0x0005e84c01007387 */ /* 0x000fe20000100800 */
[----:B------:R-:W-:-:S03]  /*144f0*/  IMAD.X R77, R77, 0x1, R39, P3 ;  /* 0x000000014d4d7824 */ /* 0x000fc600018e0627 */
[----:B------:R2:W-:Y:S04]  /*14500*/  STL [R1+0x5dc], R81 ;  /* 0x0005dc5101007387 */ /* 0x0005e80000100800 */
[----:B------:R-:W4:Y:S04]  /*14510*/  LDL.LU R87, [R1+0x5fc] ;  /* 0x0005fc0001577983 */ /* 0x000f280000300800 */
[----:B------:R0:W-:Y:S04]  /*14520*/  STL [R1+0x5e4], R77 ;  /* 0x0005e44d01007387 */ /* 0x0001e80000100800 */
[----:B------:R-:W4:Y:S01]  /*14530*/  LDL.LU R85, [R1+0x604] ;  /* 0x0006040001557983 */ /* 0x000f220000300800 */
[----:B---3--:R-:W-:-:S03]  /*14540*/  IADD3 R78, P5, PT, R78, R40, RZ ;  /* 0x000000284e4e7210 */ /* 0x008fc60007fbe0ff */
[----:B------:R-:W3:Y:S01]  /*14550*/  LDL.LU R82, [R1+0x610] ;  /* 0x0006100001527983 */ /* 0x000ee20000300800 */
[----:B------:R-:W-:Y:S01]  /*14560*/  ISETP.GT.AND P3, PT, R63, 0x38, PT ;  /* 0x000000383f00780c */ /* 0x000fe20003f64270 */
[----:B0-----:R-:W-:Y:S02]  /*14570*/  @P0 IMAD.MOV.U32 R4, RZ, RZ, R76 ;  /* 0x000000ffff040224 */ /* 0x001fe400078e004c */
[----:B-1----:R-:W3:Y:S01]  /*14580*/  LDL.LU R83, [R1+0x60c] ;  /* 0x00060c0001537983 */ /* 0x002ee20000300800 */
[----:B------:R-:W-:-:S03]  /*14590*/  @P0 IMAD.MOV.U32 R5, RZ, RZ, R77 ;  /* 0x000000ffff050224 */ /* 0x000fc600078e004d */
[----:B------:R-:W-:Y:S04]  /*145a0*/  STL [R1+0x5f0], R78 ;  /* 0x0005f04e01007387 */ /* 0x000fe80000100800 */
[----:B--2---:R-:W2:Y:S04]  /*145b0*/  LDL.LU R81, [R1+0x614] ;  /* 0x0006140001517983 */ /* 0x004ea80000300800 */
[----:B------:R-:W2:Y:S04]  /*145c0*/  LDL.LU R80, [R1+0x618] ;  /* 0x0006180001507983 */ /* 0x000ea80000300800 */
[----:B------:R0:W5:Y:S01]  /*145d0*/  @P0 LDG.E.U16 R67, desc[UR20][R4.64] ;  /* 0x0000001404430981 */ /* 0x000162000c1e1500 */
[----:B----4-:R-:W-:-:S03]  /*145e0*/  IADD3 R88, P0, PT, R88, R40, RZ ;  /* 0x0000002858587210 */ /* 0x010fc60007f1e0ff */
[----:B------:R-:W4:Y:S04]  /*145f0*/  LDL.LU R76, [R1+0x620] ;  /* 0x00062000014c7983 */ /* 0x000f280000300800 */
[----:B------:R-:W4:Y:S04]  /*14600*/  LDL.LU R77, [R1+0x628] ;  /* 0x00062800014d7983 */ /* 0x000f280000300800 */
[----:B------:R-:W-:Y:S01]  /*14610*/  STL [R1+0x5f8], R88 ;  /* 0x0005f85801007387 */ /* 0x000fe20000100800 */
[----:B0-----:R-:W-:Y:S02]  /*14620*/  @P3 IMAD.MOV.U32 R4, RZ, RZ, R78 ;  /* 0x000000ffff043224 */ /* 0x001fe400078e004e */
[----:B------:R-:W-:-:S04]  /*14630*/  IMAD.X R79, R79, 0x1, R39, P5 ;  /* 0x000000014f4f7824 */ /* 0x000fc800028e0627 */
[----:B------:R-:W-:Y:S01]  /*14640*/  @P3 IMAD.MOV.U32 R5, RZ, RZ, R79 ;  /* 0x000000ffff053224 */ /* 0x000fe200078e004f */
[----:B------:R0:W-:Y:S01]  /*14650*/  STL [R1+0x5ec], R79 ;  /* 0x0005ec4f01007387 */ /* 0x0001e20000100800 */
[----:B------:R-:W-:-:S03]  /*14660*/  IMAD.X R89, R89, 0x1, R39, P0 ;  /* 0x0000000159597824 */ /* 0x000fc600000e0627 */
[----:B0-----:R-:W4:Y:S04]  /*14670*/  LDL.LU R79, [R1+0x61c] ;  /* 0x00061c00014f7983 */ /* 0x001f280000300800 */
[----:B------:R-:W-:Y:S04]  /*14680*/  STL [R1+0x5f4], R89 ;  /* 0x0005f45901007387 */ /* 0x000fe80000100800 */
[----:B------:R-:W4:Y:S01]  /*14690*/  LDL.LU R78, [R1+0x624] ;  /* 0x00062400014e7983 */ /* 0x000f220000300800 */
[----:B------:R-:W-:Y:S02]  /*146a0*/  ISETP.GT.AND P4, PT, R63, 0x39, PT ;  /* 0x000000393f00780c */ /* 0x000fe40003f84270 */
[----:B------:R-:W-:-:S02]  /*146b0*/  PRMT R68, RZ, 0x7610, R68 ;  /* 0x00007610ff447816 */ /* 0x000fc40000000044 */
[C---:B------:R-:W-:Y:S02]  /*146c0*/  ISETP.GT.AND P0, PT, R63.reuse, 0x3a, PT ;  /* 0x0000003a3f00780c */ /* 0x040fe40003f04270 */
[----:B------:R-:W-:Y:S02]  /*146d0*/  PRMT R69, RZ, 0x7610, R69 ;  /* 0x00007610ff457816 */ /* 0x000fe40000000045 */
[----:B------:R0:W5:Y:S01]  /*146e0*/  @P3 LDG.E.U16 R68, desc[UR20][R4.64] ;  /* 0x0000001404443981 */ /* 0x000162000c1e1500 */
[----:B------:R-:W-:Y:S02]  /*146f0*/  IADD3 R86, P5, PT, R86, R40, RZ ;  /* 0x0000002856567210 */ /* 0x000fe40007fbe0ff */
[----:B------:R-:W-:Y:S02]  /*14700*/  ISETP.GT.AND P3, PT, R63, 0x3b, PT ;  /* 0x0000003b3f00780c */ /* 0x000fe40003f64270 */
[----:B0-----:R-:W-:Y:S02]  /*14710*/  @P4 IMAD.MOV.U32 R4, RZ, RZ, R88 ;  /* 0x000000ffff044224 */ /* 0x001fe400078e0058 */
[----:B------:R-:W-:Y:S01]  /*14720*/  @P4 IMAD.MOV.U32 R5, RZ, RZ, R89 ;  /* 0x000000ffff054224 */ /* 0x000fe200078e0059 */
[----:B------:R-:W-:-:S04]  /*14730*/  PRMT R70, RZ, 0x7610, R70 ;  /* 0x00007610ff467816 */ /* 0x000fc80000000046 */
[----:B------:R0:W5:Y:S01]  /*14740*/  @P4 LDG.E.U16 R69, desc[UR20][R4.64] ;  /* 0x0000001404454981 */ /* 0x000162000c1e1500 */
[----:B------:R-:W-:Y:S01]  /*14750*/  PRMT R71, RZ, 0x7610, R71 ;  /* 0x00007610ff477816 */ /* 0x000fe20000000047 */
[----:B0-----:R-:W-:Y:S01]  /*14760*/  @P0 IMAD.MOV.U32 R4, RZ, RZ, R86 ;  /* 0x000000ffff040224 */ /* 0x001fe200078e0056 */
[----:B------:R-:W-:Y:S02]  /*14770*/  PRMT R72, RZ, 0x7610, R72 ;  /* 0x00007610ff487816 */ /* 0x000fe40000000048 */
[----:B------:R-:W-:Y:S02]  /*14780*/  PRMT R75, RZ, 0x7610, R75 ;  /* 0x00007610ff4b7816 */ /* 0x000fe4000000004b */
[----:B------:R-:W-:Y:S01]  /*14790*/  PRMT R73, RZ, 0x7610, R73 ;  /* 0x00007610ff497816 */ /* 0x000fe20000000049 */
[----:B------:R-:W-:Y:S01]  /*147a0*/  USHF.L.U32 UR4, UR4, 0x1f, URZ ;  /* 0x0000001f04047899 */ /* 0x000fe200080006ff */
[----:B------:R-:W-:Y:S01]  /*147b0*/  PRMT R74, RZ, 0x7610, R74 ;  /* 0x00007610ff4a7816 */ /* 0x000fe2000000004a */
[----:B------:R-:W-:Y:S01]  /*147c0*/  STL [R1+0x600], R86 ;  /* 0x0006005601007387 */ /* 0x000fe20000100800 */
[----:B------:R-:W-:Y:S01]  /*147d0*/  IADD3 R84, P4, PT, R84, R40, RZ ;  /* 0x0000002854547210 */ /* 0x000fe20007f9e0ff */
[----:B------:R-:W-:-:S04]  /*147e0*/  IMAD.X R87, R87, 0x1, R39, P5 ;  /* 0x0000000157577824 */ /* 0x000fc800028e0627 */
[----:B------:R-:W-:Y:S01]  /*147f0*/  @P0 IMAD.MOV.U32 R5, RZ, RZ, R87 ;  /* 0x000000ffff050224 */ /* 0x000fe200078e0057 */
[----:B------:R-:W-:Y:S01]  /*14800*/  ISETP.GT.AND P5, PT, R63, 0x3c, PT ;  /* 0x0000003c3f00780c */ /* 0x000fe20003fa4270 */
[----:B------:R-:W-:-:S03]  /*14810*/  IMAD.X R85, R85, 0x1, R39, P4 ;  /* 0x0000000155557824 */ /* 0x000fc600020e0627 */
[----:B------:R0:W5:Y:S01]  /*14820*/  @P0 LDG.E.U16 R70, desc[UR20][R4.64] ;  /* 0x0000001404460981 */ /* 0x000162000c1e1500 */
[----:B---3--:R-:W-:Y:S01]  /*14830*/  IADD3 R82, P4, PT, R82, R40, RZ ;  /* 0x0000002852527210 */ /* 0x008fe20007f9e0ff */
[----:B0-----:R-:W-:Y:S02]  /*14840*/  @P3 IMAD.MOV.U32 R4, RZ, RZ, R84 ;  /* 0x000000ffff043224 */ /* 0x001fe400078e0054 */
[----:B------:R-:W-:Y:S02]  /*14850*/  @P3 IMAD.MOV.U32 R5, RZ, RZ, R85 ;  /* 0x000000ffff053224 */ /* 0x000fe400078e0055 */
[----:B------:R-:W-:-:S03]  /*14860*/  IMAD.X R83, R83, 0x1, R39, P4 ;  /* 0x0000000153537824 */ /* 0x000fc600020e0627 */
[----:B------:R0:W5:Y:S01]  /*14870*/  @P3 LDG.E.U16 R71, desc[UR20][R4.64] ;  /* 0x0000001404473981 */ /* 0x000162000c1e1500 */
[C---:B------:R-:W-:Y:S02]  /*14880*/  ISETP.GT.AND P3, PT, R63.reuse, 0x3d, PT ;  /* 0x0000003d3f00780c */ /* 0x040fe40003f64270 */
[-C--:B--2---:R-:W-:Y:S02]  /*14890*/  IADD3 R80, P4, PT, R80, R40.reuse, RZ ;  /* 0x0000002850507210 */ /* 0x084fe40007f9e0ff */
[----:B------:R-:W-:Y:S01]  /*148a0*/  ISETP.GT.AND P0, PT, R63, 0x3e, PT ;  /* 0x0000003e3f00780c */ /* 0x000fe20003f04270 */
[----:B0-----:R-:W-:Y:S02]  /*148b0*/  @P5 IMAD.MOV.U32 R4, RZ, RZ, R82 ;  /* 0x000000ffff045224 */ /* 0x001fe400078e0052 */
[----:B------:R-:W-:Y:S01]  /*148c0*/  @P5 IMAD.MOV.U32 R5, RZ, RZ, R83 ;  /* 0x000000ffff055224 */ /* 0x000fe200078e0053 */
[----:B----4-:R-:W-:Y:S01]  /*148d0*/  IADD3 R76, P6, PT, R76, R40, RZ ;  /* 0x000000284c4c7210 */ /* 0x010fe20007fde0ff */
[----:B------:R-:W-:-:S03]  /*148e0*/  IMAD.X R81, R81, 0x1, R39, P4 ;  /* 0x0000000151517824 */ /* 0x000fc600020e0627 */
[----:B------:R0:W5:Y:S01]  /*148f0*/  @P5 LDG.E.U16 R72, desc[UR20][R4.64] ;  /* 0x0000001404485981 */ /* 0x000162000c1e1500 */
[----:B------:R-:W-:Y:S02]  /*14900*/  ISETP.GT.AND P5, PT, R63, 0x3f, PT ;  /* 0x0000003f3f00780c */ /* 0x000fe40003fa4270 */
[----:B------:R-:W-:Y:S01]  /*14910*/  IADD3 R77, P4, PT, R77, R40, RZ ;  /* 0x000000284d4d7210 */ /* 0x000fe20007f9e0ff */
[----:B0-----:R-:W-:Y:S02]  /*14920*/  @P3 IMAD.MOV.U32 R4, RZ, RZ, R80 ;  /* 0x000000ffff043224 */ /* 0x001fe400078e0050 */
[----:B------:R-:W-:-:S05]  /*14930*/  @P3 IMAD.MOV.U32 R5, RZ, RZ, R81 ;  /* 0x000000ffff053224 */ /* 0x000fca00078e0051 */
[----:B------:R0:W5:Y:S02]  /*14940*/  @P3 LDG.E.U16 R75, desc[UR20][R4.64] ;  /* 0x00000014044b3981 */ /* 0x000164000c1e1500 */
[----:B0-----:R-:W-:Y:S02]  /*14950*/  @P0 IMAD.MOV.U32 R4, RZ, RZ, R76 ;  /* 0x000000ffff040224 */ /* 0x001fe400078e004c */
[----:B------:R-:W-:-:S04]  /*14960*/  IMAD.X R79, R79, 0x1, R39, P6 ;  /* 0x000000014f4f7824 */ /* 0x000fc800030e0627 */
[----:B------:R-:W-:Y:S02]  /*14970*/  @P0 IMAD.MOV.U32 R5, RZ, RZ, R79 ;  /* 0x000000ffff050224 */ /* 0x000fe400078e004f */
[----:B------:R-:W-:-:S03]  /*14980*/  IMAD.X R78, R78, 0x1, R39, P4 ;  /* 0x000000014e4e7824 */ /* 0x000fc600020e0627 */
[----:B------:R0:W5:Y:S02]  /*14990*/  @P0 LDG.E.U16 R73, desc[UR20][R4.64] ;  /* 0x0000001404490981 */ /* 0x000164000c1e1500 */
[----:B0-----:R-:W-:Y:S02]  /*149a0*/  @P5 IMAD.MOV.U32 R4, RZ, RZ, R77 ;  /* 0x000000ffff045224 */ /* 0x001fe400078e004d */
[----:B------:R-:W-:Y:S01]  /*149b0*/  @P5 IMAD.MOV.U32 R5, RZ, RZ, R78 ;  /* 0x000000ffff055224 */ /* 0x000fe200078e004e */
[----:B------:R-:W-:Y:S04]  /*149c0*/  STL [R1+0x608], R84 ;  /* 0x0006085401007387 */ /* 0x000fe80000100800 */
[----:B------:R0:W5:Y:S04]  /*149d0*/  @P5 LDG.E.U16 R74, desc[UR20][R4.64] ;  /* 0x00000014044a5981 */ /* 0x000168000c1e1500 */
[----:B------:R-:W-:Y:S01]  /*149e0*/  STL [R1+0x5fc], R87 ;  /* 0x0005fc5701007387 */ /* 0x000fe20000100800 */
[----:B0-----:R-:W-:-:S03]  /*149f0*/  IMAD.U32 R5, RZ, RZ, UR4 ;  /* 0x00000004ff057e24 */ /* 0x001fc6000f8e00ff */
[----:B------:R-:W-:Y:S01]  /*14a00*/  STL [R1+0x604], R85 ;  /* 0x0006045501007387 */ /* 0x000fe20000100800 */
[----:B------:R-:W0:Y:S03]  /*14a10*/  SYNCS.PHASECHK.TRANS64.TRYWAIT P3, [UR6], R5 ;  /* 0x00000005ff0075a7 */ /* 0x000e260008061106 */
[----:B------:R-:W-:Y:S04]  /*14a20*/  STL [R1+0x610], R82 ;  /* 0x0006105201007387 */ /* 0x000fe80000100800 */
[----:B------:R-:W-:Y:S04]  /*14a30*/  STL [R1+0x60c], R83 ;  /* 0x00060c5301007387 */ /* 0x000fe80000100800 */
[----:B------:R-:W-:Y:S04]  /*14a40*/  STL [R1+0x618], R80 ;  /* 0x0006185001007387 */ /* 0x000fe80000100800 */
[----:B------:R1:W-:Y:S02]  /*14a50*/  STL [R1+0x620], R76 ;  /* 0x0006204c01007387 */ /* 0x0003e40000100800 */
[----:B-1----:R-:W1:Y:S02]  /*14a60*/  S2R R76, SR_TID.X ;  /* 0x00000000004c7919 */ /* 0x002e640000002100 */
[----:B------:R2:W-:Y:S04]  /*14a70*/  STL [R1+0x614], R81 ;  /* 0x0006145101007387 */ /* 0x0005e80000100800 */
[----:B------:R2:W-:Y:S04]  /*14a80*/  STL [R1+0x628], R77 ;  /* 0x0006284d01007387 */ /* 0x0005e80000100800 */
[----:B------:R2:W-:Y:S04]  /*14a90*/  STL [R1+0x61c], R79 ;  /* 0x00061c4f01007387 */ /* 0x0005e80000100800 */
[----:B------:R2:W-:Y:S01]  /*14aa0*/  STL [R1+0x624], R78 ;  /* 0x0006244e01007387 */ /* 0x0005e20000100800 */
[----:B------:R-:W-:-:S02]  /*14ab0*/  PRMT R4, R64, 0x5410, R65 ;  /* 0x0000541040047816 */ /* 0x000fc40000000041 */
[----:B-1----:R-:W-:-:S04]  /*14ac0*/  LOP3.LUT R76, R76, 0x3f, RZ, 0xc0, !PT ;  /* 0x0000003f4c4c7812 */ /* 0x002fc800078ec0ff */
[----:B------:R-:W-:Y:S01]  /*14ad0*/  ISETP.GE.AND P0, PT, R76, R63, PT ;  /* 0x0000003f4c00720c */ /* 0x000fe20003f06270 */
[----:B0-2---:R-:W-:-:S12]  /*14ae0*/  @!P3 BRA `(.L_x_9) ;  /* 0x000001100050b947 */ /* 0x005fd80003800000 */
.L_x_17:
[----:B------:R0:W-:Y:S04]  /*14af0*/  STL [R1+0x68c], R109 ;  /* 0x00068c6d01007387 */ /* 0x0001e80000100800 */
[----:B0-----:R-:W2:Y:S04]  /*14b00*/  LDL.LU R109, [R1+0x34] ;  /* 0x00003400016d7983 */ /* 0x001ea80000300800 */
[----:B------:R-:W3:Y:S04]  /*14b10*/  LDL.LU R63, [R1+0x4c] ;  /* 0x00004c00013f7983 */ /* 0x000ee80000300800 */
[----:B------:R0:W-:Y:S04]  /*14b20*/  STL [R1+0x688], R111 ;  /* 0x0006886f01007387 */ /* 0x0001e80000100800 */
[----:B0-----:R-:W4:Y:S04]  /*14b30*/  LDL.LU R111, [R1+0x3c] ;  /* 0x00003c00016f7983 */ /* 0x001f280000300800 */
[----:B------:R-:W-:Y:S04]  /*14b40*/  STL [R1+0x684], R113 ;  /* 0x0006847101007387 */ /* 0x000fe80000100800 */
[----:B------:R0:W-:Y:S04]  /*14b50*/  STL [R1+0x680], R115 ;  /* 0x0006807301007387 */ /* 0x0001e80000100800 */
[----:B0-----:R-:W2:Y:S04]  /*14b60*/  LDL.LU R115, [R1+0x44] ;  /* 0x0000440001737983 */ /* 0x001ea80000300800 */
[----:B------:R0:W-:Y:S04]  /*14b70*/  STL [R1+0x67c], R117 ;  /* 0x00067c7501007387 */ /* 0x0001e80000100800 */
[----:B0-----:R-:W2:Y:S04]  /*14b80*/  LDL.LU R117, [R1+0x518] ;  /* 0x0005180001757983 */ /* 0x001ea80000300800 */
[----:B------:R0:W-:Y:S01]  /*14b90*/  STL [R1+0x678], R119 ;  /* 0x0006787701007387 */ /* 0x0001e20000100800 */
[----:B-----5:R-:W-:-:S03]  /*14ba0*/  PRMT R19, R19, 0x5410, R47 ;  /* 0x0000541013137816 */ /* 0x020fc6000000002f */
[----:B0-----:R-:W3:Y:S04]  /*14bb0*/  LDL.LU R119, [R1+0x38] ;  /* 0x0000380001777983 */ /* 0x001ee80000300800 */
[----:B------:R0:W-:Y:S01]  /*14bc0*/  STL [R1+0x674], R121 ;  /* 0x0006747901007387 */ /* 0x0001e20000100800 */
[----:B------:R-:W-:Y:S02]  /*14bd0*/  PRMT R26, R26, 0x5410, R35 ;  /* 0x000054101a1a7816 */ /* 0x000fe40000000023 */
[----:B------:R-:W-:Y:S01]  /*14be0*/  PRMT R27, R27, 0x5410, R34 ;  /* 0x000054101b1b7816 */ /* 0x000fe20000000022 */
[----:B0-----:R-:W3:Y:S04]  /*14bf0*/  LDL.LU R121, [R1+0x48] ;  /* 0x0000480001797983 */ /* 0x001ee80000300800 */
[----:B------:R0:W-:Y:S01]  /*14c00*/  STL [R1+0x670], R123 ;  /* 0x0006707b01007387 */ /* 0x0001e20000100800 */
[----:B------:R-:W-:-:S02]  /*14c10*/  PRMT R28, R28, 0x5410, R33 ;  /* 0x000054101c1c7816 */ /* 0x000fc40000000021 */
[----:B------:R-:W-:Y:S02]  /*14c20*/  PRMT R29, R32, 0x5410, R29 ;  /* 0x00005410201d7816 */ /* 0x000fe4000000001d */
[----:B------:R-:W-:Y:S01]  /*14c30*/  PRMT R30, R30, 0x5410, R31 ;  /* 0x000054101e1e7816 */ /* 0x000fe2000000001f */
[----:B0-----:R-:W3:Y:S01]  /*14c40*/  LDL.LU R123, [R1+0x40] ;  /* 0x00004000017b7983 */ /* 0x001ee20000300800 */
[----:B------:R-:W-:Y:S02]  /*14c50*/  PRMT R5, R61, 0x5410, R62 ;  /* 0x000054103d057816 */ /* 0x000fe4000000003e */
[----:B------:R-:W-:Y:S01]  /*14c60*/  PRMT R6, R6, 0x5410, R60 ;  /* 0x0000541006067816 */ /* 0x000fe2000000003c */
[----:B------:R-:W-:Y:S01]  /*14c70*/  STL [R1+0x66c], R125 ;  /* 0x00066c7d01007387 */ /* 0x000fe20000100800 */
[----:B------:R-:W-:Y:S02]  /*14c80*/  PRMT R7, R59, 0x5410, R7 ;  /* 0x000054103b077816 */ /* 0x000fe40000000007 */
[----:B------:R-:W-:Y:S01]  /*14c90*/  PRMT R8, R58, 0x5410, R8 ;  /* 0x000054103a087816 */ /* 0x000fe20000000008 */
[----:B------:R-:W-:Y:S01]  /*14ca0*/  STL [R1+0x668], R3 ;  /* 0x0006680301007387 */ /* 0x000fe20000100800 */
[----:B------:R-:W-:-:S02]  /*14cb0*/  PRMT R9, R9, 0x5410, R57 ;  /* 0x0000541009097816 */ /* 0x000fc40000000039 */
[----:B------:R-:W-:Y:S01]  /*14cc0*/  PRMT R10, R10, 0x5410, R56 ;  /* 0x000054100a0a7816 */ /* 0x000fe20000000038 */
[----:B------:R-:W-:Y:S01]  /*14cd0*/  STL [R1+0x658], R40 ;  /* 0x0006582801007387 */ /* 0x000fe20000100800 */
        /* <DEDUP_REMOVED lines=23> */
[----:B------:R0:W-:Y:S01]  /*14e50*/  STTM.x32 tmem[UR10+0x100], R4 ;  /* 0x00010004000079ed */ /* 0x0001e200082c000a */
[----:B------:R-:W1:Y:S01]  /*14e60*/  FENCE.VIEW.ASYNC.T ;  /* 0x00000000000073c6 */ /* 0x000e620000000200 */
[-C--:B----4-:R-:W-:Y:S02]  /*14e70*/  IADD3 R111, P3, PT, R111, R38.reuse, RZ ;  /* 0x000000266f6f7210 */ /* 0x090fe40007f7e0ff */
[----:B--2---:R-:W-:-:S05]  /*14e80*/  IADD3 R117, P4, PT, R117, R38, RZ ;  /* 0x0000002675757210 */ /* 0x004fca0007f9e0ff */
[--C-:B------:R-:W-:Y:S01]  /*14e90*/  IMAD.X R109, R109, 0x1, R37.reuse, P4 ;  /* 0x000000016d6d7824 */ /* 0x100fe200020e0625 */
[----:B------:R-:W-:Y:S04]  /*14ea0*/  STL [R1+0x518], R117 ;  /* 0x0005187501007387 */ /* 0x000fe80000100800 */
[----:B------:R2:W-:Y:S04]  /*14eb0*/  STL [R1+0x34], R109 ;  /* 0x0000346d01007387 */ /* 0x0005e80000100800 */
[----:B--2---:R-:W2:Y:S04]  /*14ec0*/  LDL.LU R109, [R1+0x68c] ;  /* 0x00068c00016d7983 */ /* 0x004ea80000300800 */
[----:B0-----:R-:W4:Y:S01]  /*14ed0*/  LDL R19, [R1+0x34] ;  /* 0x0000340001137983 */ /* 0x001f220000100800 */
[-C--:B------:R-:W-:Y:S01]  /*14ee0*/  IADD3 R115, P4, PT, R115, R38.reuse, RZ ;  /* 0x0000002673737210 */ /* 0x080fe20007f9e0ff */
[----:B---3--:R-:W-:Y:S01]  /*14ef0*/  IMAD.X R119, R119, 0x1, R37, P3 ;  /* 0x0000000177777824 */ /* 0x008fe200018e0625 */
[----:B------:R-:W-:Y:S01]  /*14f00*/  PRMT R125, RZ, 0x7610, R125 ;  /* 0x00007610ff7d7816 */ /* 0x000fe2000000007d */
[----:B------:R-:W-:Y:S01]  /*14f10*/  @!P0 IMAD.MOV.U32 R4, RZ, RZ, R117 ;  /* 0x000000ffff048224 */ /* 0x000fe200078e0075 */
[----:B------:R-:W-:Y:S01]  /*14f20*/  IADD3 R63, P3, PT, R63, R38, RZ ;  /* 0x000000263f3f7210 */ /* 0x000fe20007f7e0ff */
[----:B------:R0:W-:Y:S04]  /*14f30*/  STL [R1+0x3c], R111 ;  /* 0x00003c6f01007387 */ /* 0x0001e80000100800 */
[----:B------:R-:W-:Y:S01]  /*14f40*/  STL [R1+0x44], R115 ;  /* 0x0000447301007387 */ /* 0x000fe20000100800 */
[----:B------:R-:W-:-:S03]  /*14f50*/  PRMT R12, RZ, 0x7610, R12 ;  /* 0x00007610ff0c7816 */ /* 0x000fc6000000000c */
[----:B------:R-:W3:Y:S01]  /*14f60*/  LDL.LU R117, [R1+0x54] ;  /* 0x0000540001757983 */ /* 0x000ee20000300800 */
[----:B------:R-:W-:-:S03]  /*14f70*/  IMAD.X R123, R123, 0x1, R37, P4 ;  /* 0x000000017b7b7824 */ /* 0x000fc600020e0625 */
[----:B------:R0:W-:Y:S01]  /*14f80*/  STL [R1+0x38], R119 ;  /* 0x0000387701007387 */ /* 0x0001e20000100800 */
[----:B------:R-:W-:-:S03]  /*14f90*/  IMAD.X R121, R121, 0x1, R37, P3 ;  /* 0x0000000179797824 */ /* 0x000fc600018e0625 */
[----:B------:R0:W-:Y:S01]  /*14fa0*/  STL [R1+0x4c], R63 ;  /* 0x00004c3f01007387 */ /* 0x0001e20000100800 */
[----:B------:R-:W-:Y:S01]  /*14fb0*/  PRMT R3, RZ, 0x7610, R3 ;  /* 0x00007610ff037816 */ /* 0x000fe20000000003 */
[----:B-1----:R-:W-:Y:S01]  /*14fc0*/  BAR.SYNC.DEFER_BLOCKING 0x0 ;  /* 0x0000000000007b1d */ /* 0x002fe20000010000 */
[----:B----4-:R-:W-:-:S05]  /*14fd0*/  @!P0 IMAD.MOV.U32 R5, RZ, RZ, R19 ;  /* 0x000000ffff058224 */ /* 0x010fca00078e0013 */
[----:B------:R1:W4:Y:S02]  /*14fe0*/  @!P0 LDG.E.U16 R125, desc[UR20][R4.64] ;  /* 0x00000014047d8981 */ /* 0x000324000c1e1500 */
[----:B-1----:R-:W-:Y:S02]  /*14ff0*/  @!P0 IMAD.MOV.U32 R4, RZ, RZ, R111 ;  /* 0x000000ffff048224 */ /* 0x002fe400078e006f */
[----:B0-----:R-:W2:Y:S01]  /*15000*/  LDL.LU R111, [R1+0x5c] ;  /* 0x00005c00016f7983 */ /* 0x001ea20000300800 */
[----:B------:R-:W-:-:S03]  /*15010*/  @!P0 IMAD.MOV.U32 R5, RZ, RZ, R119 ;  /* 0x000000ffff058224 */ /* 0x000fc600078e0077 */
[----:B------:R-:W-:Y:S04]  /*15020*/  STL [R1+0x40], R123 ;  /* 0x0000407b01007387 */ /* 0x000fe80000100800 */
[----:B------:R-:W4:Y:S04]  /*15030*/  LDL.LU R119, [R1+0x50] ;  /* 0x0000500001777983 */ /* 0x000f280000300800 */
[----:B------:R0:W4:Y:S04]  /*15040*/  @!P0 LDG.E.U16 R12, desc[UR20][R4.64] ;  /* 0x00000014040c8981 */ /* 0x000128000c1e1500 */
[----:B------:R-:W4:Y:S04]  /*15050*/  LDL.LU R18, [R1+0x64] ;  /* 0x0000640001127983 */ /* 0x000f280000300800 */
[----:B------:R-:W-:Y:S01]  /*15060*/  STL [R1+0x48], R121 ;  /* 0x0000487901007387 */ /* 0x000fe20000100800 */
[----:B0-----:R-:W-:-:S03]  /*15070*/  @!P0 IMAD.MOV.U32 R4, RZ, RZ, R115 ;  /* 0x000000ffff048224 */ /* 0x001fc600078e0073 */
[----:B------:R-:W4:Y:S01]  /*15080*/  LDL.LU R115, [R1+0x58] ;  /* 0x0000580001737983 */ /* 0x000f220000300800 */
[----:B------:R-:W-:-:S03]  /*15090*/  @!P0 IMAD.MOV.U32 R5, RZ, RZ, R123 ;  /* 0x000000ffff058224 */ /* 0x000fc600078e007b */
[----:B------:R-:W4:Y:S04]  /*150a0*/  LDL.LU R19, [R1+0x60] ;  /* 0x0000600001137983 */ /* 0x000f280000300800 */
[----:B------:R0:W4:Y:S01]  /*150b0*/  @!P0 LDG.E.U16 R3, desc[UR20][R4.64] ;  /* 0x0000001404038981 */ /* 0x000122000c1e1500 */
[----:B---3--:R-:W-:Y:S02]  /*150c0*/  IADD3 R117, P3, PT, R117, R38, RZ ;  /* 0x0000002675757210 */ /* 0x008fe40007f7e0ff */
[----:B------:R-:W-:Y:S02]  /*150d0*/  PRMT R36, RZ, 0x7610, R36 ;  /* 0x00007610ff247816 */ /* 0x000fe40000000024 */
[----:B------:R-:W-:Y:S01]  /*150e0*/  PRMT R113, RZ, 0x7610, R113 ;  /* 0x00007610ff717816 */ /* 0x000fe20000000071 */
[----:B0-----:R-:W-:-:S02]  /*150f0*/  @!P0 IMAD.MOV.U32 R4, RZ, RZ, R63 ;  /* 0x000000ffff048224 */ /* 0x001fc400078e003f */
[----:B------:R-:W-:Y:S01]  /*15100*/  @!P0 IMAD.MOV.U32 R5, RZ, RZ, R121 ;  /* 0x000000ffff058224 */ /* 0x000fe200078e0079 */
[----:B------:R-:W-:Y:S01]  /*15110*/  PRMT R62, RZ, 0x7610, R62 ;  /* 0x00007610ff3e7816 */ /* 0x000fe2000000003e */
[----:B------:R-:W3:Y:S04]  /*15120*/  LDL.LU R63, [R1+0x68] ;  /* 0x00006800013f7983 */ /* 0x000ee80000300800 */
[----:B------:R0:W3:Y:S02]  /*15130*/  @!P0 LDG.E.U16 R36, desc[UR20][R4.64] ;  /* 0x0000001404248981 */ /* 0x0000e4000c1e1500 */
[----:B0-----:R-:W-:Y:S02]  /*15140*/  @!P0 IMAD.MOV.U32 R4, RZ, RZ, R117 ;  /* 0x000000ffff048224 */ /* 0x001fe400078e0075 */
[----:B------:R-:W-:Y:S01]  /*15150*/  STL [R1+0x54], R117 ;  /* 0x0000547501007387 */ /* 0x000fe20000100800 */
[----:B------:R-:W-:-:S02]  /*15160*/  PRMT R40, RZ, 0x7610, R40 ;  /* 0x00007610ff287816 */ /* 0x000fc40000000028 */
[----:B--2---:R-:W-:Y:S01]  /*15170*/  IADD3 R111, P4, PT, R111, R38, RZ ;  /* 0x000000266f6f7210 */ /* 0x004fe20007f9e0ff */
[----:B----4-:R-:W-:-:S04]  /*15180*/  IMAD.X R119, R119, 0x1, R37, P3 ;  /* 0x0000000177777824 */ /* 0x010fc800018e0625 */
[----:B------:R-:W-:Y:S01]  /*15190*/  @!P0 IMAD.MOV.U32 R5, RZ, RZ, R119 ;  /* 0x000000ffff058224 */ /* 0x000fe200078e0077 */
[----:B------:R-:W-:-:S04]  /*151a0*/  IADD3 R18, P3, PT, R18, R38, RZ ;  /* 0x0000002612127210 */ /* 0x000fc80007f7e0ff */
[----:B------:R0:W2:Y:S01]  /*151b0*/  @!P0 LDG.E.U16 R113, desc[UR20][R4.64] ;  /* 0x0000001404718981 */ /* 0x0000a2000c1e1500 */
[----:B------:R-:W-:Y:S02]  /*151c0*/  IMAD.X R115, R115, 0x1, R37, P4 ;  /* 0x0000000173737824 */ /* 0x000fe400020e0625 */
[----:B0-----:R-:W-:Y:S02]  /*151d0*/  @!P0 IMAD.MOV.U32 R4, RZ, RZ, R111 ;  /* 0x000000ffff048224 */ /* 0x001fe400078e006f */
[----:B------:R-:W-:Y:S02]  /*151e0*/  @!P0 IMAD.MOV.U32 R5, RZ, RZ, R115 ;  /* 0x000000ffff058224 */ /* 0x000fe400078e0073 */
[----:B------:R-:W-:Y:S01]  /*151f0*/  IMAD.X R19, R19, 0x1, R37, P3 ;  /* 0x0000000113137824 */ /* 0x000fe200018e0625 */
[----:B------:R0:W-:Y:S04]  /*15200*/  STL [R1+0x28], R3 ;  /* 0x0000280301007387 */ /* 0x0001e80000100800 */
[----:B------:R1:W4:Y:S04]  /*15210*/  @!P0 LDG.E.U16 R62, desc[UR20][R4.64] ;  /* 0x00000014043e8981 */ /* 0x000328000c1e1500 */
[----:B0-----:R-:W4:Y:S04]  /*15220*/  LDL.LU R3, [R1+0x6c] ;  /* 0x00006c0001037983 */ /* 0x001f280000300800 */
[----:B------:R0:W-:Y:S01]  /*15230*/  STL [R1+0x2c], R12 ;  /* 0x00002c0c01007387 */ /* 0x0001e20000100800 */
[----:B-1----:R-:W-:-:S02]  /*15240*/  @!P0 IMAD.MOV.U32 R4, RZ, RZ, R18 ;  /* 0x000000ffff048224 */ /* 0x002fc400078e0012 */
[----:B------:R-:W-:-:S05]  /*15250*/  @!P0 IMAD.MOV.U32 R5, RZ, RZ, R19 ;  /* 0x000000ffff058224 */ /* 0x000fca00078e0013 */
[----:B------:R1:W4:Y:S04]  /*15260*/  @!P0 LDG.E.U16 R40, desc[UR20][R4.64] ;  /* 0x0000001404288981 */ /* 0x000328000c1e1500 */
[----:B0-----:R-:W4:Y:S04]  /*15270*/  LDL.LU R12, [R1+0x74] ;  /* 0x00007400010c7983 */ /* 0x001f280000300800 */
[----:B------:R-:W4:Y:S04]  /*15280*/  LDL.LU R13, [R1+0x7c] ;  /* 0x00007c00010d7983 */ /* 0x000f280000300800 */
[----:B---3--:R-:W-:Y:S04]  /*15290*/  STL [R1+0x65c], R36 ;  /* 0x00065c2401007387 */ /* 0x008fe80000100800 */
[----:B------:R-:W-:Y:S04]  /*152a0*/  STL [R1+0x30], R125 ;  /* 0x0000307d01007387 */ /* 0x000fe80000100800 */
[----:B------:R-:W-:Y:S04]  /*152b0*/  STL [R1+0x5c], R111 ;  /* 0x00005c6f01007387 */ /* 0x000fe80000100800 */
[----:B------:R-:W-:Y:S04]  /*152c0*/  STL [R1+0x50], R119 ;  /* 0x0000507701007387 */ /* 0x000fe80000100800 */
[----:B------:R-:W-:Y:S04]  /*152d0*/  STL [R1+0x64], R18 ;  /* 0x0000641201007387 */ /* 0x000fe80000100800 */
[----:B------:R-:W-:Y:S01]  /*152e0*/  STL [R1+0x58], R115 ;  /* 0x0000587301007387 */ /* 0x000fe20000100800 */
[----:B-1----:R-:W-:-:S02]  /*152f0*/  PRMT R4, RZ, 0x7610, R4 ;  /* 0x00007610ff047816 */ /* 0x002fc40000000004 */
[----:B------:R-:W-:Y:S01]  /*15300*/  PRMT R2, RZ, 0x7610, R2 ;  /* 0x00007610ff027816 */ /* 0x000fe20000000002 */
[----:B--2---:R0:W-:Y:S04]  /*15310*/  STL [R1+0x20], R113 ;  /* 0x0000207101007387 */ /* 0x0041e80000100800 */
[----:B0-----:R-:W2:Y:S04]  /*15320*/  LDL.LU R113, [R1+0x70] ;  /* 0x0000700001717983 */ /* 0x001ea80000300800 */
[----:B------:R-:W-:Y:S04]  /*15330*/  STL [R1+0x60], R19 ;  /* 0x0000601301007387 */ /* 0x000fe80000100800 */
[----:B----4-:R0:W-:Y:S01]  /*15340*/  STL [R1+0x1c], R62 ;  /* 0x00001c3e01007387 */ /* 0x0101e20000100800 */
[----:B------:R-:W-:-:S03]  /*15350*/  IADD3 R3, P3, PT, R3, R38, RZ ;  /* 0x0000002603037210 */ /* 0x000fc60007f7e0ff */
[----:B0-----:R-:W3:Y:S02]  /*15360*/  LDL.LU R62, [R1+0x78] ;  /* 0x00007800013e7983 */ /* 0x001ee40000300800 */
[----:B------:R-:W-:Y:S02]  /*15370*/  IMAD.X R63, R63, 0x1, R37, P3 ;  /* 0x000000013f3f7824 */ /* 0x000fe400018e0625 */
[----:B------:R-:W4:Y:S04]  /*15380*/  LDL.LU R18, [R1+0x84] ;  /* 0x0000840001127983 */ /* 0x000f280000300800 */
[----:B------:R-:W-:Y:S01]  /*15390*/  STL [R1+0x6c], R3 ;  /* 0x00006c0301007387 */ /* 0x000fe20000100800 */
[----:B------:R-:W-:-:S03]  /*153a0*/  IADD3 R12, P4, PT, R12, R38, RZ ;  /* 0x000000260c0c7210 */ /* 0x000fc60007f9e0ff */
[----:B------:R-:W-:Y:S04]  /*153b0*/  STL [R1+0x660], R40 ;  /* 0x0006602801007387 */ /* 0x000fe80000100800 */
[----:B------:R-:W-:Y:S01]  /*153c0*/  STL [R1+0x74], R12 ;  /* 0x0000740c01007387 */ /* 0x000fe20000100800 */
[----:B------:R-:W-:-:S03]  /*153d0*/  @!P0 IMAD.MOV.U32 R5, RZ, RZ, R63 ;  /* 0x000000ffff058224 */ /* 0x000fc600078e003f */
[----:B------:R-:W-:Y:S04]  /*153e0*/  STL [R1+0x68], R63 ;  /* 0x0000683f01007387 */ /* 0x000fe80000100800 */
[----:B------:R-:W3:Y:S04]  /*153f0*/  LDL.LU R19, [R1+0x8c] ;  /* 0x00008c0001137983 */ /* 0x000ee80000300800 */
[----:B------:R0:W-:Y:S02]  /*15400*/  STL.S16 [R1+0x10], R4 ;  /* 0x0000100401007387 */ /* 0x0001e40000100600 */
[----:B0-----:R-:W-:-:S05]  /*15410*/  @!P0 IMAD.MOV.U32 R4, RZ, RZ, R3 ;  /* 0x000000ffff048224 */ /* 0x001fca00078e0003 */
[----:B------:R-:W3:Y:S01]  /*15420*/  @!P0 LDG.E.U16 R2, desc[UR20][R4.64] ;  /* 0x0000001404028981 */ /* 0x000ee2000c1e1500 */
[----:B------:R-:W-:-:S05]  /*15430*/  IADD3 R13, P3, PT, R13, R38, RZ ;  /* 0x000000260d0d7210 */ /* 0x000fca0007f7e0ff */
[----:B------:R-:W-:Y:S04]  /*15440*/  STL [R1+0x7c], R13 ;  /* 0x00007c0d01007387 */ /* 0x000fe80000100800 */
[----:B------:R-:W4:Y:S01]  /*15450*/  LDL.LU R111, [R1+0x80] ;  /* 0x00008000016f7983 */ /* 0x000f220000300800 */
[----:B--2---:R-:W-:-:S05]  /*15460*/  IMAD.X R113, R113, 0x1, R37, P4 ;  /* 0x0000000171717824 */ /* 0x004fca00020e0625 */
[----:B------:R-:W-:Y:S04]  /*15470*/  STL [R1+0x70], R113 ;  /* 0x0000707101007387 */ /* 0x000fe80000100800 */
[----:B------:R-:W2:Y:S04]  /*15480*/  LDL.LU R63, [R1+0x88] ;  /* 0x00008800013f7983 */ /* 0x000ea80000300800 */
[----:B------:R-:W2:Y:S04]  /*15490*/  LDL.LU R3, [R1+0x94] ;  /* 0x0000940001037983 */ /* 0x000ea80000300800 */
[----:B---3--:R0:W-:Y:S04]  /*154a0*/  STL [R1+0x664], R2 ;  /* 0x0006640201007387 */ /* 0x0081e80000100800 */
[----:B0-----:R-:W3:Y:S01]  /*154b0*/  LDL.LU R2, [R1+0x10] ;  /* 0x0000100001027983 */ /* 0x001ee20000300800 */
[----:B------:R-:W-:Y:S01]  /*154c0*/  IMAD.X R62, R62, 0x1, R37, P3 ;  /* 0x000000013e3e7824 */ /* 0x000fe200018e0625 */
[----:B----4-:R-:W-:Y:S01]  /*154d0*/  IADD3 R18, P3, PT, R18, R38, RZ ;  /* 0x0000002612127210 */ /* 0x010fe20007f7e0ff */
[----:B------:R-:W-:-:S02]  /*154e0*/  @!P0 IMAD.MOV.U32 R4, RZ, RZ, R12 ;  /* 0x000000ffff048224 */ /* 0x000fc400078e000c */
[----:B------:R-:W-:Y:S01]  /*154f0*/  @!P0 IMAD.MOV.U32 R5, RZ, RZ, R113 ;  /* 0x000000ffff058224 */ /* 0x000fe200078e0071 */
[----:B------:R-:W4:Y:S01]  /*15500*/  LDL.LU R12, [R1+0x90] ;  /* 0x00009000010c7983 */ /* 0x000f220000300800 */
[-C--:B------:R-:W-:Y:S01]  /*15510*/  IADD3 R19, P4, PT, R19, R38.reuse, RZ ;  /* 0x0000002613137210 */ /* 0x080fe20007f9e0ff */
[--C-:B------:R-:W-:Y:S01]  /*15520*/  IMAD.X R111, R111, 0x1, R37.reuse, P3 ;  /* 0x000000016f6f7824 */ /* 0x100fe200018e0625 */
[----:B------:R-:W-:Y:S01]  /*15530*/  PRMT R36, RZ, 0x7610, R36 ;  /* 0x00007610ff247816 */ /* 0x000fe20000000024 */
[----:B------:R0:W-:Y:S02]  /*15540*/  STL [R1+0x78], R62 ;  /* 0x0000783e01007387 */ /* 0x0001e40000100800 */
[----:B--2---:R-:W-:Y:S01]  /*15550*/  IMAD.X R63, R63, 0x1, R37, P4 ;  /* 0x000000013f3f7824 */ /* 0x004fe200020e0625 */
[----:B------:R-:W-:Y:S01]  /*15560*/  IADD3 R3, P3, PT, R3, R38, RZ ;  /* 0x0000002603037210 */ /* 0x000fe20007f7e0ff */
[----:B---3--:R1:W2:Y:S02]  /*15570*/  @!P0 LDG.E.U16 R2, desc[UR20][R4.64] ;  /* 0x0000001404028981 */ /* 0x0082a4000c1e1500 */
[----:B-1----:R-:W-:-:S02]  /*15580*/  @!P0 IMAD.MOV.U32 R5, RZ, RZ, R62 ;  /* 0x000000ffff058224 */ /* 0x002fc400078e003e */
[----:B------:R-:W-:Y:S01]  /*15590*/  @!P0 IMAD.MOV.U32 R4, RZ, RZ, R13 ;  /* 0x000000ffff048224 */ /* 0x000fe200078e000d */
[----:B0-----:R-:W3:Y:S04]  /*155a0*/  LDL.LU R62, [R1+0x9c] ;  /* 0x00009c00013e7983 */ /* 0x001ee80000300800 */
[----:B------:R-:W2:Y:S04]  /*155b0*/  LDL.LU R13, [R1+0xa4] ;  /* 0x0000a400010d7983 */ /* 0x000ea80000300800 */
[----:B------:R0:W-:Y:S04]  /*155c0*/  STL [R1+0x84], R18 ;  /* 0x0000841201007387 */ /* 0x0001e80000100800 */
[----:B------:R-:W-:Y:S04]  /*155d0*/  STL [R1+0x8c], R19 ;  /* 0x00008c1301007387 */ /* 0x000fe80000100800 */
[----:B------:R-:W-:Y:S04]  /*155e0*/  STL [R1+0x80], R111 ;  /* 0x0000806f01007387 */ /* 0x000fe80000100800 */
[----:B------:R-:W-:Y:S04]  /*155f0*/  STL [R1+0x94], R3 ;  /* 0x0000940301007387 */ /* 0x000fe80000100800 */
[----:B------:R1:W2:Y:S04]  /*15600*/  @!P0 LDG.E.U16 R36, desc[UR20][R4.64] ;  /* 0x0000001404248981 */ /* 0x0002a8000c1e1500 */
[----:B------:R-:W2:Y:S04]  /*15610*/  LDL.LU R115, [R1+0x98] ;  /* 0x0000980001737983 */ /* 0x000ea80000300800 */
[----:B------:R4:W-:Y:S01]  /*15620*/  STL [R1+0x88], R63 ;  /* 0x0000883f01007387 */ /* 0x0009e20000100800 */
[----:B-1----:R-:W-:-:S03]  /*15630*/  @!P0 IMAD.MOV.U32 R4, RZ, RZ, R18 ;  /* 0x000000ffff048224 */ /* 0x002fc600078e0012 */
[----:B0-----:R-:W2:Y:S01]  /*15640*/  LDL.LU R18, [R1+0xac] ;  /* 0x0000ac0001127983 */ /* 0x001ea20000300800 */
[----:B------:R-:W-:Y:S01]  /*15650*/  PRMT R39, RZ, 0x7610, R39 ;  /* 0x00007610ff277816 */ /* 0x000fe20000000027 */
[----:B------:R-:W-:Y:S01]  /*15660*/  @!P0 IMAD.MOV.U32 R5, RZ, RZ, R111 ;  /* 0x000000ffff058224 */ /* 0x000fe200078e006f */
[----:B------:R-:W-:Y:S01]  /*15670*/  PRMT R0, RZ, 0x7610, R0 ;  /* 0x00007610ff007816 */ /* 0x000fe20000000000 */
[----:B----4-:R-:W-:Y:S01]  /*15680*/  IMAD.X R12, R12, 0x1, R37, P3 ;  /* 0x000000010c0c7824 */ /* 0x010fe200018e0625 */
[----:B------:R-:W4:Y:S04]  /*15690*/  LDL.LU R113, [R1+0xa0] ;  /* 0x0000a00001717983 */ /* 0x000f280000300800 */
[----:B------:R0:W4:Y:S04]  /*156a0*/  @!P0 LDG.E.U16 R39, desc[UR20][R4.64] ;  /* 0x0000001404278981 */ /* 0x000128000c1e1500 */
[----:B------:R1:W-:Y:S01]  /*156b0*/  STL [R1+0x90], R12 ;  /* 0x0000900c01007387 */ /* 0x0003e20000100800 */
[----:B0-----:R-:W-:-:S02]  /*156c0*/  @!P0 IMAD.MOV.U32 R4, RZ, RZ, R19 ;  /* 0x000000ffff048224 */ /* 0x001fc400078e0013 */
[----:B------:R-:W-:Y:S02]  /*156d0*/  @!P0 IMAD.MOV.U32 R5, RZ, RZ, R63 ;  /* 0x000000ffff058224 */ /* 0x000fe400078e003f */
[----:B------:R-:W4:Y:S01]  /*156e0*/  LDL.LU R63, [R1+0xa8] ;  /* 0x0000a800013f7983 */ /* 0x000f220000300800 */
[----:B------:R-:W-:-:S03]  /*156f0*/  PRMT R40, RZ, 0x7610, R40 ;  /* 0x00007610ff287816 */ /* 0x000fc60000000028 */
[----:B------:R0:W4:Y:S04]  /*15700*/  @!P0 LDG.E.U16 R0, desc[UR20][R4.64] ;  /* 0x0000001404008981 */ /* 0x000128000c1e1500 */
[----:B------:R-:W4:Y:S01]  /*15710*/  LDL.LU R111, [R1+0xb0] ;  /* 0x0000b000016f7983 */ /* 0x000f220000300800 */
[----:B0-----:R-:W-:Y:S02]  /*15720*/  @!P0 IMAD.MOV.U32 R5, RZ, RZ, R12 ;  /* 0x000000ffff058224 */ /* 0x001fe400078e000c */
[----:B------:R-:W-:-:S05]  /*15730*/  @!P0 IMAD.MOV.U32 R4, RZ, RZ, R3 ;  /* 0x000000ffff048224 */ /* 0x000fca00078e0003 */
[----:B------:R0:W4:Y:S01]  /*15740*/  @!P0 LDG.E.U16 R40, desc[UR20][R4.64] ;  /* 0x0000001404288981 */ /* 0x000122000c1e1500 */
[-C--:B---3--:R-:W-:Y:S02]  /*15750*/  IADD3 R62, P3, PT, R62, R38.reuse, RZ ;  /* 0x000000263e3e7210 */ /* 0x088fe40007f7e0ff */
[----:B--2---:R-:W-:-:S03]  /*15760*/  IADD3 R13, P4, PT, R13, R38, RZ ;  /* 0x000000260d0d7210 */ /* 0x004fc60007f9e0ff */
[----:B------:R2:W-:Y:S04]  /*15770*/  STL [R1+0x9c], R62 ;  /* 0x00009c3e01007387 */ /* 0x0005e80000100800 */
[----:B-1----:R-:W3:Y:S04]  /*15780*/  LDL.LU R12, [R1+0xb4] ;  /* 0x0000b400010c7983 */ /* 0x002ee80000300800 */
[----:B------:R-:W3:Y:S01]  /*15790*/  LDL.LU R19, [R1+0xbc] ;  /* 0x0000bc0001137983 */ /* 0x000ee20000300800 */
[----:B0-----:R-:W-:-:S03]  /*157a0*/  @!P0 IMAD.MOV.U32 R4, RZ, RZ, R62 ;  /* 0x000000ffff048224 */ /* 0x001fc600078e003e */
[----:B------:R-:W3:Y:S04]  /*157b0*/  LDL.LU R3, [R1+0xc4] ;  /* 0x0000c40001037983 */ /* 0x000ee80000300800 */
[----:B------:R0:W-:Y:S01]  /*157c0*/  STL [R1+0xa4], R13 ;  /* 0x0000a40d01007387 */ /* 0x0001e20000100800 */
[----:B------:R-:W-:Y:S01]  /*157d0*/  IMAD.X R115, R115, 0x1, R37, P3 ;  /* 0x0000000173737824 */ /* 0x000fe200018e0625 */
[----:B------:R-:W-:-:S04]  /*157e0*/  IADD3 R18, P3, PT, R18, R38, RZ ;  /* 0x0000002612127210 */ /* 0x000fc80007f7e0ff */
[----:B------:R-:W-:Y:S04]  /*157f0*/  STL [R1+0x98], R115 ;  /* 0x0000987301007387 */ /* 0x000fe80000100800 */
[----:B------:R-:W-:Y:S04]  /*15800*/  STL [R1+0xac], R18 ;  /* 0x0000ac1201007387 */ /* 0x000fe80000100800 */
[----:B--2---:R-:W2:Y:S01]  /*15810*/  LDL.LU R62, [R1+0xb8] ;  /* 0x0000b800013e7983 */ /* 0x004ea20000300800 */
[----:B------:R-:W-:Y:S01]  /*15820*/  PRMT R124, RZ, 0x7610, R124 ;  /* 0x00007610ff7c7816 */ /* 0x000fe2000000007c */
[----:B------:R-:W-:-:S02]  /*15830*/  @!P0 IMAD.MOV.U32 R5, RZ, RZ, R115 ;  /* 0x000000ffff058224 */ /* 0x000fc400078e0073 */
[--C-:B----4-:R-:W-:Y:S01]  /*15840*/  IMAD.X R113, R113, 0x1, R37.reuse, P4 ;  /* 0x0000000171717824 */ /* 0x110fe200020e0625 */
[----:B------:R-:W-:Y:S02]  /*15850*/  PRMT R122, RZ, 0x7610, R122 ;  /* 0x00007610ff7a7816 */ /* 0x000fe4000000007a */
[----:B------:R1:W4:Y:S04]  /*15860*/  @!P0 LDG.E.U16 R124, desc[UR20][R4.64] ;  /* 0x00000014047c8981 */ /* 0x000328000c1e1500 */
[----:B------:R-:W-:Y:S01]  /*15870*/  STL [R1+0xa0], R113 ;  /* 0x0000a07101007387 */ /* 0x000fe20000100800 */
[----:B------:R-:W-:Y:S02]  /*15880*/  IMAD.X R63, R63, 0x1, R37, P3 ;  /* 0x000000013f3f7824 */ /* 0x000fe400018e0625 */
[----:B-1----:R-:W-:-:S02]  /*15890*/  @!P0 IMAD.MOV.U32 R4, RZ, RZ, R13 ;  /* 0x000000ffff048224 */ /* 0x002fc400078e000d */
[----:B------:R-:W-:Y:S01]  /*158a0*/  @!P0 IMAD.MOV.U32 R5, RZ, RZ, R113 ;  /* 0x000000ffff058224 */ /* 0x000fe200078e0071 */
[----:B0-----:R-:W4:Y:S01]  /*158b0*/  LDL.LU R13, [R1+0xc0] ;  /* 0x0000c000010d7983 */ /* 0x001f220000300800 */
[----:B------:R-:W-:-:S03]  /*158c0*/  PRMT R120, RZ, 0x7610, R120 ;  /* 0x00007610ff787816 */ /* 0x000fc60000000078 */
[----:B------:R0:W4:Y:S04]  /*158d0*/  @!P0 LDG.E.U16 R122, desc[UR20][R4.64] ;  /* 0x00000014047a8981 */ /* 0x000128000c1e1500 */
[----:B------:R1:W-:Y:S01]  /*158e0*/  STL [R1+0xa8], R63 ;  /* 0x0000a83f01007387 */ /* 0x0003e20000100800 */
[----:B0-----:R-:W-:Y:S02]  /*158f0*/  @!P0 IMAD.MOV.U32 R5, RZ, RZ, R63 ;  /* 0x000000ffff058224 */ /* 0x001fe400078e003f */
[----:B------:R-:W-:Y:S01]  /*15900*/  @!P0 IMAD.MOV.U32 R4, RZ, RZ, R18 ;  /* 0x000000ffff048224 */ /* 0x000fe200078e0012 */
[----:B-1----:R-:W4:Y:S04]  /*15910*/  LDL.LU R63, [R1+0xcc] ;  /* 0x0000cc00013f7983 */ /* 0x002f280000300800 */
[----:B------:R-:W4:Y:S04]  /*15920*/  LDL.LU R18, [R1+0xd4] ;  /* 0x0000d40001127983 */ /* 0x000f280000300800 */
[----:B------:R0:W4:Y:S01]  /*15930*/  @!P0 LDG.E.U16 R120, desc[UR20][R4.64] ;  /* 0x0000001404788981 */ /* 0x000122000c1e1500 */
[----:B---3--:R-:W-:-:S02]  /*15940*/  IADD3 R12, P3, PT, R12, R38, RZ ;  /* 0x000000260c0c7210 */ /* 0x008fc40007f7e0ff */
[----:B------:R-:W-:-:S03]  /*15950*/  IADD3 R19, P4, PT, R19, R38, RZ ;  /* 0x0000002613137210 */ /* 0x000fc60007f9e0ff */
[----:B------:R-:W-:Y:S01]  /*15960*/  IMAD.X R111, R111, 0x1, R37, P3 ;  /* 0x000000016f6f7824 */ /* 0x000fe200018e0625 */
[----:B------:R1:W-:Y:S01]  /*15970*/  STL [R1+0xb4], R12 ;  /* 0x0000b40c01007387 */ /* 0x0003e20000100800 */
[----:B------:R-:W-:-:S03]  /*15980*/  IADD3 R3, P3, PT, R3, R38, RZ ;  /* 0x0000002603037210 */ /* 0x000fc60007f7e0ff */
[----:B------:R-:W-:Y:S01]  /*15990*/  STL [R1+0xbc], R19 ;  /* 0x0000bc1301007387 */ /* 0x000fe20000100800 */
[----:B0-----:R-:W-:-:S03]  /*159a0*/  @!P0 IMAD.MOV.U32 R4, RZ, RZ, R12 ;  /* 0x000000ffff048224 */ /* 0x001fc600078e000c */
[----:B------:R-:W-:Y:S04]  /*159b0*/  STL [R1+0xb0], R111 ;  /* 0x0000b06f01007387 */ /* 0x000fe80000100800 */
[----:B------:R-:W-:Y:S04]  /*159c0*/  STL [R1+0xc4], R3 ;  /* 0x0000c40301007387 */ /* 0x000fe80000100800 */
[----:B------:R-:W3:Y:S01]  /*159d0*/  LDL.LU R115, [R1+0xc8] ;  /* 0x0000c80001737983 */ /* 0x000ee20000300800 */
[----:B--2---:R-:W-:-:S05]  /*159e0*/  IMAD.X R62, R62, 0x1, R37, P4 ;  /* 0x000000013e3e7824 */ /* 0x004fca00020e0625 */
[----:B------:R0:W-:Y:S04]  /*159f0*/  STL [R1+0xb8], R62 ;  /* 0x0000b83e01007387 */ /* 0x0001e80000100800 */
[----:B-1----:R-:W2:Y:S01]  /*15a00*/  LDL.LU R12, [R1+0xdc] ;  /* 0x0000dc00010c7983 */ /* 0x002ea20000300800 */
[----:B------:R-:W-:Y:S01]  /*15a10*/  PRMT R118, RZ, 0x7610, R118 ;  /* 0x00007610ff767816 */ /* 0x000fe20000000076 */
[----:B------:R-:W-:Y:S01]  /*15a20*/  @!P0 IMAD.MOV.U32 R5, RZ, RZ, R111 ;  /* 0x000000ffff058224 */ /* 0x000fe200078e006f */
[----:B------:R-:W-:Y:S01]  /*15a30*/  PRMT R116, RZ, 0x7610, R116 ;  /* 0x00007610ff747816 */ /* 0x000fe20000000074 */
[----:B------:R-:W2:Y:S04]  /*15a40*/  LDL.LU R113, [R1+0xd0] ;  /* 0x0000d00001717983 */ /* 0x000ea80000300800 */
[----:B------:R1:W2:Y:S01]  /*15a50*/  @!P0 LDG.E.U16 R118, desc[UR20][R4.64] ;  /* 0x0000001404768981 */ /* 0x0002a2000c1e1500 */
[----:B----4-:R-:W-:-:S02]  /*15a60*/  IMAD.X R13, R13, 0x1, R37, P3 ;  /* 0x000000010d0d7824 */ /* 0x010fc400018e0625 */
[----:B-1----:R-:W-:Y:S02]  /*15a70*/  @!P0 IMAD.MOV.U32 R4, RZ, RZ, R19 ;  /* 0x000000ffff048224 */ /* 0x002fe400078e0013 */
[----:B------:R-:W-:Y:S01]  /*15a80*/  @!P0 IMAD.MOV.U32 R5, RZ, RZ, R62 ;  /* 0x000000ffff058224 */ /* 0x000fe200078e003e */
[----:B------:R1:W-:Y:S01]  /*15a90*/  STL [R1+0xc0], R13 ;  /* 0x0000c00d01007387 */ /* 0x0003e20000100800 */
[----:B------:R-:W-:-:S03]  /*15aa0*/  PRMT R114, RZ, 0x7610, R114 ;  /* 0x00007610ff727816 */ /* 0x000fc60000000072 */
[----:B0-----:R-:W4:Y:S01]  /*15ab0*/  LDL.LU R62, [R1+0xd8] ;  /* 0x0000d800013e7983 */ /* 0x001f220000300800 */
[----:B------:R-:W-:-:S03]  /*15ac0*/  IADD3 R63, P3, PT, R63, R38, RZ ;  /* 0x000000263f3f7210 */ /* 0x000fc60007f7e0ff */
[----:B------:R0:W4:Y:S04]  /*15ad0*/  @!P0 LDG.E.U16 R116, desc[UR20][R4.64] ;  /* 0x0000001404748981 */ /* 0x000128000c1e1500 */
[----:B------:R-:W4:Y:S01]  /*15ae0*/  LDL.LU R111, [R1+0xe0] ;  /* 0x0000e000016f7983 */ /* 0x000f220000300800 */
[----:B------:R-:W-:-:S03]  /*15af0*/  IADD3 R18, P4, PT, R18, R38, RZ ;  /* 0x0000002612127210 */ /* 0x000fc60007f9e0ff */
[----:B------:R2:W-:Y:S01]  /*15b00*/  STL [R1+0xcc], R63 ;  /* 0x0000cc3f01007387 */ /* 0x0005e20000100800 */
[----:B0-----:R-:W-:-:S03]  /*15b10*/  @!P0 IMAD.MOV.U32 R5, RZ, RZ, R13 ;  /* 0x000000ffff058224 */ /* 0x001fc600078e000d */
[----:B-1----:R-:W4:Y:S01]  /*15b20*/  LDL.LU R13, [R1+0xe4] ;  /* 0x0000e400010d7983 */ /* 0x002f220000300800 */
[----:B------:R-:W-:-:S03]  /*15b30*/  @!P0 IMAD.MOV.U32 R4, RZ, RZ, R3 ;  /* 0x000000ffff048224 */ /* 0x000fc600078e0003 */
[----:B------:R-:W4:Y:S04]  /*15b40*/  LDL.LU R19, [R1+0xec] ;  /* 0x0000ec0001137983 */ /* 0x000f280000300800 */
[----:B------:R-:W4:Y:S04]  /*15b50*/  LDL.LU R3, [R1+0xf4] ;  /* 0x0000f40001037983 */ /* 0x000f280000300800 */
[----:B------:R0:W-:Y:S04]  /*15b60*/  STL [R1+0xd4], R18 ;  /* 0x0000d41201007387 */ /* 0x0001e80000100800 */
[----:B------:R1:W4:Y:S02]  /*15b70*/  @!P0 LDG.E.U16 R114, desc[UR20][R4.64] ;  /* 0x0000001404728981 */ /* 0x000324000c1e1500 */
[----:B-1----:R-:W-:-:S02]  /*15b80*/  @!P0 IMAD.MOV.U32 R4, RZ, RZ, R63 ;  /* 0x000000ffff048224 */ /* 0x002fc400078e003f */
[----:B---3--:R-:W-:-:S05]  /*15b90*/  IMAD.X R115, R115, 0x1, R37, P3 ;  /* 0x0000000173737824 */ /* 0x008fca00018e0625 */
[----:B------:R-:W-:Y:S01]  /*15ba0*/  STL [R1+0xc8], R115 ;  /* 0x0000c87301007387 */ /* 0x000fe20000100800 */
[----:B--2---:R-:W-:-:S05]  /*15bb0*/  IADD3 R12, P3, PT, R12, R38, RZ ;  /* 0x000000260c0c7210 */ /* 0x004fca0007f7e0ff */
[----:B------:R-:W-:Y:S04]  /*15bc0*/  STL [R1+0xdc], R12 ;  /* 0x0000dc0c01007387 */ /* 0x000fe80000100800 */
[----:B------:R-:W2:Y:S01]  /*15bd0*/  LDL.LU R63, [R1+0xe8] ;  /* 0x0000e800013f7983 */ /* 0x000ea20000300800 */
[----:B------:R-:W-:Y:S01]  /*15be0*/  PRMT R112, RZ, 0x7610, R112 ;  /* 0x00007610ff707816 */ /* 0x000fe20000000070 */
[----:B------:R-:W-:Y:S02]  /*15bf0*/  @!P0 IMAD.MOV.U32 R5, RZ, RZ, R115 ;  /* 0x000000ffff058224 */ /* 0x000fe400078e0073 */
[--C-:B------:R-:W-:Y:S01]  /*15c00*/  IMAD.X R113, R113, 0x1, R37.reuse, P4 ;  /* 0x0000000171717824 */ /* 0x100fe200020e0625 */
[----:B------:R-:W-:Y:S02]  /*15c10*/  PRMT R110, RZ, 0x7610, R110 ;  /* 0x00007610ff6e7816 */ /* 0x000fe4000000006e */
[----:B------:R1:W3:Y:S04]  /*15c20*/  @!P0 LDG.E.U16 R112, desc[UR20][R4.64] ;  /* 0x0000001404708981 */ /* 0x0002e8000c1e1500 */
[----:B------:R-:W-:Y:S01]  /*15c30*/  STL [R1+0xd0], R113 ;  /* 0x0000d07101007387 */ /* 0x000fe20000100800 */
[----:B----4-:R-:W-:-:S02]  /*15c40*/  IMAD.X R62, R62, 0x1, R37, P3 ;  /* 0x000000013e3e7824 */ /* 0x010fc400018e0625 */
[----:B-1----:R-:W-:Y:S02]  /*15c50*/  @!P0 IMAD.MOV.U32 R4, RZ, RZ, R18 ;  /* 0x000000ffff048224 */ /* 0x002fe400078e0012 */
[----:B------:R-:W-:Y:S01]  /*15c60*/  @!P0 IMAD.MOV.U32 R5, RZ, RZ, R113 ;  /* 0x000000ffff058224 */ /* 0x000fe200078e0071 */
[----:B0-----:R-:W4:Y:S01]  /*15c70*/  LDL.LU R18, [R1+0xf0] ;  /* 0x0000f00001127983 */ /* 0x001f220000300800 */
[----:B------:R-:W-:-:S03]  /*15c80*/  PRMT R108, RZ, 0x7610, R108 ;  /* 0x00007610ff6c7816 */ /* 0x000fc6000000006c */
[----:B------:R0:W3:Y:S01]  /*15c90*/  @!P0 LDG.E.U16 R110, desc[UR20][R4.64] ;  /* 0x00000014046e8981 */ /* 0x0000e2000c1e1500 */
[----:B------:R-:W-:-:S03]  /*15ca0*/  IADD3 R13, P3, PT, R13, R38, RZ ;  /* 0x000000260d0d7210 */ /* 0x000fc60007f7e0ff */
[----:B------:R1:W-:Y:S01]  /*15cb0*/  STL [R1+0xd8], R62 ;  /* 0x0000d83e01007387 */ /* 0x0003e20000100800 */
[----:B0-----:R-:W-:Y:S01]  /*15cc0*/  @!P0 IMAD.MOV.U32 R5, RZ, RZ, R62 ;  /* 0x000000ffff058224 */ /* 0x001fe200078e003e */
[-C--:B------:R-:W-:Y:S01]  /*15cd0*/  IADD3 R19, P4, PT, R19, R38.reuse, RZ ;  /* 0x0000002613137210 */ /* 0x080fe20007f9e0ff */
[----:B------:R-:W-:Y:S02]  /*15ce0*/  IMAD.X R111, R111, 0x1, R37, P3 ;  /* 0x000000016f6f7824 */ /* 0x000fe400018e0625 */
[----:B------:R-:W-:Y:S01]  /*15cf0*/  @!P0 IMAD.MOV.U32 R4, RZ, RZ, R12 ;  /* 0x000000ffff048224 */ /* 0x000fe200078e000c */
[----:B------:R-:W-:Y:S01]  /*15d00*/  IADD3 R3, P3, PT, R3, R38, RZ ;  /* 0x0000002603037210 */ /* 0x000fe20007f7e0ff */
[----:B-1----:R-:W3:Y:S04]  /*15d10*/  LDL.LU R62, [R1+0xfc] ;  /* 0x0000fc00013e7983 */ /* 0x002ee80000300800 */
[----:B------:R-:W3:Y:S04]  /*15d20*/  LDL.LU R12, [R1+0x104] ;  /* 0x00010400010c7983 */ /* 0x000ee80000300800 */
[----:B------:R0:W-:Y:S04]  /*15d30*/  STL [R1+0xe4], R13 ;  /* 0x0000e40d01007387 */ /* 0x0001e80000100800 */
[----:B------:R-:W-:Y:S04]  /*15d40*/  STL [R1+0xec], R19 ;  /* 0x0000ec1301007387 */ /* 0x000fe80000100800 */
[----:B------:R-:W-:Y:S04]  /*15d50*/  STL [R1+0xe0], R111 ;  /* 0x0000e06f01007387 */ /* 0x000fe80000100800 */
[----:B------:R-:W-:Y:S04]  /*15d60*/  STL [R1+0xf4], R3 ;  /* 0x0000f40301007387 */ /* 0x000fe80000100800 */
[----:B------:R1:W3:Y:S04]  /*15d70*/  @!P0 LDG.E.U16 R108, desc[UR20][R4.64] ;  /* 0x00000014046c8981 */ /* 0x0002e8000c1e1500 */
[----:B------:R-:W3:Y:S01]  /*15d80*/  LDL.LU R115, [R1+0xf8] ;  /* 0x0000f80001737983 */ /* 0x000ee20000300800 */
[----:B-1----:R-:W-:-:S02]  /*15d90*/  @!P0 IMAD.MOV.U32 R4, RZ, RZ, R13 ;  /* 0x000000ffff048224 */ /* 0x002fc400078e000d */
[----:B--2---:R-:W-:-:S05]  /*15da0*/  IMAD.X R63, R63, 0x1, R37, P4 ;  /* 0x000000013f3f7824 */ /* 0x004fca00020e0625 */
[----:B------:R1:W-:Y:S04]  /*15db0*/  STL [R1+0xe8], R63 ;  /* 0x0000e83f01007387 */ /* 0x0003e80000100800 */
[----:B0-----:R-:W2:Y:S01]  /*15dc0*/  LDL.LU R13, [R1+0x10c] ;  /* 0x00010c00010d7983 */ /* 0x001ea20000300800 */
[----:B------:R-:W-:Y:S01]  /*15dd0*/  PRMT R106, RZ, 0x7610, R106 ;  /* 0x00007610ff6a7816 */ /* 0x000fe2000000006a */
[----:B------:R-:W-:Y:S01]  /*15de0*/  @!P0 IMAD.MOV.U32 R5, RZ, RZ, R111 ;  /* 0x000000ffff058224 */ /* 0x000fe200078e006f */
[----:B------:R-:W-:Y:S01]  /*15df0*/  PRMT R104, RZ, 0x7610, R104 ;  /* 0x00007610ff687816 */ /* 0x000fe20000000068 */
[----:B------:R-:W2:Y:S04]  /*15e00*/  LDL.LU R113, [R1+0x100] ;  /* 0x0001000001717983 */ /* 0x000ea80000300800 */
[----:B------:R0:W2:Y:S01]  /*15e10*/  @!P0 LDG.E.U16 R106, desc[UR20][R4.64] ;  /* 0x00000014046a8981 */ /* 0x0000a2000c1e1500 */
[----:B----4-:R-:W-:-:S02]  /*15e20*/  IMAD.X R18, R18, 0x1, R37, P3 ;  /* 0x0000000112127824 */ /* 0x010fc400018e0625 */
[----:B0-----:R-:W-:Y:S02]  /*15e30*/  @!P0 IMAD.MOV.U32 R4, RZ, RZ, R19 ;  /* 0x000000ffff048224 */ /* 0x001fe400078e0013 */
[----:B------:R-:W-:Y:S01]  /*15e40*/  @!P0 IMAD.MOV.U32 R5, RZ, RZ, R63 ;  /* 0x000000ffff058224 */ /* 0x000fe200078e003f */
[----:B------:R0:W-:Y:S01]  /*15e50*/  STL [R1+0xf0], R18 ;  /* 0x0000f01201007387 */ /* 0x0001e20000100800 */
[----:B------:R-:W-:-:S03]  /*15e60*/  PRMT R102, RZ, 0x7610, R102 ;  /* 0x00007610ff667816 */ /* 0x000fc60000000066 */
[----:B-1----:R-:W4:Y:S04]  /*15e70*/  LDL.LU R63, [R1+0x108] ;  /* 0x00010800013f7983 */ /* 0x002f280000300800 */
[----:B------:R1:W4:Y:S04]  /*15e80*/  @!P0 LDG.E.U16 R104, desc[UR20][R4.64] ;  /* 0x0000001404688981 */ /* 0x000328000c1e1500 */
[----:B------:R-:W4:Y:S01]  /*15e90*/  LDL.LU R111, [R1+0x110] ;  /* 0x00011000016f7983 */ /* 0x000f220000300800 */
[----:B---3--:R-:W-:Y:S01]  /*15ea0*/  IADD3 R62, P3, PT, R62, R38, RZ ;  /* 0x000000263e3e7210 */ /* 0x008fe20007f7e0ff */
[----:B-1----:R-:W-:-:S04]  /*15eb0*/  @!P0 IMAD.MOV.U32 R5, RZ, RZ, R18 ;  /* 0x000000ffff058224 */ /* 0x002fc800078e0012 */
[----:B------:R1:W-:Y:S01]  /*15ec0*/  STL [R1+0xfc], R62 ;  /* 0x0000fc3e01007387 */ /* 0x0003e20000100800 */
[----:B------:R-:W-:Y:S01]  /*15ed0*/  IADD3 R12, P4, PT, R12, R38, RZ ;  /* 0x000000260c0c7210 */ /* 0x000fe20007f9e0ff */
[----:B------:R-:W-:Y:S02]  /*15ee0*/  @!P0 IMAD.MOV.U32 R4, RZ, RZ, R3 ;  /* 0x000000ffff048224 */ /* 0x000fe400078e0003 */
[----:B0-----:R-:W3:Y:S04]  /*15ef0*/  LDL.LU R18, [R1+0x114] ;  /* 0x0001140001127983 */ /* 0x001ee80000300800 */
[----:B------:R-:W3:Y:S04]  /*15f00*/  LDL.LU R19, [R1+0x11c] ;  /* 0x00011c0001137983 */ /* 0x000ee80000300800 */
[----:B------:R-:W3:Y:S04]  /*15f10*/  LDL.LU R3, [R1+0x124] ;  /* 0x0001240001037983 */ /* 0x000ee80000300800 */
[----:B------:R0:W-:Y:S04]  /*15f20*/  STL [R1+0x104], R12 ;  /* 0x0001040c01007387 */ /* 0x0001e80000100800 */
[----:B------:R0:W3:Y:S01]  /*15f30*/  @!P0 LDG.E.U16 R102, desc[UR20][R4.64] ;  /* 0x0000001404668981 */ /* 0x0000e2000c1e1500 */
[----:B------:R-:W-:-:S05]  /*15f40*/  IMAD.X R115, R115, 0x1, R37, P3 ;  /* 0x0000000173737824 */ /* 0x000fca00018e0625 */
[----:B------:R-:W-:Y:S01]  /*15f50*/  STL [R1+0xf8], R115 ;  /* 0x0000f87301007387 */ /* 0x000fe20000100800 */
[----:B0-----:R-:W-:Y:S01]  /*15f60*/  @!P0 IMAD.MOV.U32 R4, RZ, RZ, R62 ;  /* 0x000000ffff048224 */ /* 0x001fe200078e003e */
[----:B--2---:R-:W-:-:S05]  /*15f70*/  IADD3 R13, P3, PT, R13, R38, RZ ;  /* 0x000000260d0d7210 */ /* 0x004fca0007f7e0ff */
[----:B------:R-:W-:Y:S04]  /*15f80*/  STL [R1+0x10c], R13 ;  /* 0x00010c0d01007387 */ /* 0x000fe80000100800 */
[----:B-1----:R-:W2:Y:S01]  /*15f90*/  LDL.LU R62, [R1+0x118] ;  /* 0x00011800013e7983 */ /* 0x002ea20000300800 */
[----:B------:R-:W-:Y:S01]  /*15fa0*/  PRMT R100, RZ, 0x7610, R100 ;  /* 0x00007610ff647816 */ /* 0x000fe20000000064 */
[----:B------:R-:W-:Y:S02]  /*15fb0*/  @!P0 IMAD.MOV.U32 R5, RZ, RZ, R115 ;  /* 0x000000ffff058224 */ /* 0x000fe400078e0073 */
[--C-:B------:R-:W-:Y:S01]  /*15fc0*/  IMAD.X R113, R113, 0x1, R37.reuse, P4 ;  /* 0x0000000171717824 */ /* 0x100fe200020e0625 */
[----:B------:R-:W-:Y:S02]  /*15fd0*/  PRMT R98, RZ, 0x7610, R98 ;  /* 0x00007610ff627816 */ /* 0x000fe40000000062 */
[----:B------:R0:W2:Y:S04]  /*15fe0*/  @!P0 LDG.E.U16 R100, desc[UR20][R4.64] ;  /* 0x0000001404648981 */ /* 0x0000a8000c1e1500 */
[----:B------:R-:W-:Y:S01]  /*15ff0*/  STL [R1+0x100], R113 ;  /* 0x0001007101007387 */ /* 0x000fe20000100800 */
[----:B----4-:R-:W-:-:S02]  /*16000*/  IMAD.X R63, R63, 0x1, R37, P3 ;  /* 0x000000013f3f7824 */ /* 0x010fc400018e0625 */
[----:B0-----:R-:W-:Y:S02]  /*16010*/  @!P0 IMAD.MOV.U32 R4, RZ, RZ, R12 ;  /* 0x000000ffff048224 */ /* 0x001fe400078e000c */
[----:B------:R-:W-:Y:S01]  /*16020*/  @!P0 IMAD.MOV.U32 R5, RZ, RZ, R113 ;  /* 0x000000ffff058224 */ /* 0x000fe200078e0071 */
[----:B------:R-:W4:Y:S01]  /*16030*/  LDL.LU R12, [R1+0x120] ;  /* 0x00012000010c7983 */ /* 0x000f220000300800 */
[----:B------:R-:W-:-:S03]  /*16040*/  PRMT R96, RZ, 0x7610, R96 ;  /* 0x00007610ff607816 */ /* 0x000fc60000000060 */
[----:B------:R0:W4:Y:S04]  /*16050*/  @!P0 LDG.E.U16 R98, desc[UR20][R4.64] ;  /* 0x0000001404628981 */ /* 0x000128000c1e1500 */
[----:B------:R1:W-:Y:S01]  /*16060*/  STL [R1+0x108], R63 ;  /* 0x0001083f01007387 */ /* 0x0003e20000100800 */
[-C--:B---3--:R-:W-:Y:S01]  /*16070*/  IADD3 R18, P3, PT, R18, R38.reuse, RZ ;  /* 0x0000002612127210 */ /* 0x088fe20007f7e0ff */
[----:B0-----:R-:W-:Y:S01]  /*16080*/  @!P0 IMAD.MOV.U32 R5, RZ, RZ, R63 ;  /* 0x000000ffff058224 */ /* 0x001fe200078e003f */
[----:B------:R-:W-:-:S03]  /*16090*/  IADD3 R19, P4, PT, R19, R38, RZ ;  /* 0x0000002613137210 */ /* 0x000fc60007f9e0ff */
[----:B------:R-:W-:Y:S01]  /*160a0*/  IMAD.X R111, R111, 0x1, R37, P3 ;  /* 0x000000016f6f7824 */ /* 0x000fe200018e0625 */
[----:B-1----:R-:W3:Y:S01]  /*160b0*/  LDL.LU R63, [R1+0x12c] ;  /* 0x00012c00013f7983 */ /* 0x002ee20000300800 */
[----:B------:R-:W-:Y:S01]  /*160c0*/  @!P0 IMAD.MOV.U32 R4, RZ, RZ, R13 ;  /* 0x000000ffff048224 */ /* 0x000fe200078e000d */
[----:B------:R-:W-:Y:S02]  /*160d0*/  IADD3 R3, P3, PT, R3, R38, RZ ;  /* 0x0000002603037210 */ /* 0x000fe40007f7e0ff */
        /* <DEDUP_REMOVED lines=22> */
[----:B------:R1:W4:Y:S01]  /*16240*/  @!P0 LDG.E.U16 R92, desc[UR20][R4.64] ;  /* 0x00000014045c8981 */ /* 0x000322000c1e1500 */
[----:B---3--:R-:W-:-:S03]  /*16250*/  IADD3 R63, P3, PT, R63, R38, RZ ;  /* 0x000000263f3f7210 */ /* 0x008fc60007f7e0ff */
[----:B------:R-:W3:Y:S01]  /*16260*/  LDL.LU R111, [R1+0x140] ;  /* 0x00014000016f7983 */ /* 0x000ee20000300800 */
[----:B------:R-:W-:-:S03]  /*16270*/  IADD3 R13, P4, PT, R13, R38, RZ ;  /* 0x000000260d0d7210 */ /* 0x000fc60007f9e0ff */
[----:B------:R2:W-:Y:S01]  /*16280*/  STL [R1+0x12c], R63 ;  /* 0x00012c3f01007387 */ /* 0x0005e20000100800 */
[----:B-1----:R-:W-:-:S03]  /*16290*/  @!P0 IMAD.MOV.U32 R5, RZ, RZ, R12 ;  /* 0x000000ffff058224 */ /* 0x002fc600078e000c */
[----:B0-----:R-:W3:Y:S01]  /*162a0*/  LDL.LU R12, [R1+0x144] ;  /* 0x00014400010c7983 */ /* 0x001ee20000300800 */
[----:B------:R-:W-:-:S03]  /*162b0*/  @!P0 IMAD.MOV.U32 R4, RZ, RZ, R3 ;  /* 0x000000ffff048224 */ /* 0x000fc600078e0003 */
[----:B------:R-:W3:Y:S04]  /*162c0*/  LDL.LU R19, [R1+0x14c] ;  /* 0x00014c0001137983 */ /* 0x000ee80000300800 */
[----:B------:R-:W3:Y:S04]  /*162d0*/  LDL.LU R3, [R1+0x154] ;  /* 0x0001540001037983 */ /* 0x000ee80000300800 */
[----:B------:R0:W-:Y:S04]  /*162e0*/  STL [R1+0x134], R13 ;  /* 0x0001340d01007387 */ /* 0x0001e80000100800 */
[----:B------:R1:W3:Y:S01]  /*162f0*/  @!P0 LDG.E.U16 R90, desc[UR20][R4.64] ;  /* 0x00000014045a8981 */ /* 0x0002e2000c1e1500 */
[----:B------:R-:W-:-:S05]  /*16300*/  IMAD.X R115, R115, 0x1, R37, P3 ;  /* 0x0000000173737824 */ /* 0x000fca00018e0625 */
[----:B------:R-:W-:Y:S01]  /*16310*/  STL [R1+0x128], R115 ;  /* 0x0001287301007387 */ /* 0x000fe20000100800 */
[----:B-1----:R-:W-:Y:S01]  /*16320*/  @!P0 IMAD.MOV.U32 R4, RZ, RZ, R63 ;  /* 0x000000ffff048224 */ /* 0x002fe200078e003f */
[----:B--2---:R-:W-:-:S05]  /*16330*/  IADD3 R18, P3, PT, R18, R38, RZ ;  /* 0x0000002612127210 */ /* 0x004fca0007f7e0ff */
[----:B------:R-:W-:Y:S04]  /*16340*/  STL [R1+0x13c], R18 ;  /* 0x00013c1201007387 */ /* 0x000fe80000100800 */
[----:B------:R-:W2:Y:S01]  /*16350*/  LDL.LU R63, [R1+0x148] ;  /* 0x00014800013f7983 */ /* 0x000ea20000300800 */
[----:B------:R-:W-:Y:S01]  /*16360*/  PRMT R88, RZ, 0x7610, R88 ;  /* 0x00007610ff587816 */ /* 0x000fe20000000058 */
[----:B------:R-:W-:Y:S02]  /*16370*/  @!P0 IMAD.MOV.U32 R5, RZ, RZ, R115 ;  /* 0x000000ffff058224 */ /* 0x000fe400078e0073 */
[--C-:B------:R-:W-:Y:S01]  /*16380*/  IMAD.X R113, R113, 0x1, R37.reuse, P4 ;  /* 0x0000000171717824 */ /* 0x100fe200020e0625 */
[----:B------:R-:W-:Y:S02]  /*16390*/  PRMT R86, RZ, 0x7610, R86 ;  /* 0x00007610ff567816 */ /* 0x000fe40000000056 */
[----:B------:R1:W2:Y:S04]  /*163a0*/  @!P0 LDG.E.U16 R88, desc[UR20][R4.64] ;  /* 0x0000001404588981 */ /* 0x0002a8000c1e1500 */
[----:B------:R-:W-:Y:S01]  /*163b0*/  STL [R1+0x130], R113 ;  /* 0x0001307101007387 */ /* 0x000fe20000100800 */
[----:B----4-:R-:W-:-:S02]  /*163c0*/  IMAD.X R62, R62, 0x1, R37, P3 ;  /* 0x000000013e3e7824 */ /* 0x010fc400018e0625 */
[----:B-1----:R-:W-:Y:S02]  /*163d0*/  @!P0 IMAD.MOV.U32 R4, RZ, RZ, R13 ;  /* 0x000000ffff048224 */ /* 0x002fe400078e000d */
[----:B------:R-:W-:Y:S01]  /*163e0*/  @!P0 IMAD.MOV.U32 R5, RZ, RZ, R113 ;  /* 0x000000ffff058224 */ /* 0x000fe200078e0071 */
[----:B0-----:R-:W4:Y:S01]  /*163f0*/  LDL.LU R13, [R1+0x150] ;  /* 0x00015000010d7983 */ /* 0x001f220000300800 */
[----:B------:R-:W-:-:S03]  /*16400*/  PRMT R84, RZ, 0x7610, R84 ;  /* 0x00007610ff547816 */ /* 0x000fc60000000054 */
[----:B------:R0:W4:Y:S01]  /*16410*/  @!P0 LDG.E.U16 R86, desc[UR20][R4.64] ;  /* 0x0000001404568981 */ /* 0x000122000c1e1500 */
[----:B---3--:R-:W-:-:S03]  /*16420*/  IADD3 R12, P3, PT, R12, R38, RZ ;  /* 0x000000260c0c7210 */ /* 0x008fc60007f7e0ff */
[----:B------:R1:W-:Y:S01]  /*16430*/  STL [R1+0x138], R62 ;  /* 0x0001383e01007387 */ /* 0x0003e20000100800 */
[-C--:B------:R-:W-:Y:S01]  /*16440*/  IADD3 R19, P4, PT, R19, R38.reuse, RZ ;  /* 0x0000002613137210 */ /* 0x080fe20007f9e0ff */
[----:B0-----:R-:W-:Y:S02]  /*16450*/  @!P0 IMAD.MOV.U32 R5, RZ, RZ, R62 ;  /* 0x000000ffff058224 */ /* 0x001fe400078e003e */
[----:B------:R-:W-:Y:S01]  /*16460*/  IMAD.X R111, R111, 0x1, R37, P3 ;  /* 0x000000016f6f7824 */ /* 0x000fe200018e0625 */
[----:B------:R-:W-:Y:S01]  /*16470*/  IADD3 R3, P3, PT, R3, R38, RZ ;  /* 0x0000002603037210 */ /* 0x000fe20007f7e0ff */
[----:B------:R-:W-:Y:S01]  /*16480*/  @!P0 IMAD.MOV.U32 R4, RZ, RZ, R18 ;  /* 0x000000ffff048224 */ /* 0x000fe200078e0012 */
        /* <DEDUP_REMOVED lines=25> */
[-C--:B---3--:R-:W-:Y:S02]  /*16620*/  IADD3 R62, P3, PT, R62, R38.reuse, RZ ;  /* 0x000000263e3e7210 */ /* 0x088fe40007f7e0ff */
[----:B------:R-:W-:Y:S01]  /*16630*/  IADD3 R18, P4, PT, R18, R38, RZ ;  /* 0x0000002612127210 */ /* 0x000fe20007f9e0ff */
[----:B-1----:R-:W-:-:S02]  /*16640*/  @!P0 IMAD.MOV.U32 R5, RZ, RZ, R13 ;  /* 0x000000ffff058224 */ /* 0x002fc400078e000d */
[----:B------:R1:W-:Y:S01]  /*16650*/  STL [R1+0x15c], R62 ;  /* 0x00015c3e01007387 */ /* 0x0003e20000100800 */
[----:B------:R-:W-:-:S03]  /*16660*/  @!P0 IMAD.MOV.U32 R4, RZ, RZ, R3 ;  /* 0x000000ffff048224 */ /* 0x000fc600078e0003 */
        /* <DEDUP_REMOVED lines=133> */
[----:B------:R-:W-:Y:S01]  /*16ec0*/  IMAD.X R113, R113, 0x1, R37, P4 ;  /* 0x0000000171717824 */ /* 0x000fe200020e0625 */
        /* <DEDUP_REMOVED lines=179> */
[----:B------:R-:W-:Y:S01]  /*17a00*/  IMAD.X R113, R113, 0x1, R37, P4 ;  /* 0x0000000171717824 */ /* 0x000fe200020e0625 */
        /* <DEDUP_REMOVED lines=55> */
[----:B------:R0:W-:Y:S04]  /*17d80*/  STL [R1+0x2a0], R12 ;  /* 0x0002a00c01007387 */ /* 0x0001e80000100800 */
[----:B-1----:R-:W2:Y:S01]  /*17d90*/  LDL.LU R62, [R1+0x2ac] ;  /* 0x0002ac00013e7983 */ /* 0x002ea20000300800 */
[----:B------:R-:W-:Y:S01]  /*17da0*/  PRMT R54, RZ, 0x7610, R54 ;  /* 0x00007610ff367816 */ /* 0x000fe20000000036 */
[----:B------:R-:W-:Y:S02]  /*17db0*/  @!P0 IMAD.MOV.U32 R5, RZ, RZ, R115 ;  /* 0x000000ffff058224 */ /* 0x000fe400078e0073 */
[----:B------:R-:W-:Y:S01]  /*17dc0*/  IMAD.X R113, R113, 0x1, R37, P4 ;  /* 0x0000000171717824 */ /* 0x000fe200020e0625 */
[----:B------:R-:W-:Y:S02]  /*17dd0*/  PRMT R41, RZ, 0x7610, R41 ;  /* 0x00007610ff297816 */ /* 0x000fe40000000029 */
[----:B------:R1:W2:Y:S01]  /*17de0*/  @!P0 LDG.E.U16 R54, desc[UR20][R4.64] ;  /* 0x0000001404368981 */ /* 0x0002a2000c1e1500 */
[----:B------:R-:W-:-:S03]  /*17df0*/  PRMT R23, RZ, 0x7610, R23 ;  /* 0x00007610ff177816 */ /* 0x000fc60000000017 */
[----:B------:R-:W-:Y:S01]  /*17e00*/  STL [R1+0x294], R113 ;  /* 0x0002947101007387 */ /* 0x000fe20000100800 */
[----:B----4-:R-:W-:Y:S02]  /*17e10*/  IMAD.X R63, R63, 0x1, R37, P3 ;  /* 0x000000013f3f7824 */ /* 0x010fe400018e0625 */
[----:B-1----:R-:W-:Y:S02]  /*17e20*/  @!P0 IMAD.MOV.U32 R4, RZ, RZ, R18 ;  /* 0x000000ffff048224 */ /* 0x002fe400078e0012 */
[----:B------:R-:W-:Y:S01]  /*17e30*/  @!P0 IMAD.MOV.U32 R5, RZ, RZ, R113 ;  /* 0x000000ffff058224 */ /* 0x000fe200078e0071 */
[----:B------:R-:W4:Y:S04]  /*17e40*/  LDL.LU R18, [R1+0x2b4] ;  /* 0x0002b40001127983 */ /* 0x000f280000300800 */
[----:B------:R1:W4:Y:S04]  /*17e50*/  @!P0 LDG.E.U16 R41, desc[UR20][R4.64] ;  /* 0x0000001404298981 */ /* 0x000328000c1e1500 */
[----:B------:R0:W-:Y:S01]  /*17e60*/  STL [R1+0x29c], R63 ;  /* 0x00029c3f01007387 */ /* 0x0001e20000100800 */
[-C--:B---3--:R-:W-:Y:S01]  /*17e70*/  IADD3 R13, P3, PT, R13, R38.reuse, RZ ;  /* 0x000000260d0d7210 */ /* 0x088fe20007f7e0ff */
[----:B-1----:R-:W-:Y:S01]  /*17e80*/  @!P0 IMAD.MOV.U32 R4, RZ, RZ, R12 ;  /* 0x000000ffff048224 */ /* 0x002fe200078e000c */
[-C--:B------:R-:W-:Y:S01]  /*17e90*/  IADD3 R19, P4, PT, R19, R38.reuse, RZ ;  /* 0x0000002613137210 */ /* 0x080fe20007f9e0ff */
[----:B------:R-:W-:Y:S01]  /*17ea0*/  @!P0 IMAD.MOV.U32 R5, RZ, RZ, R63 ;  /* 0x000000ffff058224 */ /* 0x000fe200078e003f */
[----:B0-----:R-:W3:Y:S01]  /*17eb0*/  LDL.LU R12, [R1+0x2c0] ;  /* 0x0002c000010c7983 */ /* 0x001ee20000300800 */
[----:B------:R-:W-:Y:S01]  /*17ec0*/  IMAD.X R111, R111, 0x1, R37, P3 ;  /* 0x000000016f6f7824 */ /* 0x000fe200018e0625 */
[----:B------:R-:W-:-:S02]  /*17ed0*/  IADD3 R3, P3, PT, R3, R38, RZ ;  /* 0x0000002603037210 */ /* 0x000fc40007f7e0ff */
[----:B------:R-:W3:Y:S04]  /*17ee0*/  LDL.LU R63, [R1+0x2c8] ;  /* 0x0002c800013f7983 */ /* 0x000ee80000300800 */
[----:B------:R0:W-:Y:S04]  /*17ef0*/  STL [R1+0x2a8], R13 ;  /* 0x0002a80d01007387 */ /* 0x0001e80000100800 */
[----:B------:R-:W-:Y:S04]  /*17f00*/  STL [R1+0x2b0], R19 ;  /* 0x0002b01301007387 */ /* 0x000fe80000100800 */
[----:B------:R1:W3:Y:S04]  /*17f10*/  @!P0 LDG.E.U16 R23, desc[UR20][R4.64] ;  /* 0x0000001404178981 */ /* 0x0002e8000c1e1500 */
[----:B------:R2:W-:Y:S04]  /*17f20*/  STL [R1+0x2a4], R111 ;  /* 0x0002a46f01007387 */ /* 0x0005e80000100800 */
[----:B------:R-:W-:Y:S01]  /*17f30*/  STL [R1+0x2b8], R3 ;  /* 0x0002b80301007387 */ /* 0x000fe20000100800 */
[----:B-1----:R-:W-:-:S03]  /*17f40*/  @!P0 IMAD.MOV.U32 R4, RZ, RZ, R13 ;  /* 0x000000ffff048224 */ /* 0x002fc600078e000d */
[----:B0-----:R-:W3:Y:S01]  /*17f50*/  LDL.LU R13, [R1+0x2bc] ;  /* 0x0002bc00010d7983 */ /* 0x001ee20000300800 */
[----:B--2---:R-:W-:-:S05]  /*17f60*/  IMAD.X R62, R62, 0x1, R37, P4 ;  /* 0x000000013e3e7824 */ /* 0x004fca00020e0625 */
[----:B------:R0:W-:Y:S04]  /*17f70*/  STL [R1+0x2ac], R62 ;  /* 0x0002ac3e01007387 */ /* 0x0001e80000100800 */
[----:B------:R-:W2:Y:S01]  /*17f80*/  LDL.LU R113, [R1+0x2d0] ;  /* 0x0002d00001717983 */ /* 0x000ea20000300800 */
[----:B------:R-:W-:Y:S01]  /*17f90*/  PRMT R10, RZ, 0x7610, R10 ;  /* 0x00007610ff0a7816 */ /* 0x000fe2000000000a */
[----:B------:R-:W-:Y:S01]  /*17fa0*/  @!P0 IMAD.MOV.U32 R5, RZ, RZ, R111 ;  /* 0x000000ffff058224 */ /* 0x000fe200078e006f */
[----:B------:R-:W-:Y:S01]  /*17fb0*/  PRMT R53, RZ, 0x7610, R53 ;  /* 0x00007610ff357816 */ /* 0x000fe20000000035 */
[----:B------:R-:W2:Y:S04]  /*17fc0*/  LDL.LU R117, [R1+0x2c4] ;  /* 0x0002c40001757983 */ /* 0x000ea80000300800 */
[----:B------:R1:W2:Y:S01]  /*17fd0*/  @!P0 LDG.E.U16 R10, desc[UR20][R4.64] ;  /* 0x00000014040a8981 */ /* 0x0002a2000c1e1500 */
[----:B----4-:R-:W-:-:S05]  /*17fe0*/  IMAD.X R18, R18, 0x1, R37, P3 ;  /* 0x0000000112127824 */ /* 0x010fca00018e0625 */
[----:B------:R4:W-:Y:S01]  /*17ff0*/  STL [R1+0x2b4], R18 ;  /* 0x0002b41201007387 */ /* 0x0009e20000100800 */
[----:B-1----:R-:W-:Y:S02]  /*18000*/  @!P0 IMAD.MOV.U32 R4, RZ, RZ, R19 ;  /* 0x000000ffff048224 */ /* 0x002fe400078e0013 */
[----:B------:R-:W-:Y:S01]  /*18010*/  @!P0 IMAD.MOV.U32 R5, RZ, RZ, R62 ;  /* 0x000000ffff058224 */ /* 0x000fe200078e003e */
[----:B------:R-:W2:Y:S04]  /*18020*/  LDL.LU R115, [R1+0x2cc] ;  /* 0x0002cc0001737983 */ /* 0x000ea80000300800 */
[----:B------:R-:W2:Y:S04]  /*18030*/  LDL.LU R111, [R1+0x2d4] ;  /* 0x0002d400016f7983 */ /* 0x000ea80000300800 */
[----:B------:R1:W2:Y:S01]  /*18040*/  @!P0 LDG.E.U16 R53, desc[UR20][R4.64] ;  /* 0x0000001404358981 */ /* 0x0002a2000c1e1500 */
[----:B---3--:R-:W-:-:S02]  /*18050*/  IADD3 R12, P3, PT, R12, R38, RZ ;  /* 0x000000260c0c7210 */ /* 0x008fc40007f7e0ff */
[----:B------:R-:W-:-:S03]  /*18060*/  IADD3 R63, P4, PT, R63, R38, RZ ;  /* 0x000000263f3f7210 */ /* 0x000fc60007f9e0ff */
[----:B------:R3:W-:Y:S01]  /*18070*/  STL [R1+0x2c0], R12 ;  /* 0x0002c00c01007387 */ /* 0x0007e20000100800 */
[----:B-1----:R-:W-:-:S03]  /*18080*/  @!P0 IMAD.MOV.U32 R5, RZ, RZ, R18 ;  /* 0x000000ffff058224 */ /* 0x002fc600078e0012 */
[----:B0-----:R-:W3:Y:S01]  /*18090*/  LDL.LU R62, [R1+0x2d8] ;  /* 0x0002d800013e7983 */ /* 0x001ee20000300800 */
[----:B------:R-:W-:-:S03]  /*180a0*/  @!P0 IMAD.MOV.U32 R4, RZ, RZ, R3 ;  /* 0x000000ffff048224 */ /* 0x000fc600078e0003 */
[----:B----4-:R-:W4:Y:S04]  /*180b0*/  LDL.LU R18, [R1+0x2e0] ;  /* 0x0002e00001127983 */ /* 0x010f280000300800 */
[----:B------:R-:W4:Y:S04]  /*180c0*/  LDL.LU R3, [R1+0x2e8] ;  /* 0x0002e80001037983 */ /* 0x000f280000300800 */
[----:B------:R-:W-:Y:S01]  /*180d0*/  STL [R1+0x2c8], R63 ;  /* 0x0002c83f01007387 */ /* 0x000fe20000100800 */
[----:B------:R-:W-:-:S05]  /*180e0*/  IMAD.X R13, R13, 0x1, R37, P3 ;  /* 0x000000010d0d7824 */ /* 0x000fca00018e0625 */
[----:B------:R0:W-:Y:S01]  /*180f0*/  STL [R1+0x2bc], R13 ;  /* 0x0002bc0d01007387 */ /* 0x0001e20000100800 */
[----:B--2---:R-:W-:-:S05]  /*18100*/  IADD3 R113, P3, PT, R113, R38, RZ ;  /* 0x0000002671717210 */ /* 0x004fca0007f7e0ff */
[----:B------:R-:W-:Y:S04]  /*18110*/  STL [R1+0x2d0], R113 ;  /* 0x0002d07101007387 */ /* 0x000fe80000100800 */
[----:B------:R-:W2:Y:S01]  /*18120*/  LDL.LU R19, [R1+0x2dc] ;  /* 0x0002dc0001137983 */ /* 0x000ea20000300800 */
[----:B------:R-:W-:Y:S02]  /*18130*/  PRMT R35, RZ, 0x7610, R35 ;  /* 0x00007610ff237816 */ /* 0x000fe40000000023 */
[----:B------:R-:W-:Y:S01]  /*18140*/  PRMT R22, RZ, 0x7610, R22 ;  /* 0x00007610ff167816 */ /* 0x000fe20000000016 */
[----:B------:R-:W-:-:S03]  /*18150*/  IMAD.X R117, R117, 0x1, R37, P4 ;  /* 0x0000000175757824 */ /* 0x000fc600020e0625 */
[----:B------:R1:W2:Y:S04]  /*18160*/  @!P0 LDG.E.U16 R35, desc[UR20][R4.64] ;  /* 0x0000001404238981 */ /* 0x0002a8000c1e1500 */
[----:B------:R3:W2:Y:S01]  /*18170*/  @!P0 LDG.E.U16 R22, desc[UR20][R12.64] ;  /* 0x000000140c168981 */ /* 0x0006a2000c1e1500 */
[----:B------:R-:W-:Y:S01]  /*18180*/  IMAD.X R115, R115, 0x1, R37, P3 ;  /* 0x0000000173737824 */ /* 0x000fe200018e0625 */
[----:B-1----:R-:W-:Y:S02]  /*18190*/  PRMT R5, RZ, 0x7610, R5 ;  /* 0x00007610ff057816 */ /* 0x002fe40000000005 */
[----:B------:R1:W-:Y:S01]  /*181a0*/  STL [R1+0x2c4], R117 ;  /* 0x0002c47501007387 */ /* 0x0003e20000100800 */
[----:B---3--:R-:W-:Y:S02]  /*181b0*/  @!P0 IMAD.MOV.U32 R12, RZ, RZ, R63 ;  /* 0x000000ffff0c8224 */ /* 0x008fe400078e003f */
[----:B0-----:R-:W-:Y:S01]  /*181c0*/  @!P0 IMAD.MOV.U32 R13, RZ, RZ, R117 ;  /* 0x000000ffff0d8224 */ /* 0x001fe200078e0075 */
[----:B------:R-:W3:Y:S01]  /*181d0*/  LDL.LU R63, [R1+0x2e4] ;  /* 0x0002e400013f7983 */ /* 0x000ee20000300800 */
[----:B------:R-:W-:-:S02]  /*181e0*/  PRMT R52, RZ, 0x7610, R52 ;  /* 0x00007610ff347816 */ /* 0x000fc40000000034 */
[-C--:B------:R-:W-:Y:S01]  /*181f0*/  IADD3 R62, P3, PT, R62, R38.reuse, RZ ;  /* 0x000000263e3e7210 */ /* 0x080fe20007f7e0ff */
[----:B------:R-:W-:Y:S01]  /*18200*/  STL [R1+0x2cc], R115 ;  /* 0x0002cc7301007387 */ /* 0x000fe20000100800 */
[----:B----4-:R-:W-:-:S03]  /*18210*/  IADD3 R18, P4, PT, R18, R38, RZ ;  /* 0x0000002612127210 */ /* 0x010fc60007f9e0ff */
[----:B------:R0:W4:Y:S01]  /*18220*/  @!P0 LDG.E.U16 R5, desc[UR20][R12.64] ;  /* 0x000000140c058981 */ /* 0x000122000c1e1500 */
[----:B------:R-:W-:Y:S01]  /*18230*/  IMAD.X R111, R111, 0x1, R37, P3 ;  /* 0x000000016f6f7824 */ /* 0x000fe200018e0625 */
[----:B------:R-:W-:Y:S02]  /*18240*/  IADD3 R3, P3, PT, R3, R38, RZ ;  /* 0x0000002603037210 */ /* 0x000fe40007f7e0ff */
[----:B-1----:R-:W4:Y:S01]  /*18250*/  LDL.LU R117, [R1+0x2f0] ;  /* 0x0002f00001757983 */ /* 0x002f220000300800 */
[----:B0-----:R-:W-:Y:S02]  /*18260*/  @!P0 IMAD.MOV.U32 R12, RZ, RZ, R113 ;  /* 0x000000ffff0c8224 */ /* 0x001fe400078e0071 */
[----:B------:R-:W-:Y:S01]  /*18270*/  @!P0 IMAD.MOV.U32 R13, RZ, RZ, R115 ;  /* 0x000000ffff0d8224 */ /* 0x000fe200078e0073 */
[----:B------:R-:W4:Y:S04]  /*18280*/  LDL.LU R113, [R1+0x2f8] ;  /* 0x0002f80001717983 */ /* 0x000f280000300800 */
[----:B------:R0:W-:Y:S04]  /*18290*/  STL [R1+0x2d8], R62 ;  /* 0x0002d83e01007387 */ /* 0x0001e80000100800 */
[----:B------:R-:W-:Y:S04]  /*182a0*/  STL [R1+0x2e0], R18 ;  /* 0x0002e01201007387 */ /* 0x000fe80000100800 */
[----:B------:R-:W-:Y:S04]  /*182b0*/  STL [R1+0x2d4], R111 ;  /* 0x0002d46f01007387 */ /* 0x000fe80000100800 */
[----:B------:R-:W-:Y:S04]  /*182c0*/  STL [R1+0x2e8], R3 ;  /* 0x0002e80301007387 */ /* 0x000fe80000100800 */
[----:B------:R1:W4:Y:S04]  /*182d0*/  @!P0 LDG.E.U16 R52, desc[UR20][R12.64] ;  /* 0x000000140c348981 */ /* 0x000328000c1e1500 */
[----:B------:R-:W4:Y:S01]  /*182e0*/  LDL.LU R123, [R1+0x2ec] ;  /* 0x0002ec00017b7983 */ /* 0x000f220000300800 */
[----:B-1----:R-:W-:-:S02]  /*182f0*/  @!P0 IMAD.MOV.U32 R12, RZ, RZ, R62 ;  /* 0x000000ffff0c8224 */ /* 0x002fc400078e003e */
[----:B--2---:R-:W-:-:S05]  /*18300*/  IMAD.X R19, R19, 0x1, R37, P4 ;  /* 0x0000000113137824 */ /* 0x004fca00020e0625 */
[----:B------:R1:W-:Y:S04]  /*18310*/  STL [R1+0x2dc], R19 ;  /* 0x0002dc1301007387 */ /* 0x0003e80000100800 */
[----:B0-----:R-:W2:Y:S04]  /*18320*/  LDL.LU R62, [R1+0x300] ;  /* 0x00030000013e7983 */ /* 0x001ea80000300800 */
[----:B------:R-:W2:Y:S01]  /*18330*/  LDL.LU R121, [R1+0x2f4] ;  /* 0x0002f40001797983 */ /* 0x000ea20000300800 */
[----:B------:R-:W-:Y:S01]  /*18340*/  PRMT R21, RZ, 0x7610, R21 ;  /* 0x00007610ff157816 */ /* 0x000fe20000000015 */
[----:B------:R-:W-:Y:S01]  /*18350*/  @!P0 IMAD.MOV.U32 R13, RZ, RZ, R111 ;  /* 0x000000ffff0d8224 */ /* 0x000fe200078e006f */
[----:B------:R-:W-:-:S04]  /*18360*/  PRMT R34, RZ, 0x7610, R34 ;  /* 0x00007610ff227816 */ /* 0x000fc80000000022 */
[----:B------:R1:W2:Y:S01]  /*18370*/  @!P0 LDG.E.U16 R21, desc[UR20][R18.64] ;  /* 0x0000001412158981 */ /* 0x0002a2000c1e1500 */
[----:B---3--:R-:W-:-:S03]  /*18380*/  IMAD.X R63, R63, 0x1, R37, P3 ;  /* 0x000000013f3f7824 */ /* 0x008fc600018e0625 */
[----:B------:R0:W3:Y:S04]  /*18390*/  @!P0 LDG.E.U16 R34, desc[UR20][R12.64] ;  /* 0x000000140c228981 */ /* 0x0000e8000c1e1500 */
[----:B------:R0:W-:Y:S01]  /*183a0*/  STL [R1+0x2e4], R63 ;  /* 0x0002e43f01007387 */ /* 0x0001e20000100800 */
[----:B-1----:R-:W-:-:S03]  /*183b0*/  @!P0 IMAD.MOV.U32 R19, RZ, RZ, R63 ;  /* 0x000000ffff138224 */ /* 0x002fc600078e003f */
[----:B------:R-:W3:Y:S01]  /*183c0*/  LDL.LU R119, [R1+0x2fc] ;  /* 0x0002fc0001777983 */ /* 0x000ee20000300800 */
[----:B------:R-:W-:Y:S01]  /*183d0*/  @!P0 IMAD.MOV.U32 R18, RZ, RZ, R3 ;  /* 0x000000ffff128224 */ /* 0x000fe200078e0003 */
[----:B0-----:R-:W-:Y:S02]  /*183e0*/  PRMT R13, RZ, 0x7610, R13 ;  /* 0x00007610ff0d7816 */ /* 0x001fe4000000000d */
[----:B------:R-:W3:Y:S01]  /*183f0*/  LDL.LU R63, [R1+0x304] ;  /* 0x00030400013f7983 */ /* 0x000ee20000300800 */
[----:B----4-:R-:W-:-:S03]  /*18400*/  IADD3 R117, P3, PT, R117, R38, RZ ;  /* 0x0000002675757210 */ /* 0x010fc60007f7e0ff */
[----:B------:R0:W4:Y:S04]  /*18410*/  @!P0 LDG.E.U16 R13, desc[UR20][R18.64] ;  /* 0x00000014120d8981 */ /* 0x000128000c1e1500 */
[----:B------:R1:W-:Y:S01]  /*18420*/  STL [R1+0x2f0], R117 ;  /* 0x0002f07501007387 */ /* 0x0003e20000100800 */
[----:B------:R-:W-:-:S03]  /*18430*/  IADD3 R113, P4, PT, R113, R38, RZ ;  /* 0x0000002671717210 */ /* 0x000fc60007f9e0ff */
[----:B------:R-:W4:Y:S04]  /*18440*/  LDL.LU R3, [R1+0x308] ;  /* 0x0003080001037983 */ /* 0x000f280000300800 */
[----:B------:R-:W4:Y:S01]  /*18450*/  LDL.LU R115, [R1+0x310] ;  /* 0x0003100001737983 */ /* 0x000f220000300800 */
[----:B0-----:R-:W-:-:S03]  /*18460*/  @!P0 IMAD.MOV.U32 R18, RZ, RZ, R117 ;  /* 0x000000ffff128224 */ /* 0x001fc600078e0075 */
[----:B------:R-:W4:Y:S01]  /*18470*/  LDL.LU R111, [R1+0x318] ;  /* 0x00031800016f7983 */ /* 0x000f220000300800 */
[----:B------:R-:W-:-:S03]  /*18480*/  PRMT R51, RZ, 0x7610, R51 ;  /* 0x00007610ff337816 */ /* 0x000fc60000000033 */
[----:B------:R0:W-:Y:S01]  /*18490*/  STL [R1+0x2f8], R113 ;  /* 0x0002f87101007387 */ /* 0x0001e20000100800 */
[----:B------:R-:W-:-:S05]  /*184a0*/  IMAD.X R123, R123, 0x1, R37, P3 ;  /* 0x000000017b7b7824 */ /* 0x000fca00018e0625 */
[----:B------:R-:W-:Y:S01]  /*184b0*/  STL [R1+0x2ec], R123 ;  /* 0x0002ec7b01007387 */ /* 0x000fe20000100800 */
[----:B------:R-:W-:-:S05]  /*184c0*/  @!P0 IMAD.MOV.U32 R19, RZ, RZ, R123 ;  /* 0x000000ffff138224 */ /* 0x000fca00078e007b */
[----:B------:R0:W4:Y:S02]  /*184d0*/  @!P0 LDG.E.U16 R51, desc[UR20][R18.64] ;  /* 0x0000001412338981 */ /* 0x000124000c1e1500 */
[----:B0-----:R-:W-:Y:S01]  /*184e0*/  @!P0 IMAD.MOV.U32 R18, RZ, RZ, R113 ;  /* 0x000000ffff128224 */ /* 0x001fe200078e0071 */
[----:B--2---:R-:W-:-:S05]  /*184f0*/  IADD3 R62, P3, PT, R62, R38, RZ ;  /* 0x000000263e3e7210 */ /* 0x004fca0007f7e0ff */
[----:B------:R0:W-:Y:S01]  /*18500*/  STL [R1+0x300], R62 ;  /* 0x0003003e01007387 */ /* 0x0001e20000100800 */
[----:B------:R-:W-:-:S03]  /*18510*/  IMAD.X R121, R121, 0x1, R37, P4 ;  /* 0x0000000179797824 */ /* 0x000fc600020e0625 */
[----:B-1----:R-:W2:Y:S04]  /*18520*/  LDL.LU R117, [R1+0x30c] ;  /* 0x00030c0001757983 */ /* 0x002ea80000300800 */
[----:B------:R-:W-:Y:S04]  /*18530*/  STL [R1+0x2f4], R121 ;  /* 0x0002f47901007387 */ /* 0x000fe80000100800 */
[----:B------:R-:W2:Y:S01]  /*18540*/  LDL.LU R113, [R1+0x314] ;  /* 0x0003140001717983 */ /* 0x000ea20000300800 */
[----:B------:R-:W-:Y:S01]  /*18550*/  PRMT R33, RZ, 0x7610, R33 ;  /* 0x00007610ff217816 */ /* 0x000fe20000000021 */
[----:B------:R-:W-:-:S02]  /*18560*/  @!P0 IMAD.MOV.U32 R19, RZ, RZ, R121 ;  /* 0x000000ffff138224 */ /* 0x000fc400078e0079 */
[----:B---3--:R-:W-:-:S03]  /*18570*/  IMAD.X R119, R119, 0x1, R37, P3 ;  /* 0x0000000177777824 */ /* 0x008fc600018e0625 */
[----:B------:R1:W3:Y:S01]  /*18580*/  @!P0 LDG.E.U16 R33, desc[UR20][R18.64] ;  /* 0x0000001412218981 */ /* 0x0002e2000c1e1500 */
[----:B------:R-:W-:-:S03]  /*18590*/  PRMT R20, RZ, 0x7610, R20 ;  /* 0x00007610ff147816 */ /* 0x000fc60000000014 */
[----:B------:R4:W-:Y:S01]  /*185a0*/  STL [R1+0x2fc], R119 ;  /* 0x0002fc7701007387 */ /* 0x0009e20000100800 */
[----:B-1----:R-:W-:Y:S02]  /*185b0*/  @!P0 IMAD.MOV.U32 R18, RZ, RZ, R62 ;  /* 0x000000ffff128224 */ /* 0x002fe400078e003e */
[----:B------:R-:W-:Y:S01]  /*185c0*/  @!P0 IMAD.MOV.U32 R19, RZ, RZ, R119 ;  /* 0x000000ffff138224 */ /* 0x000fe200078e0077 */
[----:B0-----:R-:W3:Y:S01]  /*185d0*/  LDL.LU R62, [R1+0x320] ;  /* 0x00032000013e7983 */ /* 0x001ee20000300800 */
[----:B----4-:R-:W-:-:S03]  /*185e0*/  IADD3 R3, P3, PT, R3, R38, RZ ;  /* 0x0000002603037210 */ /* 0x010fc60007f7e0ff */
[----:B------:R-:W4:Y:S01]  /*185f0*/  LDL.LU R119, [R1+0x328] ;  /* 0x0003280001777983 */ /* 0x000f220000300800 */
[-C--:B------:R-:W-:Y:S01]  /*18600*/  IADD3 R115, P4, PT, R115, R38.reuse, RZ ;  /* 0x0000002673737210 */ /* 0x080fe20007f9e0ff */
[----:B------:R-:W-:Y:S02]  /*18610*/  IMAD.X R63, R63, 0x1, R37, P3 ;  /* 0x000000013f3f7824 */ /* 0x000fe400018e0625 */
[----:B------:R-:W-:Y:S01]  /*18620*/  STL [R1+0x308], R3 ;  /* 0x0003080301007387 */ /* 0x000fe20000100800 */
[----:B------:R-:W-:-:S03]  /*18630*/  IADD3 R111, P3, PT, R111, R38, RZ ;  /* 0x000000266f6f7210 */ /* 0x000fc60007f7e0ff */
[----:B------:R0:W4:Y:S01]  /*18640*/  @!P0 LDG.E.U16 R20, desc[UR20][R18.64] ;  /* 0x0000001412148981 */ /* 0x000122000c1e1500 */
[----:B------:R-:W-:-:S03]  /*18650*/  PRMT R12, RZ, 0x7610, R12 ;  /* 0x00007610ff0c7816 */ /* 0x000fc6000000000c */
[----:B------:R-:W-:Y:S04]  /*18660*/  STL [R1+0x310], R115 ;  /* 0x0003107301007387 */ /* 0x000fe80000100800 */
[----:B------:R1:W-:Y:S01]  /*18670*/  STL [R1+0x304], R63 ;  /* 0x0003043f01007387 */ /* 0x0003e20000100800 */
[----:B0-----:R-:W-:Y:S02]  /*18680*/  @!P0 IMAD.MOV.U32 R18, RZ, RZ, R3 ;  /* 0x000000ffff128224 */ /* 0x001fe400078e0003 */
[----:B------:R-:W-:Y:S01]  /*18690*/  @!P0 IMAD.MOV.U32 R19, RZ, RZ, R63 ;  /* 0x000000ffff138224 */ /* 0x000fe200078e003f */
[----:B------:R0:W-:Y:S01]  /*186a0*/  STL [R1+0x318], R111 ;  /* 0x0003186f01007387 */ /* 0x0001e20000100800 */
[----:B------:R-:W-:-:S03]  /*186b0*/  PRMT R50, RZ, 0x7610, R50 ;  /* 0x00007610ff327816 */ /* 0x000fc60000000032 */
[----:B------:R0:W4:Y:S04]  /*186c0*/  @!P0 LDG.E.U16 R12, desc[UR20][R18.64] ;  /* 0x00000014120c8981 */ /* 0x000128000c1e1500 */
[----:B-1----:R-:W4:Y:S01]  /*186d0*/  LDL.LU R63, [R1+0x31c] ;  /* 0x00031c00013f7983 */ /* 0x002f220000300800 */
[----:B0-----:R-:W-:Y:S02]  /*186e0*/  @!P0 IMAD.MOV.U32 R18, RZ, RZ, R115 ;  /* 0x000000ffff128224 */ /* 0x001fe400078e0073 */
[----:B--2---:R-:W-:-:S05]  /*186f0*/  IMAD.X R117, R117, 0x1, R37, P4 ;  /* 0x0000000175757824 */ /* 0x004fca00020e0625 */
[----:B------:R0:W-:Y:S01]  /*18700*/  STL [R1+0x30c], R117 ;  /* 0x00030c7501007387 */ /* 0x0001e20000100800 */
[----:B------:R-:W-:-:S03]  /*18710*/  @!P0 IMAD.MOV.U32 R19, RZ, RZ, R117 ;  /* 0x000000ffff138224 */ /* 0x000fc600078e0075 */
[----:B------:R-:W2:Y:S01]  /*18720*/  LDL.LU R3, [R1+0x330] ;  /* 0x0003300001037983 */ /* 0x000ea20000300800 */
[----:B------:R-:W-:-:S03]  /*18730*/  IMAD.X R113, R113, 0x1, R37, P3 ;  /* 0x0000000171717824 */ /* 0x000fc600018e0625 */
[----:B------:R-:W2:Y:S04]  /*18740*/  LDL.LU R125, [R1+0x324] ;  /* 0x00032400017d7983 */ /* 0x000ea80000300800 */
[----:B------:R1:W2:Y:S04]  /*18750*/  @!P0 LDG.E.U16 R50, desc[UR20][R18.64] ;  /* 0x0000001412328981 */ /* 0x0002a8000c1e1500 */
[----:B------:R0:W-:Y:S01]  /*18760*/  STL [R1+0x314], R113 ;  /* 0x0003147101007387 */ /* 0x0001e20000100800 */
[----:B-1----:R-:W-:-:S03]  /*18770*/  @!P0 IMAD.MOV.U32 R18, RZ, RZ, R111 ;  /* 0x000000ffff128224 */ /* 0x002fc600078e006f */
[----:B------:R-:W2:Y:S01]  /*18780*/  LDL.LU R111, [R1+0x32c] ;  /* 0x00032c00016f7983 */ /* 0x000ea20000300800 */
[-C--:B---3--:R-:W-:Y:S01]  /*18790*/  IADD3 R62, P3, PT, R62, R38.reuse, RZ ;  /* 0x000000263e3e7210 */ /* 0x088fe20007f7e0ff */
[----:B------:R-:W-:Y:S01]  /*187a0*/  @!P0 IMAD.MOV.U32 R19, RZ, RZ, R113 ;  /* 0x000000ffff138224 */ /* 0x000fe200078e0071 */
[----:B------:R-:W-:Y:S01]  /*187b0*/  PRMT R32, RZ, 0x7610, R32 ;  /* 0x00007610ff207816 */ /* 0x000fe20000000020 */
[----:B------:R-:W3:Y:S04]  /*187c0*/  LDL.LU R123, [R1+0x334] ;  /* 0x00033400017b7983 */ /* 0x000ee80000300800 */
[----:B------:R1:W-:Y:S01]  /*187d0*/  STL [R1+0x320], R62 ;  /* 0x0003203e01007387 */ /* 0x0003e20000100800 */
[----:B----4-:R-:W-:-:S03]  /*187e0*/  IADD3 R119, P4, PT, R119, R38, RZ ;  /* 0x0000002677777210 */ /* 0x010fc60007f9e0ff */
[----:B0-----:R-:W4:Y:S04]  /*187f0*/  LDL.LU R117, [R1+0x338] ;  /* 0x0003380001757983 */ /* 0x001f280000300800 */
[----:B------:R0:W3:Y:S04]  /*18800*/  @!P0 LDG.E.U16 R32, desc[UR20][R18.64] ;  /* 0x0000001412208981 */ /* 0x0000e8000c1e1500 */
[----:B------:R-:W3:Y:S04]  /*18810*/  LDL.LU R113, [R1+0x340] ;  /* 0x0003400001717983 */ /* 0x000ee80000300800 */
[----:B------:R-:W3:Y:S01]  /*18820*/  LDL.LU R115, [R1+0x348] ;  /* 0x0003480001737983 */ /* 0x000ee20000300800 */
[----:B0-----:R-:W-:-:S03]  /*18830*/  PRMT R19, RZ, 0x7610, R19 ;  /* 0x00007610ff137816 */ /* 0x001fc60000000013 */
[----:B------:R-:W-:Y:S01]  /*18840*/  STL [R1+0x328], R119 ;  /* 0x0003287701007387 */ /* 0x000fe20000100800 */
[----:B------:R-:W-:Y:S01]  /*18850*/  IMAD.X R63, R63, 0x1, R37, P3 ;  /* 0x000000013f3f7824 */ /* 0x000fe200018e0625 */
[----:B------:R-:W-:-:S04]  /*18860*/  PRMT R9, RZ, 0x7610, R9 ;  /* 0x00007610ff097816 */ /* 0x000fc80000000009 */
[----:B------:R0:W-:Y:S04]  /*18870*/  STL [R1+0x31c], R63 ;  /* 0x00031c3f01007387 */ /* 0x0001e80000100800 */
[----:B------:R1:W3:Y:S02]  /*18880*/  @!P0 LDG.E.U16 R19, desc[UR20][R62.64] ;  /* 0x000000143e138981 */ /* 0x0002e4000c1e1500 */
[----:B-1----:R-:W-:Y:S01]  /*18890*/  @!P0 IMAD.MOV.U32 R62, RZ, RZ, R119 ;  /* 0x000000ffff3e8224 */ /* 0x002fe200078e0077 */
[----:B--2---:R-:W-:Y:S01]  /*188a0*/  IADD3 R3, P3, PT, R3, R38, RZ ;  /* 0x0000002603037210 */ /* 0x004fe20007f7e0ff */
[----:B------:R-:W-:-:S04]  /*188b0*/  IMAD.X R125, R125, 0x1, R37, P4 ;  /* 0x000000017d7d7824 */ /* 0x000fc800020e0625 */
[----:B------:R-:W-:Y:S01]  /*188c0*/  STL [R1+0x330], R3 ;  /* 0x0003300301007387 */ /* 0x000fe20000100800 */
[----:B0-----:R-:W-:-:S03]  /*188d0*/  @!P0 IMAD.MOV.U32 R63, RZ, RZ, R125 ;  /* 0x000000ffff3f8224 */ /* 0x001fc600078e007d */
[----:B------:R-:W2:Y:S04]  /*188e0*/  LDL.LU R121, [R1+0x33c] ;  /* 0x00033c0001797983 */ /* 0x000ea80000300800 */
[----:B------:R-:W-:Y:S04]  /*188f0*/  STL [R1+0x324], R125 ;  /* 0x0003247d01007387 */ /* 0x000fe80000100800 */
[----:B------:R-:W2:Y:S01]  /*18900*/  LDL.LU R119, [R1+0x344] ;  /* 0x0003440001777983 */ /* 0x000ea20000300800 */
[----:B------:R-:W-:-:S03]  /*18910*/  IMAD.X R111, R111, 0x1, R37, P3 ;  /* 0x000000016f6f7824 */ /* 0x000fc600018e0625 */
[----:B------:R0:W2:Y:S04]  /*18920*/  @!P0 LDG.E.U16 R9, desc[UR20][R62.64] ;  /* 0x000000143e098981 */ /* 0x0000a8000c1e1500 */
[----:B------:R1:W-:Y:S01]  /*18930*/  STL [R1+0x32c], R111 ;  /* 0x00032c6f01007387 */ /* 0x0003e20000100800 */
[----:B0-----:R-:W-:-:S03]  /*18940*/  @!P0 IMAD.MOV.U32 R63, RZ, RZ, R111 ;  /* 0x000000ffff3f8224 */ /* 0x001fc600078e006f */
[----:B-1----:R-:W2:Y:S01]  /*18950*/  LDL.LU R111, [R1+0x350] ;  /* 0x00035000016f7983 */ /* 0x002ea20000300800 */
[-C--:B----4-:R-:W-:Y:S01]  /*18960*/  IADD3 R117, P3, PT, R117, R38.reuse, RZ ;  /* 0x0000002675757210 */ /* 0x090fe20007f7e0ff */
[----:B------:R-:W-:Y:S01]  /*18970*/  @!P0 IMAD.MOV.U32 R62, RZ, RZ, R3 ;  /* 0x000000ffff3e8224 */ /* 0x000fe200078e0003 */
[----:B------:R-:W-:Y:S01]  /*18980*/  PRMT R49, RZ, 0x7610, R49 ;  /* 0x00007610ff317816 */ /* 0x000fe20000000031 */
[----:B------:R-:W4:Y:S01]  /*18990*/  LDL.LU R3, [R1+0x358] ;  /* 0x0003580001037983 */ /* 0x000f220000300800 */
[-C--:B---3--:R-:W-:Y:S01]  /*189a0*/  IADD3 R113, P4, PT, R113, R38.reuse, RZ ;  /* 0x0000002671717210 */ /* 0x088fe20007f9e0ff */
[----:B------:R-:W-:Y:S01]  /*189b0*/  IMAD.X R123, R123, 0x1, R37, P3 ;  /* 0x000000017b7b7824 */ /* 0x000fe200018e0625 */
[----:B------:R-:W-:Y:S02]  /*189c0*/  PRMT R31, RZ, 0x7610, R31 ;  /* 0x00007610ff1f7816 */ /* 0x000fe4000000001f */
[----:B------:R0:W3:Y:S01]  /*189d0*/  @!P0 LDG.E.U16 R49, desc[UR20][R62.64] ;  /* 0x000000143e318981 */ /* 0x0000e2000c1e1500 */
[----:B------:R-:W-:-:S02]  /*189e0*/  IADD3 R115, P3, PT, R115, R38, RZ ;  /* 0x0000002673737210 */ /* 0x000fc40007f7e0ff */
[----:B------:R-:W-:Y:S01]  /*189f0*/  PRMT R18, RZ, 0x7610, R18 ;  /* 0x00007610ff127816 */ /* 0x000fe20000000012 */
[----:B------:R1:W-:Y:S01]  /*18a00*/  STL [R1+0x338], R117 ;  /* 0x0003387501007387 */ /* 0x0003e20000100800 */
[----:B0-----:R-:W-:Y:S02]  /*18a10*/  @!P0 IMAD.MOV.U32 R62, RZ, RZ, R117 ;  /* 0x000000ffff3e8224 */ /* 0x001fe400078e0075 */
[----:B------:R-:W-:Y:S01]  /*18a20*/  @!P0 IMAD.MOV.U32 R63, RZ, RZ, R123 ;  /* 0x000000ffff3f8224 */ /* 0x000fe200078e007b */
[----:B------:R0:W-:Y:S04]  /*18a30*/  STL [R1+0x340], R113 ;  /* 0x0003407101007387 */ /* 0x0001e80000100800 */
[----:B------:R0:W3:Y:S04]  /*18a40*/  @!P0 LDG.E.U16 R31, desc[UR20][R62.64] ;  /* 0x000000143e1f8981 */ /* 0x0000e8000c1e1500 */
[----:B------:R-:W-:Y:S01]  /*18a50*/  STL [R1+0x334], R123 ;  /* 0x0003347b01007387 */ /* 0x000fe20000100800 */
[----:B------:R-:W-:-:S03]  /*18a60*/  PRMT R4, RZ, 0x7610, R4 ;  /* 0x00007610ff047816 */ /* 0x000fc60000000004 */
[----:B------:R2:W-:Y:S01]  /*18a70*/  STL [R1+0x348], R115 ;  /* 0x0003487301007387 */ /* 0x0005e20000100800 */
[----:B0-----:R-:W-:-:S03]  /*18a80*/  @!P0 IMAD.MOV.U32 R62, RZ, RZ, R113 ;  /* 0x000000ffff3e8224 */ /* 0x001fc600078e0071 */
[----:B-1----:R-:W3:Y:S01]  /*18a90*/  LDL.LU R117, [R1+0x360] ;  /* 0x0003600001757983 */ /* 0x002ee20000300800 */
[----:B--2---:R-:W-:-:S04]  /*18aa0*/  IMAD.X R121, R121, 0x1, R37, P4 ;  /* 0x0000000179797824 */ /* 0x004fc800020e0625 */
[----:B------:R-:W-:Y:S01]  /*18ab0*/  @!P0 IMAD.MOV.U32 R63, RZ, RZ, R121 ;  /* 0x000000ffff3f8224 */ /* 0x000fe200078e0079 */
[----:B------:R-:W-:Y:S01]  /*18ac0*/  STL [R1+0x33c], R121 ;  /* 0x00033c7901007387 */ /* 0x000fe20000100800 */
[----:B------:R-:W-:-:S03]  /*18ad0*/  IMAD.X R119, R119, 0x1, R37, P3 ;  /* 0x0000000177777824 */ /* 0x000fc600018e0625 */
[----:B------:R-:W2:Y:S04]  /*18ae0*/  LDL.LU R113, [R1+0x354] ;  /* 0x0003540001717983 */ /* 0x000ea80000300800 */
[----:B------:R0:W3:Y:S04]  /*18af0*/  @!P0 LDG.E.U16 R18, desc[UR20][R62.64] ;  /* 0x000000143e128981 */ /* 0x0000e8000c1e1500 */
[----:B------:R1:W-:Y:S01]  /*18b00*/  STL [R1+0x344], R119 ;  /* 0x0003447701007387 */ /* 0x0003e20000100800 */
[----:B0-----:R-:W-:Y:S01]  /*18b10*/  @!P0 IMAD.MOV.U32 R62, RZ, RZ, R115 ;  /* 0x000000ffff3e8224 */ /* 0x001fe200078e0073 */
[----:B------:R-:W-:Y:S01]  /*18b20*/  IADD3 R111, P3, PT, R111, R38, RZ ;  /* 0x000000266f6f7210 */ /* 0x000fe20007f7e0ff */
[----:B------:R-:W-:Y:S01]  /*18b30*/  @!P0 IMAD.MOV.U32 R63, RZ, RZ, R119 ;  /* 0x000000ffff3f8224 */ /* 0x000fe200078e0077 */
[----:B------:R-:W3:Y:S04]  /*18b40*/  LDL.LU R115, [R1+0x35c] ;  /* 0x00035c0001737983 */ /* 0x000ee80000300800 */
[----:B-1----:R-:W3:Y:S04]  /*18b50*/  LDL.LU R119, [R1+0x368] ;  /* 0x0003680001777983 */ /* 0x002ee80000300800 */
[----:B------:R0:W-:Y:S04]  /*18b60*/  STL [R1+0x350], R111 ;  /* 0x0003506f01007387 */ /* 0x0001e80000100800 */
[----:B------:R-:W3:Y:S04]  /*18b70*/  LDL.LU R121, [R1+0x36c] ;  /* 0x00036c0001797983 */ /* 0x000ee80000300800 */
[----:B------:R-:W3:Y:S04]  /*18b80*/  LDL.LU R123, [R1+0x370] ;  /* 0x00037000017b7983 */ /* 0x000ee80000300800 */
[----:B------:R1:W3:Y:S04]  /*18b90*/  @!P0 LDG.E.U16 R4, desc[UR20][R62.64] ;  /* 0x000000143e048981 */ /* 0x0002e8000c1e1500 */
[----:B------:R-:W3:Y:S01]  /*18ba0*/  LDL.LU R125, [R1+0x378] ;  /* 0x00037800017d7983 */ /* 0x000ee20000300800 */
[----:B-1----:R-:W-:-:S03]  /*18bb0*/  IMAD.MOV.U32 R63, RZ, RZ, R111 ;  /* 0x000000ffff3f7224 */ /* 0x002fc600078e006f */
[----:B0-----:R-:W3:Y:S04]  /*18bc0*/  LDL.LU R111, [R1+0x688] ;  /* 0x00068800016f7983 */ /* 0x001ee80000300800 */
[----:B------:R-:W3:Y:S01]  /*18bd0*/  LDL.LU R62, [R1+0x34c] ;  /* 0x00034c00013e7983 */ /* 0x000ee20000300800 */
[----:B----4-:R-:W-:-:S05]  /*18be0*/  IADD3 R3, P4, PT, R3, R38, RZ ;  /* 0x0000002603037210 */ /* 0x010fca0007f9e0ff */
[----:B------:R-:W-:Y:S01]  /*18bf0*/  STL [R1+0x358], R3 ;  /* 0x0003580301007387 */ /* 0x000fe20000100800 */
[----:B------:R-:W-:Y:S02]  /*18c00*/  PRMT R64, RZ, 0x7610, R64 ;  /* 0x00007610ff407816 */ /* 0x000fe40000000040 */
[----:B------:R-:W-:Y:S02]  /*18c10*/  PRMT R65, RZ, 0x7610, R65 ;  /* 0x00007610ff417816 */ /* 0x000fe40000000041 */
[----:B------:R-:W-:Y:S01]  /*18c20*/  PRMT R67, RZ, 0x7610, R67 ;  /* 0x00007610ff437816 */ /* 0x000fe20000000043 */
[--C-:B--2---:R-:W-:Y:S02]  /*18c30*/  IMAD.X R113, R113, 0x1, R37.reuse, P4 ;  /* 0x0000000171717824 */ /* 0x104fe400020e0625 */
[----:B---3--:R-:W-:-:S05]  /*18c40*/  IMAD.X R62, R62, 0x1, R37, P3 ;  /* 0x000000013e3e7824 */ /* 0x008fca00018e0625 */
[----:B------:R-:W-:Y:S01]  /*18c50*/  @!P0 LOP3.LUT R63, R63, R62, RZ, 0x3c, !PT ;  /* 0x0000003e3f3f8212 */ /* 0x000fe200078e3cff */
[----:B------:R0:W-:Y:S01]  /*18c60*/  STL [R1+0x34c], R62 ;  /* 0x00034c3e01007387 */ /* 0x0001e20000100800 */
[----:B------:R-:W-:Y:S02]  /*18c70*/  IADD3 R117, P3, PT, R117, R38, RZ ;  /* 0x0000002675757210 */ /* 0x000fe40007f7e0ff */
[----:B0-----:R-:W-:-:S04]  /*18c80*/  @!P0 LOP3.LUT R62, R63, R62, RZ, 0x3c, !PT ;  /* 0x0000003e3f3e8212 */ /* 0x001fc800078e3cff */
[----:B------:R-:W-:Y:S01]  /*18c90*/  @!P0 LOP3.LUT R63, R63, R62, RZ, 0x3c, !PT ;  /* 0x0000003e3f3f8212 */ /* 0x000fe200078e3cff */
[----:B------:R-:W-:-:S04]  /*18ca0*/  IMAD.X R115, R115, 0x1, R37, P3 ;  /* 0x0000000173737824 */ /* 0x000fc800018e0625 */
[----:B------:R0:W2:Y:S02]  /*18cb0*/  @!P0 LDG.E.U16 R64, desc[UR20][R62.64] ;  /* 0x000000143e408981 */ /* 0x0000a4000c1e1500 */
[----:B0-----:R-:W-:Y:S02]  /*18cc0*/  @!P0 IMAD.MOV.U32 R62, RZ, RZ, R3 ;  /* 0x000000ffff3e8224 */ /* 0x001fe400078e0003 */
[----:B------:R-:W-:-:S05]  /*18cd0*/  @!P0 IMAD.MOV.U32 R63, RZ, RZ, R113 ;  /* 0x000000ffff3f8224 */ /* 0x000fca00078e0071 */
[----:B------:R0:W3:Y:S02]  /*18ce0*/  @!P0 LDG.E.U16 R65, desc[UR20][R62.64] ;  /* 0x000000143e418981 */ /* 0x0000e4000c1e1500 */
[----:B0-----:R-:W-:Y:S02]  /*18cf0*/  IMAD.MOV.U32 R62, RZ, RZ, R115 ;  /* 0x000000ffff3e7224 */ /* 0x001fe400078e0073 */
[----:B------:R-:W-:-:S05]  /*18d00*/  IMAD.MOV.U32 R63, RZ, RZ, R117 ;  /* 0x000000ffff3f7224 */ /* 0x000fca00078e0075 */
[-C--:B------:R-:W-:Y:S01]  /*18d10*/  @!P0 LOP3.LUT R63, R63, R62.reuse, RZ, 0x3c, !PT ;  /* 0x0000003e3f3f8212 */ /* 0x080fe200078e3cff */
[----:B------:R-:W-:Y:S03]  /*18d20*/  STL [R1+0x360], R117 ;  /* 0x0003607501007387 */ /* 0x000fe60000100800 */
[----:B------:R-:W-:Y:S01]  /*18d30*/  @!P0 LOP3.LUT R62, R63, R62, RZ, 0x3c, !PT ;  /* 0x0000003e3f3e8212 */ /* 0x000fe200078e3cff */
[----:B------:R0:W-:Y:S01]  /*18d40*/  STL [R1+0x354], R113 ;  /* 0x0003547101007387 */ /* 0x0001e20000100800 */
[----:B------:R-:W-:Y:S02]  /*18d50*/  IADD3 R119, P4, PT, R119, R38, RZ ;  /* 0x0000002677777210 */ /* 0x000fe40007f9e0ff */
[----:B------:R-:W-:-:S05]  /*18d60*/  @!P0 LOP3.LUT R63, R63, R62, RZ, 0x3c, !PT ;  /* 0x0000003e3f3f8212 */ /* 0x000fca00078e3cff */
[----:B------:R1:W4:Y:S04]  /*18d70*/  @!P0 LDG.E.U16 R67, desc[UR20][R62.64] ;  /* 0x000000143e438981 */ /* 0x000328000c1e1500 */
[----:B0-----:R-:W2:Y:S04]  /*18d80*/  LDL.LU R113, [R1+0x684] ;  /* 0x0006840001717983 */ /* 0x001ea80000300800 */
[----:B------:R-:W2:Y:S04]  /*18d90*/  LDL.LU R3, [R1+0x380] ;  /* 0x0003800001037983 */ /* 0x000ea80000300800 */
[----:B------:R0:W-:Y:S01]  /*18da0*/  STL [R1+0x35c], R115 ;  /* 0x00035c7301007387 */ /* 0x0001e20000100800 */
[----:B-1----:R-:W-:-:S03]  /*18db0*/  IMAD.MOV.U32 R63, RZ, RZ, R119 ;  /* 0x000000ffff3f7224 */ /* 0x002fc600078e0077 */
[----:B0-----:R-:W2:Y:S04]  /*18dc0*/  LDL.LU R115, [R1+0x680] ;  /* 0x0006800001737983 */ /* 0x001ea80000300800 */
[----:B------:R-:W2:Y:S04]  /*18dd0*/  LDL.LU R117, [R1+0x67c] ;  /* 0x00067c0001757983 */ /* 0x000ea80000300800 */
[----:B------:R0:W-:Y:S04]  /*18de0*/  STL [R1+0x368], R119 ;  /* 0x0003687701007387 */ /* 0x0001e80000100800 */
[----:B0-----:R-:W2:Y:S04]  /*18df0*/  LDL.LU R119, [R1+0x678] ;  /* 0x0006780001777983 */ /* 0x001ea80000300800 */
[----:B------:R-:W2:Y:S01]  /*18e00*/  LDL.LU R62, [R1+0x364] ;  /* 0x00036400013e7983 */ /* 0x000ea20000300800 */
[----:B------:R-:W-:-:S05]  /*18e10*/  IADD3 R123, P3, PT, R123, R38, RZ ;  /* 0x000000267b7b7210 */ /* 0x000fca0007f7e0ff */
[----:B------:R-:W-:Y:S01]  /*18e20*/  STL [R1+0x370], R123 ;  /* 0x0003707b01007387 */ /* 0x000fe20000100800 */
[----:B------:R-:W-:Y:S01]  /*18e30*/  PRMT R70, RZ, 0x7610, R70 ;  /* 0x00007610ff467816 */ /* 0x000fe20000000046 */
[----:B------:R-:W-:Y:S01]  /*18e40*/  IMAD.X R121, R121, 0x1, R37, P3 ;  /* 0x0000000179797824 */ /* 0x000fe200018e0625 */
[----:B------:R-:W-:Y:S02]  /*18e50*/  PRMT R71, RZ, 0x7610, R71 ;  /* 0x00007610ff477816 */ /* 0x000fe40000000047 */
[----:B------:R-:W-:Y:S01]  /*18e60*/  IADD3 R125, P3, PT, R125, R38, RZ ;  /* 0x000000267d7d7210 */ /* 0x000fe20007f7e0ff */
[----:B--2---:R-:W-:-:S05]  /*18e70*/  IMAD.X R62, R62, 0x1, R37, P4 ;  /* 0x000000013e3e7824 */ /* 0x004fca00020e0625 */
[-C--:B------:R-:W-:Y:S01]  /*18e80*/  @!P0 LOP3.LUT R63, R63, R62.reuse, RZ, 0x3c, !PT ;  /* 0x0000003e3f3f8212 */ /* 0x080fe200078e3cff */
[----:B------:R0:W-:Y:S03]  /*18e90*/  STL [R1+0x364], R62 ;  /* 0x0003643e01007387 */ /* 0x0001e60000100800 */
[----:B0-----:R-:W-:-:S04]  /*18ea0*/  @!P0 LOP3.LUT R62, R63, R62, RZ, 0x3c, !PT ;  /* 0x0000003e3f3e8212 */ /* 0x001fc800078e3cff */
[----:B------:R-:W-:Y:S01]  /*18eb0*/  @!P0 LOP3.LUT R63, R63, R62, RZ, 0x3c, !PT ;  /* 0x0000003e3f3f8212 */ /* 0x000fe200078e3cff */
[----:B------:R0:W-:Y:S04]  /*18ec0*/  STL [R1+0x36c], R121 ;  /* 0x00036c7901007387 */ /* 0x0001e80000100800 */
[----:B------:R1:W2:Y:S02]  /*18ed0*/  @!P0 LDG.E.U16 R70, desc[UR20][R62.64] ;  /* 0x000000143e468981 */ /* 0x0002a4000c1e1500 */
[----:B-1----:R-:W-:Y:S02]  /*18ee0*/  @!P0 IMAD.MOV.U32 R62, RZ, RZ, R123 ;  /* 0x000000ffff3e8224 */ /* 0x002fe400078e007b */
[----:B------:R-:W-:Y:S02]  /*18ef0*/  @!P0 IMAD.MOV.U32 R63, RZ, RZ, R121 ;  /* 0x000000ffff3f8224 */ /* 0x000fe400078e0079 */
[----:B0-----:R-:W2:Y:S04]  /*18f00*/  LDL.LU R121, [R1+0x674] ;  /* 0x0006740001797983 */ /* 0x001ea80000300800 */
[----:B------:R-:W2:Y:S04]  /*18f10*/  LDL.LU R123, [R1+0x670] ;  /* 0x00067000017b7983 */ /* 0x000ea80000300800 */
[----:B------:R0:W-:Y:S04]  /*18f20*/  STL [R1+0x378], R125 ;  /* 0x0003787d01007387 */ /* 0x0001e80000100800 */
[----:B------:R1:W2:Y:S04]  /*18f30*/  @!P0 LDG.E.U16 R71, desc[UR20][R62.64] ;  /* 0x000000143e478981 */ /* 0x0002a8000c1e1500 */
[----:B------:R-:W2:Y:S01]  /*18f40*/  LDL.LU R63, [R1+0x374] ;  /* 0x00037400013f7983 */ /* 0x000ea20000300800 */
[----:B------:R-:W-:Y:S01]  /*18f50*/  PRMT R75, RZ, 0x7610, R75 ;  /* 0x00007610ff4b7816 */ /* 0x000fe2000000004b */
[----:B-1----:R-:W-:-:S02]  /*18f60*/  @!P0 IMAD.MOV.U32 R62, RZ, RZ, R125 ;  /* 0x000000ffff3e8224 */ /* 0x002fc400078e007d */
[----:B--2---:R-:W-:-:S05]  /*18f70*/  IMAD.X R63, R63, 0x1, R37, P3 ;  /* 0x000000013f3f7824 */ /* 0x004fca00018e0625 */
[----:B------:R1:W-:Y:S04]  /*18f80*/  STL [R1+0x374], R63 ;  /* 0x0003743f01007387 */ /* 0x0003e80000100800 */
[----:B0-----:R-:W2:Y:S04]  /*18f90*/  LDL.LU R125, [R1+0x66c] ;  /* 0x00066c00017d7983 */ /* 0x001ea80000300800 */
[----:B------:R0:W2:Y:S04]  /*18fa0*/  @!P0 LDG.E.U16 R75, desc[UR20][R62.64] ;  /* 0x000000143e4b8981 */ /* 0x0000a8000c1e1500 */
[----:B-1----:R-:W2:Y:S01]  /*18fb0*/  LDL.LU R63, [R1+0x37c] ;  /* 0x00037c00013f7983 */ /* 0x002ea20000300800 */
[----:B------:R-:W-:-:S02]  /*18fc0*/  IADD3 R3, P3, PT, R3, R38, RZ ;  /* 0x0000002603037210 */ /* 0x000fc40007f7e0ff */
[----:B------:R-:W-:-:S03]  /*18fd0*/  PRMT R77, RZ, 0x7610, R77 ;  /* 0x00007610ff4d7816 */ /* 0x000fc6000000004d */
[----:B0-----:R-:W-:Y:S01]  /*18fe0*/  @!P0 IMAD.MOV.U32 R62, RZ, RZ, R3 ;  /* 0x000000ffff3e8224 */ /* 0x001fe200078e0003 */
[----:B------:R0:W-:Y:S01]  /*18ff0*/  STL [R1+0x380], R3 ;  /* 0x0003800301007387 */ /* 0x0001e20000100800 */
[----:B--2---:R-:W-:-:S05]  /*19000*/  IMAD.X R63, R63, 0x1, R37, P3 ;  /* 0x000000013f3f7824 */ /* 0x004fca00018e0625 */
[----:B------:R1:W-:Y:S04]  /*19010*/  STL [R1+0x37c], R63 ;  /* 0x00037c3f01007387 */ /* 0x0003e80000100800 */
[----:B0-----:R-:W2:Y:S04]  /*19020*/  LDL.LU R3, [R1+0x668] ;  /* 0x0006680001037983 */ /* 0x001ea80000300800 */
[----:B------:R0:W2:Y:S04]  /*19030*/  @!P0 LDG.E.U16 R77, desc[UR20][R62.64] ;  /* 0x000000143e4d8981 */ /* 0x0000a8000c1e1500 */
[----:B------:R-:W2:Y:S04]  /*19040*/  LDL.LU R62, [R1+0x384] ;  /* 0x00038400013e7983 */ /* 0x000ea80000300800 */
[----:B-1----:R-:W0:Y:S01]  /*19050*/  LDL.LU R63, [R1+0x388] ;  /* 0x00038800013f7983 */ /* 0x002e220000300800 */
[----:B------:R-:W-:-:S02]  /*19060*/  PRMT R79, RZ, 0x7610, R79 ;  /* 0x00007610ff4f7816 */ /* 0x000fc4000000004f */
[----:B0-----:R-:W-:-:S05]  /*19070*/  IADD3 R63, P3, PT, R63, R38, RZ ;  /* 0x000000263f3f7210 */ /* 0x001fca0007f7e0ff */
[----:B--2---:R-:W-:Y:S01]  /*19080*/  IMAD.X R62, R62, 0x1, R37, P3 ;  /* 0x000000013e3e7824 */ /* 0x004fe200018e0625 */
[----:B------:R0:W-:Y:S04]  /*19090*/  STL [R1+0x388], R63 ;  /* 0x0003883f01007387 */ /* 0x0001e80000100800 */
[----:B------:R1:W-:Y:S01]  /*190a0*/  STL [R1+0x384], R62 ;  /* 0x0003843e01007387 */ /* 0x0003e20000100800 */
[----:B0-----:R-:W-:-:S04]  /*190b0*/  @!P0 LOP3.LUT R63, R63, R62, RZ, 0x3c, !PT ;  /* 0x0000003e3f3f8212 */ /* 0x001fc800078e3cff */
[----:B-1----:R-:W-:-:S04]  /*190c0*/  @!P0 LOP3.LUT R62, R63, R62, RZ, 0x3c, !PT ;  /* 0x0000003e3f3e8212 */ /* 0x002fc800078e3cff */
[----:B------:R-:W-:-:S05]  /*190d0*/  @!P0 LOP3.LUT R63, R63, R62, RZ, 0x3c, !PT ;  /* 0x0000003e3f3f8212 */ /* 0x000fca00078e3cff */
[----:B------:R0:W2:Y:S04]  /*190e0*/  @!P0 LDG.E.U16 R79, desc[UR20][R62.64] ;  /* 0x000000143e4f8981 */ /* 0x0000a8000c1e1500 */
[----:B------:R-:W2:Y:S04]  /*190f0*/  LDL.LU R62, [R1+0x38c] ;  /* 0x00038c00013e7983 */ /* 0x000ea80000300800 */
[----:B------:R-:W0:Y:S01]  /*19100*/  LDL.LU R63, [R1+0x390] ;  /* 0x00039000013f7983 */ /* 0x000e220000300800 */
[----:B------:R-:W-:Y:S02]  /*19110*/  PRMT R81, RZ, 0x7610, R81 ;  /* 0x00007610ff517816 */ /* 0x000fe40000000051 */
        /* <DEDUP_REMOVED lines=249> */
[----:B------:R0:W2:Y:S01]  /*1a0b0*/  @!P0 LDG.E.U16 R125, desc[UR20][R62.64] ;  /* 0x000000143e7d8981 */ /* 0x0000a2000c1e1500 */
[----:B------:R-:W-:Y:S06]  /*1a0c0*/  BAR.SYNC.DEFER_BLOCKING 0x0 ;  /* 0x0000000000007b1d */ /* 0x000fec0000010000 */
[----:B------:R-:W2:Y:S04]  /*1a0d0*/  LDL.LU R62, [R1+0x30] ;  /* 0x00003000013e7983 */ /* 0x000ea80000300800 */
[----:B------:R-:W2:Y:S04]  /*1a0e0*/  LDL.LU R63, [R1+0x20] ;  /* 0x00002000013f7983 */ /* 0x000ea80000300800 */
[----:B------:R1:W-:Y:S04]  /*1a0f0*/  STS.U16 [R3+UR9+0x8800], R2 ;  /* 0x0088000203007988 */ /* 0x0003e80008000409 */
[----:B------:R0:W-:Y:S04]  /*1a100*/  STS.U16 [R3+UR9+0x8c00], R40 ;  /* 0x008c002803007988 */ /* 0x0001e80008000409 */
[----:B------:R-:W-:Y:S04]  /*1a110*/  STS.U16 [R3+UR9+0x9000], R118 ;  /* 0x0090007603007988 */ /* 0x000fe80008000409 */
[----:B-1----:R-:W3:Y:S04]  /*1a120*/  LDL.LU R2, [R1+0x664] ;  /* 0x0006640001027983 */ /* 0x002ee80000300800 */
[----:B0-----:R-:W3:Y:S04]  /*1a130*/  LDL.LU R40, [R1+0x660] ;  /* 0x0006600001287983 */ /* 0x001ee80000300800 */
[----:B--2---:R0:W-:Y:S04]  /*1a140*/  STS.U16 [R3+UR9+0x8400], R63 ;  /* 0x0084003f03007988 */ /* 0x0041e80008000409 */
[----:B0-----:R-:W2:Y:S04]  /*1a150*/  LDL.LU R63, [R1+0x1c] ;  /* 0x00001c00013f7983 */ /* 0x001ea80000300800 */
[----:B------:R-:W2:Y:S04]  /*1a160*/  LDL.LU R118, [R1+0x2c] ;  /* 0x00002c0001767983 */ /* 0x000ea80000300800 */
[----:B------:R0:W-:Y:S04]  /*1a170*/  STS.U16 [R3+UR9+0x8000], R62 ;  /* 0x0080003e03007988 */ /* 0x0001e80008000409 */
[----:B------:R-:W-:Y:S01]  /*1a180*/  STS.U16 [R3+UR9+0x9400], R110 ;  /* 0x0094006e03007988 */ /* 0x000fe20008000409 */
[----:B0-----:R-:W-:-:S03]  /*1a190*/  LOP3.LUT R62, R3, 0x20, RZ, 0x3c, !PT ;  /* 0x00000020033e7812 */ /* 0x001fc600078e3cff */
        /* <DEDUP_REMOVED lines=26> */
[----:B--2---:R-:W-:Y:S04]  /*1a340*/  STS.U16 [R62+UR9+0x8100], R118 ;  /* 0x008100763e007988 */ /* 0x004fe80008000409 */
[----:B------:R-:W-:Y:S04]  /*1a350*/  STS.U16 [R62+UR9+0x8500], R63 ;  /* 0x0085003f3e007988 */ /* 0x000fe80008000409 */
[----:B------:R0:W-:Y:S04]  /*1a360*/  STS.U16 [R62+UR9+0x8900], R36 ;  /* 0x008900243e007988 */ /* 0x0001e80008000409 */
[----:B0-----:R-:W2:Y:S04]  /*1a370*/  LDL.LU R36, [R1+0x65c] ;  /* 0x00065c0001247983 */ /* 0x001ea80000300800 */
[----:B------:R-:W2:Y:S04]  /*1a380*/  LDL.LU R63, [R1+0x28] ;  /* 0x00002800013f7983 */ /* 0x000ea80000300800 */
        /* <DEDUP_REMOVED lines=31> */
[----:B--2---:R-:W-:Y:S04]  /*1a580*/  STS.U16 [R5+UR9+0x8200], R63 ;  /* 0x0082003f05007988 */ /* 0x004fe80008000409 */
[----:B---3--:R0:W-:Y:S04]  /*1a590*/  STS.U16 [R5+UR9+0x8600], R40 ;  /* 0x0086002805007988 */ /* 0x0081e80008000409 */
        /* <DEDUP_REMOVED lines=29> */
[----:B0-----:R0:W5:Y:S04]  /*1a770*/  LDL.LU R40, [R1+0x658] ;  /* 0x0006580001287983 */ /* 0x0011680000300800 */
[----:B------:R-:W-:Y:S04]  /*1a780*/  STS.U16 [R5+UR9+0xfe00], R119 ;  /* 0x00fe007705007988 */ /* 0x000fe80008000409 */
[----:B-1----:R0:W5:Y:S04]  /*1a790*/  LDL.LU R39, [R1+0x654] ;  /* 0x0006540001277983 */ /* 0x0021680000300800 */
[----:B------:R1:W-:Y:S04]  /*1a7a0*/  STS.U16 [R4+UR9+0x8300], R36 ;  /* 0x0083002404007988 */ /* 0x0003e80008000409 */
[----:B------:R2:W-:Y:S04]  /*1a7b0*/  STS.U16 [R4+UR9+0x8700], R2 ;  /* 0x0087000204007988 */ /* 0x0005e80008000409 */
[----:B------:R3:W-:Y:S04]  /*1a7c0*/  STS.U16 [R4+UR9+0x8b00], R0 ;  /* 0x008b000004007988 */ /* 0x0007e80008000409 */
[----:B-1----:R0:W5:Y:S04]  /*1a7d0*/  LDL.LU R36, [R1+0x650] ;  /* 0x0006500001247983 */ /* 0x0021680000300800 */
[----:B--2---:R0:W5:Y:S04]  /*1a7e0*/  LDL.LU R2, [R1+0x64c] ;  /* 0x00064c0001027983 */ /* 0x0041680000300800 */
[----:B---3--:R0:W5:Y:S04]  /*1a7f0*/  LDL.LU R0, [R1+0x648] ;  /* 0x0006480001007983 */ /* 0x0081680000300800 */
[----:B------:R0:W-:Y:S04]  /*1a800*/  STS.U16 [R4+UR9+0x8f00], R120 ;  /* 0x008f007804007988 */ /* 0x0001e80008000409 */
        /* <DEDUP_REMOVED lines=20> */
[----:B----4-:R0:W-:Y:S04]  /*1a950*/  STS.U16 [R4+UR9+0xe300], R67 ;  /* 0x00e3004304007988 */ /* 0x0101e80008000409 */
[----:B------:R0:W-:Y:S04]  /*1a960*/  STS.U16 [R4+UR9+0xe700], R77 ;  /* 0x00e7004d04007988 */ /* 0x0001e80008000409 */
[----:B------:R0:W-:Y:S04]  /*1a970*/  STS.U16 [R4+UR9+0xeb00], R85 ;  /* 0x00eb005504007988 */ /* 0x0001e80008000409 */
[----:B------:R0:W-:Y:S04]  /*1a980*/  STS.U16 [R4+UR9+0xef00], R93 ;  /* 0x00ef005d04007988 */ /* 0x0001e80008000409 */
[----:B------:R0:W-:Y:S04]  /*1a990*/  STS.U16 [R4+UR9+0xf300], R101 ;  /* 0x00f3006504007988 */ /* 0x0001e80008000409 */
[----:B------:R0:W-:Y:S04]  /*1a9a0*/  STS.U16 [R4+UR9+0xf700], R121 ;  /* 0x00f7007904007988 */ /* 0x0001e80008000409 */
[----:B------:R0:W-:Y:S04]  /*1a9b0*/  STS.U16 [R4+UR9+0xfb00], R123 ;  /* 0x00fb007b04007988 */ /* 0x0001e80008000409 */
[----:B------:R0:W-:Y:S01]  /*1a9c0*/  STS.U16 [R4+UR9+0xff00], R125 ;  /* 0x00ff007d04007988 */ /* 0x0001e20008000409 */
[----:B------:R1:W-:Y:S06]  /*1a9d0*/  MEMBAR.ALL.CTA ;  /* 0x0000000000007992 */ /* 0x0003ec0000008000 */
[----:B-1----:R-:W1:Y:S01]  /*1a9e0*/  FENCE.VIEW.ASYNC.S ;  /* 0x00000000000073c6 */ /* 0x002e620000000000 */
[----:B------:R-:W-:-:S04]  /*1a9f0*/  ULEA UR6, UR19, UR9, 0x3 ;  /* 0x0000000913067291 */ /* 0x000fc8000f8e18ff */
[----:B------:R-:W-:Y:S01]  /*1aa00*/  UIADD3 UR6, UPT, UPT, UR6, 0x10000, URZ ;  /* 0x0001000006067890 */ /* 0x000fe2000fffe0ff */
[----:B-1----:R-:W-:Y:S06]  /*1aa10*/  BAR.SYNC.DEFER_BLOCKING 0x0 ;  /* 0x0000000000007b1d */ /* 0x002fec0000010000 */
[----:B0-----:R-:W-:Y:S05]  /*1aa20*/  @P1 BRA `(.L_x_10) ;  /* 0x0000000000541947 */ /* 0x001fea0003800000 */
[----:B------:R-:W-:Y:S02]  /*1aa30*/  UIADD3 UR26, UPT, UPT, UR8, 0x108, URZ ;  /* 0x00000108081a7890 */ /* 0x000fe4000fffe0ff */
[----:B------:R-:W-:Y:S02]  /*1aa40*/  UIADD3 UR27, UPT, UPT, UR8, 0x110, URZ ;  /* 0x00000110081b7890 */ /* 0x000fe4000fffe0ff */
[----:B------:R-:W-:Y:S01]  /*1aa50*/  UIADD3 UR32, UPT, UPT, UR8, 0x118, URZ ;  /* 0x0000011808207890 */ /* 0x000fe2000fffe0ff */
[----:B------:R-:W-:Y:S01]  /*1aa60*/  UMOV UR16, 0x0 ;  /* 0x0000000000107882 */ /* 0x000fe20000000000 */
[----:B------:R-:W-:Y:S01]  /*1aa70*/  UMOV UR17, 0x8400490 ;  /* 0x0840049000117882 */ /* 0x000fe20000000000 */
[----:B------:R-:W-:Y:S01]  /*1aa80*/  UMOV UR12, UR18 ;  /* 0x00000012000c7c82 */ /* 0x000fe20008000000 */
[----:B------:R-:W-:Y:S01]  /*1aa90*/  UMOV UR13, 0x40004040 ;  /* 0x40004040000d7882 */ /* 0x000fe20000000000 */
[----:B------:R-:W-:Y:S01]  /*1aaa0*/  UMOV UR28, 0x0 ;  /* 0x00000000001c7882 */ /* 0x000fe20000000000 */
[----:B------:R-:W-:Y:S01]  /*1aab0*/  UMOV UR29, 0x8400490 ;  /* 0x08400490001d7882 */ /* 0x000fe20000000000 */
[----:B------:R-:W-:Y:S01]  /*1aac0*/  UMOV UR30, 0x0 ;  /* 0x00000000001e7882 */ /* 0x000fe20000000000 */
[----:B------:R-:W-:Y:S01]  /*1aad0*/  UMOV UR31, 0x8400490 ;  /* 0x08400490001f7882 */ /* 0x000fe20000000000 */
[----:B------:R-:W-:Y:S01]  /*1aae0*/  UMOV UR7, URZ ;  /* 0x000000ff00077c82 */ /* 0x000fe20008000000 */
[----:B------:R0:W-:Y:S01]  /*1aaf0*/  UTCHMMA tmem[UR11], gdesc[UR12], tmem[UR8], tmem[UR16], idesc[UR17], UPT ;  /* 0x00ff100c0b0079ea */ /* 0x0001e2000b800008 */
        /* <DEDUP_REMOVED lines=8> */
.L_x_10:
[----:B------:R-:W2:Y:S01]  /*1ab80*/  LDL R4, [R1+0x638] ;  /* 0x0006380001047983 */ /* 0x000ea20000100800 */
[----:B------:R-:W-:-:S04]  /*1ab90*/  UIADD3 UR19, UPT, UPT, UR19, 0x1, URZ ;  /* 0x0000000113137890 */ /* 0x000fc8000fffe0ff */
[----:B------:R-:W-:-:S04]  /*1aba0*/  UISETP.GT.AND UP1, UPT, UR19, 0x1, UPT ;  /* 0x000000011300788c */ /* 0x000fc8000bf24270 */
[----:B0-----:R-:W-:Y:S02]  /*1abb0*/  USEL UR4, URZ, 0x1, !UP1 ;  /* 0x00000001ff047887 */ /* 0x001fe4000c800000 */
[----:B------:R-:W-:Y:S02]  /*1abc0*/  USEL UR19, UR19, URZ, !UP1 ;  /* 0x000000ff13137287 */ /* 0x000fe4000c800000 */
[----:B------:R-:W-:-:S03]  /*1abd0*/  ULOP3.LUT UR7, UR5, UR4, URZ, 0x3c, !UPT ;  /* 0x0000000405077292 */ /* 0x000fc6000f8e3cff */
[----:B------:R-:W-:-:S04]  /*1abe0*/  UMOV UR4, UR5 ;  /* 0x0000000500047c82 */ /* 0x000fc80008000000 */
[----:B------:R-:W-:Y:S01]  /*1abf0*/  UMOV UR5, UR7 ;  /* 0x0000000700057c82 */ /* 0x000fe20008000000 */
[----:B--2--5:R-:W-:-:S13]  /*1ac00*/  ISETP.NE.U32.AND P0, PT, R36, R4, PT ;  /* 0x000000042400720c */ /* 0x024fda0003f05070 */
[----:B------:R-:W-:Y:S05]  /*1ac10*/  @P0 BRA `(.L_x_11) ;  /* 0xffffff7000980947 */ /* 0x000fea000383ffff */
.L_x_8:
[----:B------:R-:W2:Y:S01]  /*1ac20*/  LDL.LU R4, [R1+0x644] ;  /* 0x0006440001047983 */ /* 0x000ea20000300800 */
[----:B------:R-:W0:Y:S03]  /*1ac30*/  LDCU UR5, c[0x0][0x3b8] ;  /* 0x00007700ff0577ac */ /* 0x000e260008000800 */
[----:B------:R-:W3:Y:S01]  /*1ac40*/  LDL.LU R8, [R1+0x63c] ;  /* 0x00063c0001087983 */ /* 0x000ee20000300800 */
[----:B------:R-:W1:Y:S03]  /*1ac50*/  LDCU UR7, c[0x0][0x3b4] ;  /* 0x00007680ff0777ac */ /* 0x000e660008000800 */
[----:B------:R-:W1:Y:S01]  /*1ac60*/  LDL.LU R7, [R1+0x640] ;  /* 0x0006400001077983 */ /* 0x000e620000300800 */
[----:B------:R-:W4:Y:S01]  /*1ac70*/  LDCU.128 UR12, c[0x0][0x390] ;  /* 0x00007200ff0c77ac */ /* 0x000f220008000c00 */
[----:B------:R-:W5:Y:S01]  /*1ac80*/  S2R R0, SR_CgaCtaId ;  /* 0x0000000000007919 */ /* 0x000f620000008800 */
[----:B------:R-:W0:Y:S01]  /*1ac90*/  LDCU UR16, c[0x0][0x39c] ;  /* 0x00007380ff1077ac */ /* 0x000e220008000800 */
[----:B------:R-:W0:Y:S01]  /*1aca0*/  LDCU UR11, c[0x0][0x39c] ;  /* 0x00007380ff0b77ac */ /* 0x000e220008000800 */
[----:B-----5:R-:W-:-:S05]  /*1acb0*/  IMAD.SHL.U32 R0, R0, 0x100, RZ ;  /* 0x0000010000007824 */ /* 0x020fca00078e00ff */
[----:B--2---:R-:W-:Y:S02]  /*1acc0*/  LOP3.LUT R0, R4, 0x100, R0, 0xf8, !PT ;  /* 0x0000010004007812 */ /* 0x004fe400078ef800 */
[----:B---3--:R-:W-:-:S03]  /*1acd0*/  ISETP.GE.AND P5, PT, R8, 0x40, PT ;  /* 0x000000400800780c */ /* 0x008fc60003fa6270 */
[C---:B0-----:R-:W-:Y:S01]  /*1ace0*/  IMAD R4, R0.reuse, UR5, RZ ;  /* 0x0000000500047c24 */ /* 0x041fe2000f8e02ff */
[----:B------:R-:W-:Y:S01]  /*1acf0*/  LOP3.LUT R9, R0, 0x1, RZ, 0xfc, !PT ;  /* 0x0000000100097812 */ /* 0x000fe200078efcff */
[C---:B-1----:R-:W-:Y:S01]  /*1ad00*/  IMAD R2, R7.reuse, UR7, RZ ;  /* 0x0000000707027c24 */ /* 0x042fe2000f8e02ff */
[----:B------:R-:W0:Y:S01]  /*1ad10*/  LDCU UR7, c[0x0][0x39c] ;  /* 0x00007380ff0777ac */ /* 0x000e220008000800 */
[----:B------:R-:W-:Y:S01]  /*1ad20*/  VIADD R5, R4, UR5 ;  /* 0x0000000504057c36 */ /* 0x000fe20008000000 */
[----:B----4-:R-:W-:Y:S02]  /*1ad30*/  ISETP.GE.AND P0, PT, R7, UR14, PT ;  /* 0x0000000e07007c0c */ /* 0x010fe4000bf06270 */
[----:B------:R-:W-:Y:S01]  /*1ad40*/  LEA R3, P1, R2, UR12, 0x1 ;  /* 0x0000000c02037c11 */ /* 0x000fe2000f8208ff */
[----:B------:R-:W-:Y:S01]  /*1ad50*/  VIADD R6, R5, UR5 ;  /* 0x0000000505067c36 */ /* 0x000fe20008000000 */
[C---:B------:R-:W-:Y:S01]  /*1ad60*/  LOP3.LUT R7, R0.reuse, 0xff, RZ, 0xfc, !PT ;  /* 0x000000ff00077812 */ /* 0x040fe200078efcff */
[----:B------:R-:W1:Y:S01]  /*1ad70*/  LDCU UR12, c[0x0][0x39c] ;  /* 0x00007380ff0c77ac */ /* 0x000e620008000800 */
[----:B------:R-:W-:Y:S01]  /*1ad80*/  LOP3.LUT R8, R0, 0x2, RZ, 0xfc, !PT ;  /* 0x0000000200087812 */ /* 0x000fe200078efcff */
[----:B------:R-:W-:Y:S01]  /*1ad90*/  VIADD R68, R6, UR5 ;  /* 0x0000000506447c36 */ /* 0x000fe20008000000 */
[----:B------:R-:W-:Y:S01]  /*1ada0*/  LEA.HI.X.SX32 R2, R2, UR13, 0x1, P1 ;  /* 0x0000000d02027c11 */ /* 0x000fe200088f0eff */
[----:B------:R-:W2:Y:S01]  /*1adb0*/  LDCU UR13, c[0x0][0x39c] ;  /* 0x00007380ff0d77ac */ /* 0x000ea20008000800 */
[----:B------:R-:W-:Y:S01]  /*1adc0*/  ISETP.LT.AND P6, PT, R0, UR15, !P0 ;  /* 0x0000000f00007c0c */ /* 0x000fe2000c7c1270 */
[----:B------:R-:W-:Y:S01]  /*1add0*/  VIADD R69, R68, UR5 ;  /* 0x0000000544457c36 */ /* 0x000fe20008000000 */
[----:B------:R-:W-:-:S02]  /*1ade0*/  ISETP.LT.AND P1, PT, R7, UR16, !P0 ;  /* 0x0000001007007c0c */ /* 0x000fc4000c721270 */
[----:B------:R-:W-:Y:S01]  /*1adf0*/  ISETP.LT.AND P3, PT, R9, UR11, !P0 ;  /* 0x0000000b09007c0c */ /* 0x000fe2000c761270 */
[----:B------:R-:W-:Y:S01]  /*1ae00*/  VIADD R70, R69, UR5 ;  /* 0x0000000545467c36 */ /* 0x000fe20008000000 */
[----:B0-----:R-:W-:-:S03]  /*1ae10*/  ISETP.LT.AND P4, PT, R8, UR7, !P0 ;  /* 0x0000000708007c0c */ /* 0x001fc6000c781270 */
[----:B------:R-:W-:-:S04]  /*1ae20*/  VIADD R71, R70, UR5 ;  /* 0x0000000546477c36 */ /* 0x000fc80008000000 */
[----:B------:R-:W-:-:S04]  /*1ae30*/  VIADD R72, R71, UR5 ;  /* 0x0000000547487c36 */ /* 0x000fc80008000000 */
[----:B------:R-:W-:-:S04]  /*1ae40*/  VIADD R75, R72, UR5 ;  /* 0x00000005484b7c36 */ /* 0x000fc80008000000 */
[----:B------:R-:W-:-:S04]  /*1ae50*/  VIADD R76, R75, UR5 ;  /* 0x000000054b4c7c36 */ /* 0x000fc80008000000 */
[----:B------:R-:W-:Y:S01]  /*1ae60*/  VIADD R78, R76, UR5 ;  /* 0x000000054c4e7c36 */ /* 0x000fe20008000000 */
[----:B-12---:R-:W-:Y:S06]  /*1ae70*/  @!P5 BRA `(.L_x_12) ;  /* 0x000000000010d947 */ /* 0x006fec0003800000 */
[----:B------:R-:W-:-:S06]  /*1ae80*/  USHF.L.U32 UR4, UR4, 0x1f, URZ ;  /* 0x0000001f04047899 */ /* 0x000fcc00080006ff */
[----:B------:R-:W-:-:S04]  /*1ae90*/  IMAD.U32 R7, RZ, RZ, UR4 ;  /* 0x00000004ff077e24 */ /* 0x000fc8000f8e00ff */
[----:B------:R-:W0:Y:S02]  /*1aea0*/  SYNCS.PHASECHK.TRANS64.TRYWAIT P5, [UR6], R7 ;  /* 0x00000007ff0075a7 */ /* 0x000e2400080a1106 */
[----:B0-----:R-:W-:Y:S05]  /*1aeb0*/  @!P5 BRA `(.L_x_13) ;  /* 0x000000ac0068d947 */ /* 0x001fea0003800000 */
.L_x_12:
[----:B------:R-:W-:Y:S01]  /*1aec0*/  BAR.SYNC.DEFER_BLOCKING 0x0 ;  /* 0x0000000000007b1d */ /* 0x000fe20000010000 */
[----:B------:R-:W-:Y:S01]  /*1aed0*/  LEA R8, P5, R4, R3, 0x1 ;  /* 0x0000000304087211 */ /* 0x000fe200078a08ff */
[----:B------:R-:W-:Y:S01]  /*1aee0*/  VIADD R79, R78, UR5 ;  /* 0x000000054e4f7c36 */ /* 0x000fe20008000000 */
[----:B------:R-:W-:Y:S02]  /*1aef0*/  LOP3.LUT R74, R0, 0x3, RZ, 0xfc, !PT ;  /* 0x00000003004a7812 */ /* 0x000fe400078efcff */
[----:B------:R-:W-:Y:S01]  /*1af00*/  LEA.HI.X.SX32 R9, R4, R2, 0x1, P5 ;  /* 0x0000000204097211 */ /* 0x000fe200028f0eff */
[----:B------:R-:W-:Y:S01]  /*1af10*/  VIADD R80, R79, UR5 ;  /* 0x000000054f507c36 */ /* 0x000fe20008000000 */
[----:B------:R-:W0:Y:S01]  /*1af20*/  LDCU UR4, c[0x0][0x39c] ;  /* 0x00007380ff0477ac */ /* 0x000e220008000800 */
[----:B------:R-:W-:Y:S02]  /*1af30*/  STL [R1+0x7dc], R118 ;  /* 0x0007dc7601007387 */ /* 0x000fe40000100800 */
[----:B------:R-:W-:Y:S01]  /*1af40*/  VIADD R81, R80, UR5 ;  /* 0x0000000550517c36 */ /* 0x000fe20008000000 */
[----:B------:R-:W1:Y:S01]  /*1af50*/  LDCU UR6, c[0x0][0x39c] ;  /* 0x00007380ff0677ac */ /* 0x000e620008000800 */
[----:B------:R-:W-:Y:S02]  /*1af60*/  STL [R1+0x7d8], R119 ;  /* 0x0007d87701007387 */ /* 0x000fe40000100800 */
[----:B------:R-:W-:Y:S01]  /*1af70*/  VIADD R82, R81, UR5 ;  /* 0x0000000551527c36 */ /* 0x000fe20008000000 */
[----:B------:R-:W2:Y:S01]  /*1af80*/  LDCU UR7, c[0x0][0x39c] ;  /* 0x00007380ff0777ac */ /* 0x000ea20008000800 */
[----:B------:R-:W-:Y:S02]  /*1af90*/  STL [R1+0x7d4], R122 ;  /* 0x0007d47a01007387 */ /* 0x000fe40000100800 */
[----:B------:R-:W-:-:S02]  /*1afa0*/  VIADD R83, R82, UR5 ;  /* 0x0000000552537c36 */ /* 0x000fc40008000000 */
[----:B------:R-:W-:Y:S01]  /*1afb0*/  STL [R1+0x7d0], R123 ;  /* 0x0007d07b01007387 */ /* 0x000fe20000100800 */
[----:B------:R-:W3:Y:S02]  /*1afc0*/  @!P2 SYNCS.CCTL.IV [UR9+0x10000] ;  /* 0x01000000ff00a9b1 */ /* 0x000ee40008000009 */
[----:B---3--:R-:W-:Y:S06]  /*1afd0*/  BAR.SYNC.DEFER_BLOCKING 0x0 ;  /* 0x0000000000007b1d */ /* 0x008fec0000010000 */
[----:B------:R3:W-:Y:S02]  /*1afe0*/  STL.64 [R1+0x1b0], R8 ;  /* 0x0001b00801007387 */ /* 0x0007e40000100a00 */
[-C--:B---3--:R-:W-:Y:S01]  /*1aff0*/  LEA R8, P5, R6, R3.reuse, 0x1 ;  /* 0x0000000306087211 */ /* 0x088fe200078a08ff */
[----:B------:R-:W3:Y:S01]  /*1b000*/  @!P2 SYNCS.CCTL.IV [UR9+0x10008] ;  /* 0x01000800ff00a9b1 */ /* 0x000ee20008000009 */
[----:B------:R-:W-:-:S02]  /*1b010*/  LEA R10, P2, R5, R3, 0x1 ;  /* 0x00000003050a7211 */ /* 0x000fc400078408ff */
[-C--:B------:R-:W-:Y:S02]  /*1b020*/  LEA.HI.X.SX32 R9, R6, R2.reuse, 0x1, P5 ;  /* 0x0000000206097211 */ /* 0x080fe400028f0eff */
[-C--:B------:R-:W-:Y:S02]  /*1b030*/  LEA.HI.X.SX32 R11, R5, R2.reuse, 0x1, P2 ;  /* 0x00000002050b7211 */ /* 0x080fe400010f0eff */
[CC--:B------:R-:W-:Y:S02]  /*1b040*/  LEA R84, P2, R68.reuse, R3.reuse, 0x1 ;  /* 0x0000000344547211 */ /* 0x0c0fe400078408ff */
[CC--:B------:R-:W-:Y:S01]  /*1b050*/  LEA R88, P5, R69.reuse, R3.reuse, 0x1 ;  /* 0x0000000345587211 */ /* 0x0c0fe200078a08ff */
[----:B------:R-:W-:Y:S01]  /*1b060*/  STL.64 [R1+0x1a8], R10 ;  /* 0x0001a80a01007387 */ /* 0x000fe20000100a00 */
[-C--:B------:R-:W-:Y:S02]  /*1b070*/  LEA.HI.X.SX32 R85, R68, R2.reuse, 0x1, P2 ;  /* 0x0000000244557211 */ /* 0x080fe400010f0eff */
[----:B------:R-:W-:Y:S01]  /*1b080*/  LEA R86, P2, R70, R3, 0x1 ;  /* 0x0000000346567211 */ /* 0x000fe200078408ff */
[----:B------:R-:W-:Y:S01]  /*1b090*/  STL.64 [R1+0x1a0], R8 ;  /* 0x0001a00801007387 */ /* 0x000fe20000100a00 */
[----:B------:R-:W-:-:S02]  /*1b0a0*/  LEA.HI.X.SX32 R89, R69, R2, 0x1, P5 ;  /* 0x0000000245597211 */ /* 0x000fc400028f0eff */
[----:B------:R-:W-:Y:S01]  /*1b0b0*/  LEA.HI.X.SX32 R87, R70, R2, 0x1, P2 ;  /* 0x0000000246577211 */ /* 0x000fe200010f0eff */
[----:B------:R4:W-:Y:S04]  /*1b0c0*/  STL.64 [R1+0x198], R84 ;  /* 0x0001985401007387 */ /* 0x0009e80000100a00 */
[----:B------:R5:W-:Y:S04]  /*1b0d0*/  STL.64 [R1+0x190], R88 ;  /* 0x0001905801007387 */ /* 0x000be80000100a00 */
[----:B------:R0:W-:Y:S01]  /*1b0e0*/  STL.64 [R1+0x188], R86 ;  /* 0x0001885601007387 */ /* 0x0001e20000100a00 */
[----:B----4-:R-:W-:Y:S01]  /*1b0f0*/  VIADD R84, R83, UR5 ;  /* 0x0000000553547c36 */ /* 0x010fe20008000000 */
[----:B------:R-:W4:Y:S01]  /*1b100*/  LDTM.x64 R4, tmem[UR10] ;  /* 0x0000000a000479ee */ /* 0x000f220008340000 */
[----:B-----5:R-:W-:-:S02]  /*1b110*/  LEA R88, P5, R71, R3, 0x1 ;  /* 0x0000000347587211 */ /* 0x020fc400078a08ff */
[----:B------:R-:W-:Y:S01]  /*1b120*/  VIADD R73, R84, UR5 ;  /* 0x0000000554497c36 */ /* 0x000fe20008000000 */
[----:B0-----:R-:W-:-:S03]  /*1b130*/  LEA R86, P2, R72, R3, 0x1 ;  /* 0x0000000348567211 */ /* 0x001fc600078408ff */
[----:B------:R-:W-:Y:S01]  /*1b140*/  VIADD R77, R73, UR5 ;  /* 0x00000005494d7c36 */ /* 0x000fe20008000000 */
[-C--:B------:R-:W-:Y:S02]  /*1b150*/  LEA.HI.X.SX32 R89, R71, R2.reuse, 0x1, P5 ;  /* 0x0000000247597211 */ /* 0x080fe400028f0eff */
[-C--:B------:R-:W-:Y:S01]  /*1b160*/  LEA.HI.X.SX32 R87, R72, R2.reuse, 0x1, P2 ;  /* 0x0000000248577211 */ /* 0x080fe200010f0eff */
[----:B------:R-:W-:Y:S01]  /*1b170*/  VIADD R70, R77, UR5 ;  /* 0x000000054d467c36 */ /* 0x000fe20008000000 */
[C---:B------:R-:W-:Y:S01]  /*1b180*/  LEA R68, P5, R75.reuse, R3, 0x1 ;  /* 0x000000034b447211 */ /* 0x040fe200078a08ff */
[----:B------:R-:W-:Y:S03]  /*1b190*/  STL.64 [R1+0x180], R88 ;  /* 0x0001805801007387 */ /* 0x000fe60000100a00 */
[----:B------:R-:W-:Y:S01]  /*1b1a0*/  LEA.HI.X.SX32 R69, R75, R2, 0x1, P5 ;  /* 0x000000024b457211 */ /* 0x000fe200028f0eff */
[----:B------:R0:W-:Y:S04]  /*1b1b0*/  STL.64 [R1+0x178], R86 ;  /* 0x0001785601007387 */ /* 0x0001e80000100a00 */
[----:B------:R5:W-:Y:S01]  /*1b1c0*/  STL.64 [R1+0x170], R68 ;  /* 0x0001704401007387 */ /* 0x000be20000100a00 */
[----:B----4-:R-:W-:-:S02]  /*1b1d0*/  F2FP.BF16.F32.PACK_AB R66, R67, R66 ;  /* 0x000000424342723e */ /* 0x010fc400000010ff */
[----:B------:R-:W-:Y:S02]  /*1b1e0*/  F2FP.BF16.F32.PACK_AB R64, R65, R64 ;  /* 0x000000404140723e */ /* 0x000fe400000010ff */
[----:B------:R-:W-:Y:S02]  /*1b1f0*/  F2FP.BF16.F32.PACK_AB R62, R63, R62 ;  /* 0x0000003e3f3e723e */ /* 0x000fe400000010ff */
[CC--:B0-----:R-:W-:Y:S02]  /*1b200*/  LEA R86, P2, R76.reuse, R3.reuse, 0x1 ;  /* 0x000000034c567211 */ /* 0x0c1fe400078408ff */
[----:B------:R-:W-:Y:S02]  /*1b210*/  F2FP.BF16.F32.PACK_AB R60, R61, R60 ;  /* 0x0000003c3d3c723e */ /* 0x000fe400000010ff */
[----:B------:R-:W-:Y:S01]  /*1b220*/  LEA.HI.X.SX32 R87, R76, R2, 0x1, P2 ;  /* 0x000000024c577211 */ /* 0x000fe200010f0eff */
[----:B------:R-:W-:Y:S01]  /*1b230*/  VIADD R76, R70, UR5 ;  /* 0x00000005464c7c36 */ /* 0x000fe20008000000 */
[----:B-----5:R-:W-:-:S02]  /*1b240*/  LEA R68, P5, R78, R3, 0x1 ;  /* 0x000000034e447211 */ /* 0x020fc400078a08ff */
[----:B------:R-:W-:Y:S01]  /*1b250*/  F2FP.BF16.F32.PACK_AB R58, R59, R58 ;  /* 0x0000003a3b3a723e */ /* 0x000fe200000010ff */
[----:B------:R0:W-:Y:S01]  /*1b260*/  STL.64 [R1+0x168], R86 ;  /* 0x0001685601007387 */ /* 0x0001e20000100a00 */
[----:B------:R-:W-:Y:S02]  /*1b270*/  LEA.HI.X.SX32 R69, R78, R2, 0x1, P5 ;  /* 0x000000024e457211 */ /* 0x000fe400028f0eff */
[CC--:B------:R-:W-:Y:S02]  /*1b280*/  LEA R88, P5, R80.reuse, R3.reuse, 0x1 ;  /* 0x0000000350587211 */ /* 0x0c0fe400078a08ff */
[----:B------:R-:W-:Y:S01]  /*1b290*/  F2FP.BF16.F32.PACK_AB R56, R57, R56 ;  /* 0x000000383938723e */ /* 0x000fe200000010ff */
[----:B------:R4:W-:Y:S01]  /*1b2a0*/  STL.64 [R1+0x160], R68 ;  /* 0x0001604401007387 */ /* 0x0009e20000100a00 */
[----:B------:R-:W-:Y:S02]  /*1b2b0*/  LEA.HI.X.SX32 R89, R80, R2, 0x1, P5 ;  /* 0x0000000250597211 */ /* 0x000fe400028f0eff */
[----:B------:R-:W-:-:S02]  /*1b2c0*/  LEA R78, P5, R82, R3, 0x1 ;  /* 0x00000003524e7211 */ /* 0x000fc400078a08ff */
[----:B------:R-:W-:Y:S02]  /*1b2d0*/  F2FP.BF16.F32.PACK_AB R54, R55, R54 ;  /* 0x000000363736723e */ /* 0x000fe400000010ff */
[----:B0-----:R-:W-:-:S04]  /*1b2e0*/  LEA R86, P2, R79, R3, 0x1 ;  /* 0x000000034f567211 */ /* 0x001fc800078408ff */
[-C--:B------:R-:W-:Y:S01]  /*1b2f0*/  LEA.HI.X.SX32 R87, R79, R2.reuse, 0x1, P2 ;  /* 0x000000024f577211 */ /* 0x080fe200010f0eff */
[----:B----4-:R-:W-:Y:S01]  /*1b300*/  VIADD R69, R76, UR5 ;  /* 0x000000054c457c36 */ /* 0x010fe20008000000 */
[----:B------:R-:W-:-:S03]  /*1b310*/  LEA.HI.X.SX32 R79, R82, R2, 0x1, P5 ;  /* 0x00000002524f7211 */ /* 0x000fc600028f0eff */
[----:B------:R0:W-:Y:S01]  /*1b320*/  STL.64 [R1+0x158], R86 ;  /* 0x0001585601007387 */ /* 0x0001e20000100a00 */
[----:B------:R-:W-:-:S03]  /*1b330*/  VIADD R72, R69, UR5 ;  /* 0x0000000545487c36 */ /* 0x000fc60008000000 */
[----:B------:R-:W-:Y:S01]  /*1b340*/  STL.64 [R1+0x150], R88 ;  /* 0x0001505801007387 */ /* 0x000fe20000100a00 */
[----:B------:R-:W-:-:S04]  /*1b350*/  VIADD R75, R72, UR5 ;  /* 0x00000005484b7c36 */ /* 0x000fc80008000000 */
[----:B------:R-:W-:Y:S01]  /*1b360*/  VIADD R68, R75, UR5 ;  /* 0x000000054b447c36 */ /* 0x000fe20008000000 */
[----:B0-----:R-:W-:-:S03]  /*1b370*/  LEA R86, P2, R81, R3, 0x1 ;  /* 0x0000000351567211 */ /* 0x001fc600078408ff */
[----:B------:R-:W-:Y:S01]  /*1b380*/  VIADD R71, R68, UR5 ;  /* 0x0000000544477c36 */ /* 0x000fe20008000000 */
[----:B------:R-:W-:-:S05]  /*1b390*/  LEA.HI.X.SX32 R87, R81, R2, 0x1, P2 ;  /* 0x0000000251577211 */ /* 0x000fca00010f0eff */
[----:B------:R0:W-:Y:S04]  /*1b3a0*/  STL.64 [R1+0x148], R86 ;  /* 0x0001485601007387 */ /* 0x0001e80000100a00 */
[----:B------:R4:W-:Y:S01]  /*1b3b0*/  STL.64 [R1+0x140], R78 ;  /* 0x0001404e01007387 */ /* 0x0009e20000100a00 */
[CC--:B0-----:R-:W-:Y:S02]  /*1b3c0*/  LEA R86, P2, R83.reuse, R3.reuse, 0x1 ;  /* 0x0000000353567211 */ /* 0x0c1fe400078408ff */
[C---:B----4-:R-:W-:Y:S02]  /*1b3d0*/  LEA R78, P5, R84.reuse, R3, 0x1 ;  /* 0x00000003544e7211 */ /* 0x050fe400078a08ff */
[-C--:B------:R-:W-:Y:S02]  /*1b3e0*/  LEA.HI.X.SX32 R87, R83, R2.reuse, 0x1, P2 ;  /* 0x0000000253577211 */ /* 0x080fe400010f0eff */
[----:B------:R-:W-:-:S02]  /*1b3f0*/  LEA.HI.X.SX32 R79, R84, R2, 0x1, P5 ;  /* 0x00000002544f7211 */ /* 0x000fc400028f0eff */
[C---:B------:R-:W-:Y:S01]  /*1b400*/  LEA R80, P2, R73.reuse, R3, 0x1 ;  /* 0x0000000349507211 */ /* 0x040fe200078408ff */
[----:B------:R-:W-:Y:S03]  /*1b410*/  STL.64 [R1+0x138], R86 ;  /* 0x0001385601007387 */ /* 0x000fe60000100a00 */
[----:B------:R-:W-:Y:S01]  /*1b420*/  LEA.HI.X.SX32 R81, R73, R2, 0x1, P2 ;  /* 0x0000000249517211 */ /* 0x000fe200010f0eff */
[----:B------:R0:W-:Y:S01]  /*1b430*/  STL.64 [R1+0x130], R78 ;  /* 0x0001304e01007387 */ /* 0x0001e20000100a00 */
[----:B------:R-:W-:-:S03]  /*1b440*/  VIADD R73, R71, UR5 ;  /* 0x0000000547497c36 */ /* 0x000fc60008000000 */
[----:B------:R4:W-:Y:S01]  /*1b450*/  STL.64 [R1+0x128], R80 ;  /* 0x0001285001007387 */ /* 0x0009e20000100a00 */
[----:B0-----:R-:W-:-:S04]  /*1b460*/  LEA R78, P5, R77, R3, 0x1 ;  /* 0x000000034d4e7211 */ /* 0x001fc800078a08ff */
[----:B------:R-:W-:Y:S02]  /*1b470*/  LEA.HI.X.SX32 R79, R77, R2, 0x1, P5 ;  /* 0x000000024d4f7211 */ /* 0x000fe400028f0eff */
[----:B----4-:R-:W-:-:S03]  /*1b480*/  LEA R80, P2, R70, R3, 0x1 ;  /* 0x0000000346507211 */ /* 0x010fc600078408ff */
[----:B------:R0:W-:Y:S01]  /*1b490*/  STL.64 [R1+0x120], R78 ;  /* 0x0001204e01007387 */ /* 0x0001e20000100a00 */
[----:B------:R-:W-:Y:S01]  /*1b4a0*/  LEA.HI.X.SX32 R81, R70, R2, 0x1, P2 ;  /* 0x0000000246517211 */ /* 0x000fe200010f0eff */
[----:B------:R-:W-:-:S04]  /*1b4b0*/  VIADD R70, R73, UR5 ;  /* 0x0000000549467c36 */ /* 0x000fc80008000000 */
[----:B------:R4:W-:Y:S01]  /*1b4c0*/  STL.64 [R1+0x118], R80 ;  /* 0x0001185001007387 */ /* 0x0009e20000100a00 */
[----:B0-----:R-:W-:-:S04]  /*1b4d0*/  LEA R78, P5, R76, R3, 0x1 ;  /* 0x000000034c4e7211 */ /* 0x001fc800078a08ff */
[----:B------:R-:W-:Y:S02]  /*1b4e0*/  LEA.HI.X.SX32 R79, R76, R2, 0x1, P5 ;  /* 0x000000024c4f7211 */ /* 0x000fe400028f0eff */
[----:B----4-:R-:W-:-:S03]  /*1b4f0*/  LEA R80, P2, R69, R3, 0x1 ;  /* 0x0000000345507211 */ /* 0x010fc600078408ff */
[----:B------:R0:W-:Y:S01]  /*1b500*/  STL.64 [R1+0x110], R78 ;  /* 0x0001104e01007387 */ /* 0x0001e20000100a00 */
[----:B------:R-:W-:Y:S01]  /*1b510*/  LEA.HI.X.SX32 R81, R69, R2, 0x1, P2 ;  /* 0x0000000245517211 */ /* 0x000fe200010f0eff */
[----:B------:R-:W-:Y:S01]  /*1b520*/  VIADD R69, R70, UR5 ;  /* 0x0000000546457c36 */ /* 0x000fe20008000000 */
[----:B------:R-:W-:-:S03]  /*1b530*/  LEA R124, P2, R75, R3, 0x1 ;  /* 0x000000034b7c7211 */ /* 0x000fc600078408ff */
[----:B------:R-:W-:Y:S01]  /*1b540*/  STL.64 [R1+0x108], R80 ;  /* 0x0001085001007387 */ /* 0x000fe20000100a00 */
[-C--:B------:R-:W-:Y:S02]  /*1b550*/  LEA.HI.X.SX32 R125, R75, R2.reuse, 0x1, P2 ;  /* 0x000000024b7d7211 */ /* 0x080fe400010f0eff */
[CC--:B------:R-:W-:Y:S02]  /*1b560*/  LEA R116, P2, R71.reuse, R3.reuse, 0x1 ;  /* 0x0000000347747211 */ /* 0x0c0fe400078408ff */
[CC--:B0-----:R-:W-:Y:S02]  /*1b570*/  LEA R78, P5, R72.reuse, R3.reuse, 0x1 ;  /* 0x00000003484e7211 */ /* 0x0c1fe400078a08ff */
[-C--:B------:R-:W-:Y:S02]  /*1b580*/  LEA.HI.X.SX32 R117, R71, R2.reuse, 0x1, P2 ;  /* 0x0000000247757211 */ /* 0x080fe400010f0eff */
[----:B------:R-:W-:Y:S01]  /*1b590*/  LEA.HI.X.SX32 R79, R72, R2, 0x1, P5 ;  /* 0x00000002484f7211 */ /* 0x000fe200028f0eff */
[----:B------:R-:W-:Y:S01]  /*1b5a0*/  VIADD R72, R69, UR5 ;  /* 0x0000000545487c36 */ /* 0x000fe20008000000 */
[----:B------:R-:W-:-:S02]  /*1b5b0*/  LEA R120, P5, R68, R3, 0x1 ;  /* 0x0000000344787211 */ /* 0x000fc400078a08ff */
[-C--:B------:R-:W-:Y:S01]  /*1b5c0*/  LEA R112, P2, R70, R3.reuse, 0x1 ;  /* 0x0000000346707211 */ /* 0x080fe200078408ff */
[----:B------:R-:W-:Y:S01]  /*1b5d0*/  STL.64 [R1+0x100], R78 ;  /* 0x0001004e01007387 */ /* 0x000fe20000100a00 */
[-C--:B------:R-:W-:Y:S01]  /*1b5e0*/  LEA.HI.X.SX32 R121, R68, R2.reuse, 0x1, P5 ;  /* 0x0000000244797211 */ /* 0x080fe200028f0eff */
[----:B------:R-:W-:Y:S01]  /*1b5f0*/  VIADD R68, R72, UR5 ;  /* 0x0000000548447c36 */ /* 0x000fe20008000000 */
[CC--:B------:R-:W-:Y:S01]  /*1b600*/  LEA R114, P5, R73.reuse, R3.reuse, 0x1 ;  /* 0x0000000349727211 */ /* 0x0c0fe200078a08ff */
[----:B------:R-:W-:Y:S01]  /*1b610*/  STL [R1+0x6e4], R124 ;  /* 0x0006e47c01007387 */ /* 0x000fe20000100800 */
[-C--:B------:R-:W-:Y:S01]  /*1b620*/  LEA.HI.X.SX32 R113, R70, R2.reuse, 0x1, P2 ;  /* 0x0000000246717211 */ /* 0x080fe200010f0eff */
[----:B------:R-:W-:Y:S01]  /*1b630*/  VIADD R71, R68, UR5 ;  /* 0x0000000544477c36 */ /* 0x000fe20008000000 */
[-C--:B------:R-:W-:Y:S01]  /*1b640*/  LEA.HI.X.SX32 R115, R73, R2.reuse, 0x1, P5 ;  /* 0x0000000249737211 */ /* 0x080fe200028f0eff */
[----:B------:R-:W-:Y:S01]  /*1b650*/  STL [R1+0x6e0], R125 ;  /* 0x0006e07d01007387 */ /* 0x000fe20000100800 */
[-C--:B------:R-:W-:Y:S01]  /*1b660*/  LEA R110, P5, R69, R3.reuse, 0x1 ;  /* 0x00000003456e7211 */ /* 0x080fe200078a08ff */
[----:B------:R-:W-:Y:S01]  /*1b670*/  VIADD R70, R71, UR5 ;  /* 0x0000000547467c36 */ /* 0x000fe20008000000 */
[-C--:B------:R-:W-:Y:S01]  /*1b680*/  LEA R108, P2, R72, R3.reuse, 0x1 ;  /* 0x00000003486c7211 */ /* 0x080fe200078408ff */
[----:B------:R-:W-:Y:S01]  /*1b690*/  STL [R1+0x6e8], R120 ;  /* 0x0006e87801007387 */ /* 0x000fe20000100800 */
[-C--:B------:R-:W-:Y:S01]  /*1b6a0*/  LEA.HI.X.SX32 R111, R69, R2.reuse, 0x1, P5 ;  /* 0x00000002456f7211 */ /* 0x080fe200028f0eff */
[----:B------:R-:W-:Y:S01]  /*1b6b0*/  VIADD R69, R70, UR5 ;  /* 0x0000000546457c36 */ /* 0x000fe20008000000 */
[----:B------:R-:W-:Y:S01]  /*1b6c0*/  LEA R106, P5, R68, R3, 0x1 ;  /* 0x00000003446a7211 */ /* 0x000fe200078a08ff */
[----:B------:R-:W-:Y:S01]  /*1b6d0*/  STL [R1+0x6f8], R120 ;  /* 0x0006f87801007387 */ /* 0x000fe20000100800 */
[----:B------:R-:W-:-:S02]  /*1b6e0*/  LEA.HI.X.SX32 R109, R72, R2, 0x1, P2 ;  /* 0x00000002486d7211 */ /* 0x000fc400010f0eff */
[-C--:B------:R-:W-:Y:S01]  /*1b6f0*/  LEA R104, P2, R71, R3.reuse, 0x1 ;  /* 0x0000000347687211 */ /* 0x080fe200078408ff */
[----:B------:R-:W-:Y:S01]  /*1b700*/  STL [R1+0x6dc], R121 ;  /* 0x0006dc7901007387 */ /* 0x000fe20000100800 */
[-C--:B------:R-:W-:Y:S01]  /*1b710*/  LEA.HI.X.SX32 R107, R68, R2.reuse, 0x1, P5 ;  /* 0x00000002446b7211 */ /* 0x080fe200028f0eff */
        /* <DEDUP_REMOVED lines=8> */
[CC--:B------:R-:W-:Y:S01]  /*1b7a0*/  LEA R98, P5, R68.reuse, R3.reuse, 0x1 ;  /* 0x0000000344627211 */ /* 0x0c0fe200078a08ff */
[----:B------:R-:W-:Y:S01]  /*1b7b0*/  STL.64 [R1+0x6f0], R116 ;  /* 0x0006f07401007387 */ /* 0x000fe20000100a00 */
[-C--:B------:R-:W-:Y:S02]  /*1b7c0*/  LEA.HI.X.SX32 R101, R69, R2.reuse, 0x1, P2 ;  /* 0x0000000245657211 */ /* 0x080fe400010f0eff */
[-C--:B------:R-:W-:Y:S01]  /*1b7d0*/  LEA.HI.X.SX32 R99, R68, R2.reuse, 0x1, P5 ;  /* 0x0000000244637211 */ /* 0x080fe200028f0eff */
[----:B------:R-:W-:Y:S01]  /*1b7e0*/  STL [R1+0x79c], R117 ;  /* 0x00079c7501007387 */ /* 0x000fe20000100800 */
[----:B------:R-:W-:Y:S02]  /*1b7f0*/  LEA R96, P2, R76, R3, 0x1 ;  /* 0x000000034c607211 */ /* 0x000fe400078408ff */
[----:B------:R-:W-:Y:S01]  /*1b800*/  LOP3.LUT R69, R0, 0x4, RZ, 0xfc, !PT ;  /* 0x0000000400457812 */ /* 0x000fe200078efcff */
[----:B------:R-:W-:Y:S01]  /*1b810*/  STL [R1+0x70c], R114 ;  /* 0x00070c7201007387 */ /* 0x000fe20000100800 */
[----:B------:R-:W-:-:S02]  /*1b820*/  LEA.HI.X.SX32 R97, R76, R2, 0x1, P2 ;  /* 0x000000024c617211 */ /* 0x000fc400010f0eff */
[----:B------:R-:W-:Y:S01]  /*1b830*/  ISETP.LT.AND P5, PT, R74, UR12, !P0 ;  /* 0x0000000c4a007c0c */ /* 0x000fe2000c7a1270 */
[----:B------:R-:W-:Y:S01]  /*1b840*/  STL [R1+0x718], R114 ;  /* 0x0007187201007387 */ /* 0x000fe20000100800 */
[----:B------:R-:W-:-:S03]  /*1b850*/  ISETP.LT.AND P2, PT, R69, UR13, !P0 ;  /* 0x0000000d45007c0c */ /* 0x000fc6000c741270 */
[----:B------:R-:W-:Y:S04]  /*1b860*/  STL [R1+0x6d8], R115 ;  /* 0x0006d87301007387 */ /* 0x000fe80000100800 */
        /* <DEDUP_REMOVED lines=12> */
[----:B------:R-:W-:Y:S04]  /*1b930*/  STL.64 [R1+0x700], R102 ;  /* 0x0007006601007387 */ /* 0x000fe80000100a00 */
[----:B------:R-:W-:Y:S04]  /*1b940*/  STL [R1+0x770], R102 ;  /* 0x0007706601007387 */ /* 0x000fe80000100800 */
[----:B------:R-:W-:Y:S04]  /*1b950*/  STL [R1+0x1bc], R76 ;  /* 0x0001bc4c01007387 */ /* 0x000fe80000100800 */
[----:B------:R-:W-:Y:S04]  /*1b960*/  STL [R1+0x6bc], R100 ;  /* 0x0006bc6401007387 */ /* 0x000fe80000100800 */
[----:B------:R-:W-:Y:S04]  /*1b970*/  STL [R1+0x6b8], R101 ;  /* 0x0006b86501007387 */ /* 0x000fe80000100800 */
[----:B------:R-:W-:Y:S04]  /*1b980*/  STL [R1+0x6b4], R3 ;  /* 0x0006b40301007387 */ /* 0x000fe80000100800 */
[----:B------:R0:W-:Y:S04]  /*1b990*/  STL [R1+0x7e0], R0 ;  /* 0x0007e00001007387 */ /* 0x0001e80000100800 */
[----:B------:R-:W-:Y:S04]  /*1b9a0*/  STL.64 [R1+0x710], R98 ;  /* 0x0007106201007387 */ /* 0x000fe80000100a00 */
[----:B------:R-:W-:Y:S01]  /*1b9b0*/  STL [R1+0x774], R99 ;  /* 0x0007746301007387 */ /* 0x000fe20000100800 */
[----:B0-----:R-:W-:-:S03]  /*1b9c0*/  F2FP.BF16.F32.PACK_AB R0, R51, R50 ;  /* 0x000000323300723e */ /* 0x001fc600000010ff */
[----:B------:R-:W-:Y:S04]  /*1b9d0*/  STL [R1+0x7a0], R99 ;  /* 0x0007a06301007387 */ /* 0x000fe80000100800 */
[----:B------:R-:W-:Y:S04]  /*1b9e0*/  STL [R1+0x7a8], R99 ;  /* 0x0007a86301007387 */ /* 0x000fe80000100800 */
[----:B------:R-:W-:Y:S04]  /*1b9f0*/  STL [R1+0x7b0], R99 ;  /* 0x0007b06301007387 */ /* 0x000fe80000100800 */
[----:B------:R-:W-:Y:S04]  /*1ba00*/  STL [R1+0x7b8], R99 ;  /* 0x0007b86301007387 */ /* 0x000fe80000100800 */
[----:B------:R-:W-:Y:S04]  /*1ba10*/  STL.64 [R1+0x720], R96 ;  /* 0x0007206001007387 */ /* 0x000fe80000100a00 */
[----:B------:R-:W-:Y:S04]  /*1ba20*/  STL.64 [R1+0x778], R96 ;  /* 0x0007786001007387 */ /* 0x000fe80000100a00 */
[----:B------:R-:W-:Y:S04]  /*1ba30*/  STL [R1+0x7a4], R96 ;  /* 0x0007a46001007387 */ /* 0x000fe80000100800 */
[----:B------:R-:W-:Y:S04]  /*1ba40*/  STL [R1+0x6b0], R2 ;  /* 0x0006b00201007387 */ /* 0x000fe80000100800 */
[----:B------:R-:W-:Y:S04]  /*1ba50*/  STL [R1+0x238], R66 ;  /* 0x0002384201007387 */ /* 0x000fe80000100800 */
[----:B------:R-:W-:Y:S04]  /*1ba60*/  STL [R1+0x234], R64 ;  /* 0x0002344001007387 */ /* 0x000fe80000100800 */
[----:B------:R-:W-:Y:S04]  /*1ba70*/  STL.64 [R1+0x8d8], R120 ;  /* 0x0008d87801007387 */ /* 0x000fe80000100a00 */
[----:B------:R-:W-:Y:S04]  /*1ba80*/  STL [R1+0x230], R62 ;  /* 0x0002303e01007387 */ /* 0x000fe80000100800 */
[----:B------:R0:W-:Y:S04]  /*1ba90*/  STL.64 [R1+0x8d0], R116 ;  /* 0x0008d07401007387 */ /* 0x0001e80000100a00 */
[----:B------:R-:W-:Y:S04]  /*1baa0*/  STL [R1+0x22c], R60 ;  /* 0x00022c3c01007387 */ /* 0x000fe80000100800 */
[----:B------:R-:W-:Y:S04]  /*1bab0*/  STL.64 [R1+0x8c8], R114 ;  /* 0x0008c87201007387 */ /* 0x000fe80000100a00 */
[----:B------:R-:W-:Y:S01]  /*1bac0*/  STL.64 [R1+0x8c0], R112 ;  /* 0x0008c07001007387 */ /* 0x000fe20000100a00 */
[----:B0-----:R-:W-:-:S03]  /*1bad0*/  F2FP.BF16.F32.PACK_AB R116, R53, R52 ;  /* 0x000000343574723e */ /* 0x001fc600000010ff */
[----:B------:R-:W-:Y:S04]  /*1bae0*/  STL.64 [R1+0x8b8], R110 ;  /* 0x0008b86e01007387 */ /* 0x000fe80000100a00 */
[----:B------:R-:W-:Y:S04]  /*1baf0*/  STL.64 [R1+0x8b0], R108 ;  /* 0x0008b06c01007387 */ /* 0x000fe80000100a00 */
[----:B------:R-:W-:Y:S04]  /*1bb00*/  STL.64 [R1+0x8a8], R106 ;  /* 0x0008a86a01007387 */ /* 0x000fe80000100a00 */
[----:B------:R-:W-:Y:S04]  /*1bb10*/  STL.64 [R1+0x8a0], R104 ;  /* 0x0008a06801007387 */ /* 0x000fe80000100a00 */
[----:B------:R-:W-:Y:S04]  /*1bb20*/  STL.64 [R1+0x898], R102 ;  /* 0x0008986601007387 */ /* 0x000fe80000100a00 */
[----:B------:R-:W-:Y:S04]  /*1bb30*/  STL.64 [R1+0x890], R100 ;  /* 0x0008906401007387 */ /* 0x000fe80000100a00 */
[----:B------:R-:W-:Y:S04]  /*1bb40*/  STL.64 [R1+0x888], R98 ;  /* 0x0008886201007387 */ /* 0x000fe80000100a00 */
[----:B------:R-:W-:Y:S04]  /*1bb50*/  STL.64 [R1+0x880], R96 ;  /* 0x0008806001007387 */ /* 0x000fe80000100a00 */
[----:B------:R-:W-:Y:S04]  /*1bb60*/  STL [R1+0x228], R58 ;  /* 0x0002283a01007387 */ /* 0x000fe80000100800 */
[----:B------:R-:W-:Y:S04]  /*1bb70*/  STL [R1+0x224], R56 ;  /* 0x0002243801007387 */ /* 0x000fe80000100800 */
[----:B------:R0:W-:Y:S04]  /*1bb80*/  STL [R1+0x220], R54 ;  /* 0x0002203601007387 */ /* 0x0001e80000100800 */
[----:B------:R-:W-:Y:S01]  /*1bb90*/  STL [R1+0x21c], R116 ;  /* 0x00021c7401007387 */ /* 0x000fe20000100800 */
[----:B0-----:R-:W0:Y:S03]  /*1bba0*/  LDTM.x64 R52, tmem[UR10+0x40] ;  /* 0x0000400a003479ee */ /* 0x001e260008340000 */
[----:B0-----:R-:W-:Y:S04]  /*1bbb0*/  STL.64 [R1], R52 ;  /* 0x0000003401007387 */ /* 0x001fe80000100a00 */
[----:B------:R-:W-:Y:S04]  /*1bbc0*/  STL [R1+0x218], R0 ;  /* 0x0002180001007387 */ /* 0x000fe80000100800 */
[----:B------:R-:W-:Y:S04]  /*1bbd0*/  STL.64 [R1+0x8], R54 ;  /* 0x0000083601007387 */ /* 0x000fe80000100a00 */
[----:B------:R-:W-:Y:S04]  /*1bbe0*/  STL.64 [R1+0x10], R56 ;  /* 0x0000103801007387 */ /* 0x000fe80000100a00 */
[----:B------:R-:W-:Y:S04]  /*1bbf0*/  STL.64 [R1+0x18], R58 ;  /* 0x0000183a01007387 */ /* 0x000fe80000100a00 */
[----:B------:R-:W-:Y:S04]  /*1bc00*/  STL.64 [R1+0x20], R60 ;  /* 0x0000203c01007387 */ /* 0x000fe80000100a00 */
[----:B------:R-:W-:Y:S04]  /*1bc10*/  STL.64 [R1+0x28], R62 ;  /* 0x0000283e01007387 */ /* 0x000fe80000100a00 */
[----:B------:R-:W-:Y:S04]  /*1bc20*/  STL.64 [R1+0x30], R64 ;  /* 0x0000304001007387 */ /* 0x000fe80000100a00 */
[----:B------:R0:W-:Y:S04]  /*1bc30*/  STL.64 [R1+0x38], R66 ;  /* 0x0000384201007387 */ /* 0x0001e80000100a00 */
[----:B------:R-:W-:Y:S04]  /*1bc40*/  STL.64 [R1+0x40], R68 ;  /* 0x0000404401007387 */ /* 0x000fe80000100a00 */
[----:B------:R-:W-:Y:S04]  /*1bc50*/  STL.64 [R1+0x48], R70 ;  /* 0x0000484601007387 */ /* 0x000fe80000100a00 */
[----:B------:R-:W-:Y:S01]  /*1bc60*/  STL.64 [R1+0x50], R72 ;  /* 0x0000504801007387 */ /* 0x000fe20000100a00 */
[----:B0-----:R-:W-:-:S03]  /*1bc70*/  IMAD.MOV.U32 R67, RZ, RZ, R115 ;  /* 0x000000ffff437224 */ /* 0x001fc600078e0073 */
        /* <DEDUP_REMOVED lines=20> */
[----:B------:R0:W-:Y:S04]  /*1bdc0*/  STL [R1+0xf8], R114 ;  /* 0x0000f87201007387 */ /* 0x0001e80000100800 */
[----:B------:R-:W4:Y:S04]  /*1bdd0*/  LDL.LU.64 R120, [R1+0x8d8] ;  /* 0x0008d80001787983 */ /* 0x000f280000300a00 */
[----:B------:R-:W5:Y:S04]  /*1bde0*/  LDL.LU.64 R116, [R1+0x8d0] ;  /* 0x0008d00001747983 */ /* 0x000f680000300a00 */
[----:B0-----:R-:W2:Y:S04]  /*1bdf0*/  LDL.LU.64 R114, [R1+0x8c8] ;  /* 0x0008c80001727983 */ /* 0x001ea80000300a00 */
[----:B------:R-:W3:Y:S04]  /*1be00*/  LDL.LU.64 R112, [R1+0x8c0] ;  /* 0x0008c00001707983 */ /* 0x000ee80000300a00 */
[----:B------:R-:W5:Y:S04]  /*1be10*/  LDL.LU.64 R110, [R1+0x8b8] ;  /* 0x0008b800016e7983 */ /* 0x000f680000300a00 */
[----:B------:R-:W5:Y:S04]  /*1be20*/  LDL.LU.64 R108, [R1+0x8b0] ;  /* 0x0008b000016c7983 */ /* 0x000f680000300a00 */
[----:B------:R-:W5:Y:S04]  /*1be30*/  LDL.LU.64 R106, [R1+0x8a8] ;  /* 0x0008a800016a7983 */ /* 0x000f680000300a00 */
[----:B------:R-:W5:Y:S04]  /*1be40*/  LDL.LU.64 R104, [R1+0x8a0] ;  /* 0x0008a00001687983 */ /* 0x000f680000300a00 */
[----:B------:R-:W5:Y:S04]  /*1be50*/  LDL.LU.64 R102, [R1+0x898] ;  /* 0x0008980001667983 */ /* 0x000f680000300a00 */
[----:B------:R-:W5:Y:S04]  /*1be60*/  LDL.LU.64 R100, [R1+0x890] ;  /* 0x0008900001647983 */ /* 0x000f680000300a00 */
[----:B------:R-:W5:Y:S04]  /*1be70*/  LDL.LU.64 R98, [R1+0x888] ;  /* 0x0008880001627983 */ /* 0x000f680000300a00 */
[----:B------:R-:W5:Y:S04]  /*1be80*/  LDL.LU.64 R96, [R1+0x880] ;  /* 0x0008800001607983 */ /* 0x000f680000300a00 */
[----:B------:R-:W5:Y:S04]  /*1be90*/  LDL.LU R66, [R1+0xf8] ;  /* 0x0000f80001427983 */ /* 0x000f680000300800 */
        /* <DEDUP_REMOVED lines=20> */
[----:B------:R-:W5:Y:S01]  /*1bfe0*/  LDL.LU R123, [R1] ;  /* 0x00000000017b7983 */ /* 0x000f620000300800 */
[----:B------:R-:W-:-:S02]  /*1bff0*/  F2FP.BF16.F32.PACK_AB R48, R49, R48 ;  /* 0x000000303130723e */ /* 0x000fc400000010ff */
[----:B------:R-:W-:Y:S02]  /*1c000*/  F2FP.BF16.F32.PACK_AB R46, R47, R46 ;  /* 0x0000002e2f2e723e */ /* 0x000fe400000010ff */
[----:B------:R-:W-:Y:S02]  /*1c010*/  F2FP.BF16.F32.PACK_AB R44, R45, R44 ;  /* 0x0000002c2d2c723e */ /* 0x000fe400000010ff */
[----:B------:R-:W-:Y:S02]  /*1c020*/  F2FP.BF16.F32.PACK_AB R36, R37, R36 ;  /* 0x000000242524723e */ /* 0x000fe400000010ff */
[----:B------:R-:W-:Y:S02]  /*1c030*/  F2FP.BF16.F32.PACK_AB R42, R43, R42 ;  /* 0x0000002a2b2a723e */ /* 0x000fe400000010ff */
[----:B------:R-:W-:Y:S02]  /*1c040*/  F2FP.BF16.F32.PACK_AB R38, R39, R38 ;  /* 0x000000262726723e */ /* 0x000fe400000010ff */
[----:B------:R-:W-:-:S02]  /*1c050*/  F2FP.BF16.F32.PACK_AB R35, R35, R34 ;  /* 0x000000222323723e */ /* 0x000fc400000010ff */
[----:B------:R-:W-:Y:S02]  /*1c060*/  F2FP.BF16.F32.PACK_AB R40, R41, R40 ;  /* 0x000000282928723e */ /* 0x000fe400000010ff */
[----:B------:R-:W-:Y:S02]  /*1c070*/  PRMT R2, R38, 0x7610, R2 ;  /* 0x0000761026027816 */ /* 0x000fe40000000002 */
[----:B------:R-:W-:Y:S02]  /*1c080*/  PRMT R3, R36, 0x7632, R3 ;  /* 0x0000763224037816 */ /* 0x000fe40000000003 */
[----:B------:R-:W-:Y:S02]  /*1c090*/  F2FP.BF16.F32.PACK_AB R34, R33, R32 ;  /* 0x000000202122723e */ /* 0x000fe400000010ff */
[----:B------:R-:W-:Y:S02]  /*1c0a0*/  F2FP.BF16.F32.PACK_AB R33, R31, R30 ;  /* 0x0000001e1f21723e */ /* 0x000fe400000010ff */
[----:B------:R-:W-:-:S02]  /*1c0b0*/  F2FP.BF16.F32.PACK_AB R31, R27, R26 ;  /* 0x0000001a1b1f723e */ /* 0x000fc400000010ff */
[----:B------:R-:W-:Y:S02]  /*1c0c0*/  F2FP.BF16.F32.PACK_AB R30, R25, R24 ;  /* 0x00000018191e723e */ /* 0x000fe400000010ff */
[C---:B------:R-:W-:Y:S02]  /*1c0d0*/  PRMT R124, R31.reuse, 0x7610, R124 ;  /* 0x000076101f7c7816 */ /* 0x040fe4000000007c */
[----:B------:R-:W-:Y:S02]  /*1c0e0*/  PRMT R125, R31, 0x7632, R125 ;  /* 0x000076321f7d7816 */ /* 0x000fe4000000007d */
[----:B------:R-:W-:Y:S02]  /*1c0f0*/  F2FP.BF16.F32.PACK_AB R32, R29, R28 ;  /* 0x0000001c1d20723e */ /* 0x000fe400000010ff */
[----:B------:R-:W-:Y:S02]  /*1c100*/  F2FP.BF16.F32.PACK_AB R29, R23, R22 ;  /* 0x00000016171d723e */ /* 0x000fe400000010ff */
[----:B------:R-:W-:-:S02]  /*1c110*/  F2FP.BF16.F32.PACK_AB R28, R21, R20 ;  /* 0x00000014151c723e */ /* 0x000fc400000010ff */
[----:B------:R-:W-:Y:S02]  /*1c120*/  F2FP.BF16.F32.PACK_AB R27, R19, R18 ;  /* 0x00000012131b723e */ /* 0x000fe400000010ff */
[----:B------:R-:W-:Y:S02]  /*1c130*/  F2FP.BF16.F32.PACK_AB R26, R17, R16 ;  /* 0x00000010111a723e */ /* 0x000fe400000010ff */
[----:B------:R-:W-:Y:S02]  /*1c140*/  F2FP.BF16.F32.PACK_AB R25, R15, R14 ;  /* 0x0000000e0f19723e */ /* 0x000fe400000010ff */
[C---:B----4-:R-:W-:Y:S02]  /*1c150*/  PRMT R121, R30.reuse, 0x7610, R121 ;  /* 0x000076101e797816 */ /* 0x050fe40000000079 */
[----:B------:R-:W-:Y:S02]  /*1c160*/  PRMT R120, R30, 0x7632, R120 ;  /* 0x000076321e787816 */ /* 0x000fe40000000078 */
[----:B--2---:R-:W-:-:S02]  /*1c170*/  PRMT R115, R32, 0x7610, R115 ;  /* 0x0000761020737816 */ /* 0x004fc40000000073 */
[C---:B------:R-:W-:Y:S02]  /*1c180*/  PRMT R114, R29.reuse, 0x7632, R114 ;  /* 0x000076321d727816 */ /* 0x040fe40000000072 */
[----:B---3--:R-:W-:Y:S02]  /*1c190*/  PRMT R113, R32, 0x7632, R113 ;  /* 0x0000763220717816 */ /* 0x008fe40000000071 */
[----:B------:R-:W-:Y:S02]  /*1c1a0*/  PRMT R112, R29, 0x7610, R112 ;  /* 0x000076101d707816 */ /* 0x000fe40000000070 */
[----:B-----5:R-:W-:Y:S02]  /*1c1b0*/  PRMT R111, R33, 0x7610, R111 ;  /* 0x00007610216f7816 */ /* 0x020fe4000000006f */
        /* <DEDUP_REMOVED lines=10> */
[----:B------:R-:W-:Y:S01]  /*1c260*/  PRMT R98, R27, 0x7610, R98 ;  /* 0x000076101b627816 */ /* 0x000fe20000000062 */
        /* <DEDUP_REMOVED lines=15> */
[----:B------:R0:W-:Y:S04]  /*1c360*/  STL [R1+0x7e4], R0 ;  /* 0x0007e40001007387 */ /* 0x0001e80000100800 */
[----:B------:R-:W-:Y:S04]  /*1c370*/  STL [R1+0x214], R48 ;  /* 0x0002143001007387 */ /* 0x000fe80000100800 */
[----:B------:R-:W-:Y:S01]  /*1c380*/  STL [R1+0x210], R46 ;  /* 0x0002102e01007387 */ /* 0x000fe20000100800 */
[----:B0-----:R-:W-:-:S03]  /*1c390*/  F2FP.BF16.F32.PACK_AB R0, R51, R50 ;  /* 0x000000323300723e */ /* 0x001fc600000010ff */
[----:B------:R-:W-:Y:S04]  /*1c3a0*/  STL [R1+0x20c], R44 ;  /* 0x00020c2c01007387 */ /* 0x000fe80000100800 */
[----:B------:R-:W-:Y:S04]  /*1c3b0*/  STL [R1+0x208], R42 ;  /* 0x0002082a01007387 */ /* 0x000fe80000100800 */
[----:B------:R-:W-:Y:S04]  /*1c3c0*/  STL [R1+0x200], R38 ;  /* 0x0002002601007387 */ /* 0x000fe80000100800 */
[----:B------:R-:W-:Y:S04]  /*1c3d0*/  STL [R1+0x204], R40 ;  /* 0x0002042801007387 */ /* 0x000fe80000100800 */
[----:B------:R-:W-:Y:S04]  /*1c3e0*/  STL [R1+0x74c], R101 ;  /* 0x00074c6501007387 */ /* 0x000fe80000100800 */
[----:B------:R0:W-:Y:S04]  /*1c3f0*/  STL.64 [R1+0x730], R2 ;  /* 0x0007300201007387 */ /* 0x0001e80000100a00 */
[----:B------:R-:W-:Y:S04]  /*1c400*/  STL.64 [R1+0x758], R100 ;  /* 0x0007586401007387 */ /* 0x000fe80000100a00 */
[----:B------:R-:W-:Y:S04]  /*1c410*/  STL [R1+0x7ac], R101 ;  /* 0x0007ac6501007387 */ /* 0x000fe80000100800 */
[----:B------:R2:W-:Y:S01]  /*1c420*/  STL.64 [R1+0x740], R104 ;  /* 0x0007406801007387 */ /* 0x0005e20000100a00 */
[----:B0-----:R-:W-:-:S02]  /*1c430*/  PRMT R2, R26, 0x7632, R2 ;  /* 0x000076321a027816 */ /* 0x001fc40000000002 */
[----:B------:R-:W-:Y:S01]  /*1c440*/  PRMT R3, R26, 0x7610, R3 ;  /* 0x000076101a037816 */ /* 0x000fe20000000003 */
[----:B------:R-:W-:Y:S04]  /*1c450*/  STL [R1+0x7b4], R105 ;  /* 0x0007b46901007387 */ /* 0x000fe80000100800 */
[----:B------:R-:W-:Y:S04]  /*1c460*/  STL.64 [R1+0x750], R108 ;  /* 0x0007506c01007387 */ /* 0x000fe80000100a00 */
[----:B------:R-:W-:Y:S01]  /*1c470*/  STL.64 [R1+0x760], R124 ;  /* 0x0007607c01007387 */ /* 0x000fe20000100a00 */
[----:B--2---:R-:W-:-:S03]  /*1c480*/  PRMT R104, R25, 0x7632, R104 ;  /* 0x0000763219687816 */ /* 0x004fc60000000068 */
[----:B------:R-:W-:Y:S04]  /*1c490*/  STL [R1+0x798], R125 ;  /* 0x0007987d01007387 */ /* 0x000fe80000100800 */
[----:B------:R-:W-:Y:S04]  /*1c4a0*/  STL [R1+0x7fc], R125 ;  /* 0x0007fc7d01007387 */ /* 0x000fe80000100800 */
[----:B------:R0:W-:Y:S04]  /*1c4b0*/  STL [R1+0x800], R24 ;  /* 0x0008001801007387 */ /* 0x0001e80000100800 */
[----:B------:R-:W-:Y:S04]  /*1c4c0*/  STL.64 [R1+0x768], R120 ;  /* 0x0007687801007387 */ /* 0x000fe80000100a00 */
[----:B------:R-:W-:Y:S01]  /*1c4d0*/  STL [R1+0x808], R121 ;  /* 0x0008087901007387 */ /* 0x000fe20000100800 */
[----:B0-----:R-:W-:-:S03]  /*1c4e0*/  F2FP.BF16.F32.PACK_AB R24, R13, R12 ;  /* 0x0000000c0d18723e */ /* 0x001fc600000010ff */
[----:B------:R0:W-:Y:S01]  /*1c4f0*/  STL [R1+0x814], R22 ;  /* 0x0008141601007387 */ /* 0x0001e20000100800 */
[----:B------:R-:W-:-:S03]  /*1c500*/  PRMT R116, R24, 0x7610, R116 ;  /* 0x0000761018747816 */ /* 0x000fc60000000074 */
[----:B------:R2:W-:Y:S01]  /*1c510*/  STL [R1+0x80c], R23 ;  /* 0x00080c1701007387 */ /* 0x0005e20000100800 */
[----:B------:R-:W-:-:S03]  /*1c520*/  PRMT R100, R24, 0x7632, R100 ;  /* 0x0000763218647816 */ /* 0x000fc60000000064 */
[----:B------:R-:W-:Y:S01]  /*1c530*/  STL.64 [R1+0x788], R114 ;  /* 0x0007887201007387 */ /* 0x000fe20000100a00 */
[----:B0-----:R-:W-:-:S03]  /*1c540*/  F2FP.BF16.F32.PACK_AB R22, R9, R8 ;  /* 0x000000080916723e */ /* 0x001fc600000010ff */
[----:B------:R-:W-:Y:S01]  /*1c550*/  STL.64 [R1+0x780], R112 ;  /* 0x0007807001007387 */ /* 0x000fe20000100a00 */
[----:B--2---:R-:W-:-:S03]  /*1c560*/  F2FP.BF16.F32.PACK_AB R23, R11, R10 ;  /* 0x0000000a0b17723e */ /* 0x004fc600000010ff */
[----:B------:R0:W-:Y:S01]  /*1c570*/  STL [R1+0x820], R20 ;  /* 0x0008201401007387 */ /* 0x0001e20000100800 */
[C---:B------:R-:W-:Y:S02]  /*1c580*/  PRMT R96, R22.reuse, 0x7610, R96 ;  /* 0x0000761016607816 */ /* 0x040fe40000000060 */
[----:B------:R-:W-:Y:S01]  /*1c590*/  PRMT R97, R22, 0x7632, R97 ;  /* 0x0000763216617816 */ /* 0x000fe20000000061 */
[----:B------:R2:W-:Y:S01]  /*1c5a0*/  STL [R1+0x818], R21 ;  /* 0x0008181501007387 */ /* 0x0005e20000100800 */
[C---:B------:R-:W-:Y:S02]  /*1c5b0*/  PRMT R117, R23.reuse, 0x7610, R117 ;  /* 0x0000761017757816 */ /* 0x040fe40000000075 */
[----:B------:R-:W-:Y:S01]  /*1c5c0*/  PRMT R120, R23, 0x7632, R120 ;  /* 0x0000763217787816 */ /* 0x000fe20000000078 */
[----:B------:R-:W-:Y:S01]  /*1c5d0*/  STL.64 [R1+0x7c0], R110 ;  /* 0x0007c06e01007387 */ /* 0x000fe20000100a00 */
[----:B0-----:R-:W-:-:S03]  /*1c5e0*/  F2FP.BF16.F32.PACK_AB R20, R5, R4 ;  /* 0x000000040514723e */ /* 0x001fc600000010ff */
[----:B------:R-:W-:Y:S01]  /*1c5f0*/  STL.64 [R1+0x790], R106 ;  /* 0x0007906a01007387 */ /* 0x000fe20000100a00 */
[----:B--2---:R-:W-:-:S03]  /*1c600*/  F2FP.BF16.F32.PACK_AB R21, R7, R6 ;  /* 0x000000060715723e */ /* 0x004fc600000010ff */
[----:B------:R-:W-:Y:S01]  /*1c610*/  STL [R1+0x82c], R106 ;  /* 0x00082c6a01007387 */ /* 0x000fe20000100800 */
[C---:B------:R-:W-:Y:S02]  /*1c620*/  PRMT R4, R20.reuse, 0x7610, R4 ;  /* 0x0000761014047816 */ /* 0x040fe40000000004 */
[----:B------:R-:W-:Y:S01]  /*1c630*/  PRMT R124, R20, 0x7632, R124 ;  /* 0x00007632147c7816 */ /* 0x000fe2000000007c */
[----:B------:R-:W-:Y:S01]  /*1c640*/  STL [R1+0x824], R107 ;  /* 0x0008246b01007387 */ /* 0x000fe20000100800 */
[C---:B------:R-:W-:Y:S02]  /*1c650*/  PRMT R105, R21.reuse, 0x7610, R105 ;  /* 0x0000761015697816 */ /* 0x040fe40000000069 */
[----:B------:R-:W-:Y:S01]  /*1c660*/  PRMT R101, R21, 0x7632, R101 ;  /* 0x0000763215657816 */ /* 0x000fe20000000065 */
[----:B------:R-:W-:Y:S04]  /*1c670*/  STL [R1+0x83c], R103 ;  /* 0x00083c6701007387 */ /* 0x000fe80000100800 */
[----:B------:R0:W-:Y:S04]  /*1c680*/  STL [R1+0x838], R18 ;  /* 0x0008381201007387 */ /* 0x0001e80000100800 */
[----:B------:R2:W-:Y:S04]  /*1c690*/  STL [R1+0x830], R19 ;  /* 0x0008301301007387 */ /* 0x0005e80000100800 */
[----:B------:R-:W-:Y:S01]  /*1c6a0*/  STL.64 [R1+0x7c8], R98 ;  /* 0x0007c86201007387 */ /* 0x000fe20000100a00 */
[----:B0-----:R-:W-:-:S03]  /*1c6b0*/  F2FP.BF16.F32.PACK_AB R18, R65, R64 ;  /* 0x000000404112723e */ /* 0x001fc600000010ff */
[----:B------:R-:W-:Y:S01]  /*1c6c0*/  STL [R1+0x848], R98 ;  /* 0x0008486201007387 */ /* 0x000fe20000100800 */
[----:B--2---:R-:W-:-:S03]  /*1c6d0*/  F2FP.BF16.F32.PACK_AB R19, R67, R66 ;  /* 0x000000424313723e */ /* 0x004fc600000010ff */
[----:B------:R-:W-:Y:S04]  /*1c6e0*/  STL [R1+0x844], R99 ;  /* 0x0008446301007387 */ /* 0x000fe80000100800 */
[----:B------:R0:W-:Y:S04]  /*1c6f0*/  STL [R1+0x860], R2 ;  /* 0x0008600201007387 */ /* 0x0001e80000100800 */
[----:B------:R2:W-:Y:S04]  /*1c700*/  STL [R1+0x85c], R3 ;  /* 0x00085c0301007387 */ /* 0x0005e80000100800 */
[----:B------:R3:W-:Y:S01]  /*1c710*/  STL [R1+0x854], R16 ;  /* 0x0008541001007387 */ /* 0x0007e20000100800 */
[----:B0-----:R-:W-:-:S03]  /*1c720*/  F2FP.BF16.F32.PACK_AB R2, R53, R52 ;  /* 0x000000343502723e */ /* 0x001fc600000010ff */
[----:B------:R0:W-:Y:S01]  /*1c730*/  STL [R1+0x850], R17 ;  /* 0x0008501101007387 */ /* 0x0001e20000100800 */
[----:B--2---:R-:W-:-:S03]  /*1c740*/  F2FP.BF16.F32.PACK_AB R3, R55, R54 ;  /* 0x000000363703723e */ /* 0x004fc600000010ff */
[----:B------:R-:W-:Y:S01]  /*1c750*/  STL [R1+0x878], R104 ;  /* 0x0008786801007387 */ /* 0x000fe20000100800 */
[----:B---3--:R-:W-:-:S03]  /*1c760*/  F2FP.BF16.F32.PACK_AB R16, R61, R60 ;  /* 0x0000003c3d10723e */ /* 0x008fc600000010ff */
[----:B------:R-:W-:Y:S01]  /*1c770*/  STL [R1+0x874], R102 ;  /* 0x0008746601007387 */ /* 0x000fe20000100800 */
[----:B0-----:R-:W-:-:S03]  /*1c780*/  F2FP.BF16.F32.PACK_AB R17, R63, R62 ;  /* 0x0000003e3f11723e */ /* 0x001fc600000010ff */
[----:B------:R0:W-:Y:S04]  /*1c790*/  STL [R1+0x86c], R14 ;  /* 0x00086c0e01007387 */ /* 0x0001e80000100800 */
[----:B------:R2:W-:Y:S04]  /*1c7a0*/  STL [R1+0x868], R15 ;  /* 0x0008680f01007387 */ /* 0x0005e80000100800 */
[----:B------:R-:W-:Y:S01]  /*1c7b0*/  STL [R1+0xf8], R19 ;  /* 0x0000f81301007387 */ /* 0x000fe20000100800 */
[----:B0-----:R-:W-:-:S03]  /*1c7c0*/  F2FP.BF16.F32.PACK_AB R14, R57, R56 ;  /* 0x00000038390e723e */ /* 0x001fc600000010ff */
[----:B------:R-:W-:Y:S01]  /*1c7d0*/  STL [R1+0xf0], R18 ;  /* 0x0000f01201007387 */ /* 0x000fe20000100800 */
[----:B--2---:R-:W-:-:S03]  /*1c7e0*/  F2FP.BF16.F32.PACK_AB R15, R59, R58 ;  /* 0x0000003a3b0f723e */ /* 0x004fc600000010ff */
[----:B------:R-:W-:Y:S04]  /*1c7f0*/  STL [R1+0xe8], R17 ;  /* 0x0000e81101007387 */ /* 0x000fe80000100800 */
[----:B------:R-:W-:Y:S04]  /*1c800*/  STL [R1+0xe0], R16 ;  /* 0x0000e01001007387 */ /* 0x000fe80000100800 */
[----:B------:R-:W-:Y:S04]  /*1c810*/  STL [R1+0xd8], R15 ;  /* 0x0000d80f01007387 */ /* 0x000fe80000100800 */
[----:B------:R0:W-:Y:S04]  /*1c820*/  STL [R1+0xd0], R14 ;  /* 0x0000d00e01007387 */ /* 0x0001e80000100800 */
[----:B------:R-:W-:Y:S04]  /*1c830*/  STL [R1+0xc8], R3 ;  /* 0x0000c80301007387 */ /* 0x000fe80000100800 */
[----:B------:R-:W2:Y:S04]  /*1c840*/  LDL.LU R104, [R1+0xb4] ;  /* 0x0000b40001687983 */ /* 0x000ea80000300800 */
[----:B------:R3:W-:Y:S04]  /*1c850*/  STL [R1+0xc0], R2 ;  /* 0x0000c00201007387 */ /* 0x0007e80000100800 */
[----:B------:R-:W2:Y:S04]  /*1c860*/  LDL.LU R102, [R1+0xb0] ;  /* 0x0000b00001667983 */ /* 0x000ea80000300800 */
[----:B------:R4:W-:Y:S04]  /*1c870*/  STL [R1+0xb8], R0 ;  /* 0x0000b80001007387 */ /* 0x0009e80000100800 */
[----:B0-----:R-:W5:Y:S04]  /*1c880*/  LDL.LU R14, [R1+0xac] ;  /* 0x0000ac00010e7983 */ /* 0x001f680000300800 */
[----:B------:R-:W5:Y:S04]  /*1c890*/  LDL.LU R15, [R1+0xa8] ;  /* 0x0000a800010f7983 */ /* 0x000f680000300800 */
[----:B---3--:R-:W3:Y:S04]  /*1c8a0*/  LDL.LU R2, [R1+0xa4] ;  /* 0x0000a40001027983 */ /* 0x008ee80000300800 */
[----:B------:R-:W3:Y:S04]  /*1c8b0*/  LDL.LU R3, [R1+0xa0] ;  /* 0x0000a00001037983 */ /* 0x000ee80000300800 */
        /* <DEDUP_REMOVED lines=11> */
[----:B------:R-:W3:Y:S01]  /*1c970*/  LDL.LU R22, [R1+0x70] ;  /* 0x0000700001167983 */ /* 0x000ee20000300800 */
[----:B------:R-:W0:Y:S03]  /*1c980*/  LDTM.x64 R32, tmem[UR10+0x80] ;  /* 0x0000800a002079ee */ /* 0x000e260008340000 */
[----:B------:R-:W3:Y:S04]  /*1c990*/  LDL.LU R23, [R1+0x6c] ;  /* 0x00006c0001177983 */ /* 0x000ee80000300800 */
[----:B------:R-:W3:Y:S04]  /*1c9a0*/  LDL.LU R121, [R1+0x68] ;  /* 0x0000680001797983 */ /* 0x000ee80000300800 */
[----:B------:R-:W3:Y:S04]  /*1c9b0*/  LDL.LU R24, [R1+0x64] ;  /* 0x0000640001187983 */ /* 0x000ee80000300800 */
[----:B------:R-:W3:Y:S04]  /*1c9c0*/  LDL.LU R125, [R1+0x60] ;  /* 0x00006000017d7983 */ /* 0x000ee80000300800 */
[----:B------:R-:W3:Y:S04]  /*1c9d0*/  LDL.LU R123, [R1+0x5c] ;  /* 0x00005c00017b7983 */ /* 0x000ee80000300800 */
[----:B------:R-:W3:Y:S04]  /*1c9e0*/  LDL.LU R122, [R1+0x58] ;  /* 0x00005800017a7983 */ /* 0x000ee80000300800 */
[----:B------:R-:W3:Y:S04]  /*1c9f0*/  LDL.LU R118, [R1+0x54] ;  /* 0x0000540001767983 */ /* 0x000ee80000300800 */
[----:B----4-:R-:W4:Y:S04]  /*1ca00*/  LDL.LU R0, [R1+0x50] ;  /* 0x0000500001007983 */ /* 0x010f280000300800 */
        /* <DEDUP_REMOVED lines=15> */
[----:B0-----:R-:W-:Y:S04]  /*1cb00*/  STL [R1+0x6ac], R70 ;  /* 0x0006ac4601007387 */ /* 0x001fe80000100800 */
        /* <DEDUP_REMOVED lines=24> */
[----:B------:R-:W-:Y:S01]  /*1cc90*/  STL [R1+0x648], R95 ;  /* 0x0006485f01007387 */ /* 0x000fe20000100800 */
[----:B--2---:R-:W-:-:S03]  /*1cca0*/  F2FP.BF16.F32.PACK_AB R119, R104, R102 ;  /* 0x000000666877723e */ /* 0x004fc600000010ff */
[----:B------:R-:W2:Y:S04]  /*1ccb0*/  LDL.LU R104, [R1+0x878] ;  /* 0x0008780001687983 */ /* 0x000ea80000300800 */
[----:B------:R-:W2:Y:S04]  /*1ccc0*/  LDL.LU R102, [R1+0x874] ;  /* 0x0008740001667983 */ /* 0x000ea80000300800 */
[----:B------:R0:W-:Y:S04]  /*1ccd0*/  STL [R1+0xb0], R119 ;  /* 0x0000b07701007387 */ /* 0x0001e80000100800 */
[----:B0-----:R0:W5:Y:S02]  /*1cce0*/  LDL.LU R119, [R1+0x870] ;  /* 0x0008700001777983 */ /* 0x0011640000300800 */
[----:B-----5:R-:W-:-:S02]  /*1ccf0*/  F2FP.BF16.F32.PACK_AB R119, R14, R15 ;  /* 0x0000000f0e77723e */ /* 0x020fc400000010ff */
[----:B------:R0:W5:Y:S04]  /*1cd00*/  LDL.LU R14, [R1+0x86c] ;  /* 0x00086c00010e7983 */ /* 0x0001680000300800 */
[----:B------:R0:W2:Y:S04]  /*1cd10*/  LDL.LU R15, [R1+0x868] ;  /* 0x00086800010f7983 */ /* 0x0000a80000300800 */
[----:B------:R0:W-:Y:S04]  /*1cd20*/  STL [R1+0xa8], R119 ;  /* 0x0000a87701007387 */ /* 0x0001e80000100800 */
[----:B0-----:R0:W3:Y:S02]  /*1cd30*/  LDL.LU R119, [R1+0x864] ;  /* 0x0008640001777983 */ /* 0x0010e40000300800 */
[----:B---3--:R-:W-:-:S02]  /*1cd40*/  F2FP.BF16.F32.PACK_AB R119, R2, R3 ;  /* 0x000000030277723e */ /* 0x008fc400000010ff */
[----:B------:R-:W3:Y:S04]  /*1cd50*/  LDL.LU R2, [R1+0x860] ;  /* 0x0008600001027983 */ /* 0x000ee80000300800 */
[----:B------:R-:W2:Y:S04]  /*1cd60*/  LDL.LU R3, [R1+0x85c] ;  /* 0x00085c0001037983 */ /* 0x000ea80000300800 */
[----:B------:R0:W-:Y:S04]  /*1cd70*/  STL [R1+0xa0], R119 ;  /* 0x0000a07701007387 */ /* 0x0001e80000100800 */
[----:B0-----:R0:W2:Y:S02]  /*1cd80*/  LDL.LU R119, [R1+0x858] ;  /* 0x0008580001777983 */ /* 0x0010a40000300800 */
[----:B--2---:R-:W-:-:S02]  /*1cd90*/  F2FP.BF16.F32.PACK_AB R119, R16, R17 ;  /* 0x000000111077723e */ /* 0x004fc400000010ff */
[----:B------:R0:W2:Y:S04]  /*1cda0*/  LDL.LU R16, [R1+0x854] ;  /* 0x0008540001107983 */ /* 0x0000a80000300800 */
[----:B------:R0:W2:Y:S04]  /*1cdb0*/  LDL.LU R17, [R1+0x850] ;  /* 0x0008500001117983 */ /* 0x0000a80000300800 */
        /* <DEDUP_REMOVED lines=8> */
[----:B------:R-:W2:Y:S04]  /*1ce40*/  LDL.LU R103, [R1+0x83c] ;  /* 0x00083c0001677983 */ /* 0x000ea80000300800 */
        /* <DEDUP_REMOVED lines=9> */
[----:B------:R0:W4:Y:S04]  /*1cee0*/  LDL.LU R107, [R1+0x824] ;  /* 0x00082400016b7983 */ /* 0x0001280000300800 */
        /* <DEDUP_REMOVED lines=10> */
[----:B------:R-:W2:Y:S04]  /*1cf90*/  LDL.LU R121, [R1+0x808] ;  /* 0x0008080001797983 */ /* 0x000ea80000300800 */
[----:B------:R0:W-:Y:S04]  /*1cfa0*/  STL [R1+0x68], R119 ;  /* 0x0000687701007387 */ /* 0x0001e80000100800 */
[----:B0-----:R0:W2:Y:S02]  /*1cfb0*/  LDL.LU R119, [R1+0x804] ;  /* 0x0008040001777983 */ /* 0x0010a40000300800 */
[----:B--2---:R-:W-:-:S02]  /*1cfc0*/  F2FP.BF16.F32.PACK_AB R119, R24, R125 ;  /* 0x0000007d1877723e */ /* 0x004fc400000010ff */
[----:B------:R0:W2:Y:S04]  /*1cfd0*/  LDL.LU R24, [R1+0x800] ;  /* 0x0008000001187983 */ /* 0x0000a80000300800 */
[----:B------:R-:W2:Y:S04]  /*1cfe0*/  LDL.LU R125, [R1+0x7fc] ;  /* 0x0007fc00017d7983 */ /* 0x000ea80000300800 */
[----:B------:R0:W-:Y:S04]  /*1cff0*/  STL [R1+0x60], R119 ;  /* 0x0000607701007387 */ /* 0x0001e80000100800 */
[----:B0-----:R0:W2:Y:S01]  /*1d000*/  LDL.LU R119, [R1+0x7f8] ;  /* 0x0007f80001777983 */ /* 0x0010a20000300800 */
[----:B----4-:R-:W-:-:S02]  /*1d010*/  F2FP.BF16.F32.PACK_AB R107, R118, R0 ;  /* 0x00000000766b723e */ /* 0x010fc400000010ff */
[----:B--2---:R-:W-:Y:S02]  /*1d020*/  F2FP.BF16.F32.PACK_AB R119, R123, R122 ;  /* 0x0000007a7b77723e */ /* 0x004fe400000010ff */
[----:B------:R-:W2:Y:S04]  /*1d030*/  LDL.LU R123, [R1+0x7f4] ;  /* 0x0007f400017b7983 */ /* 0x000ea80000300800 */
[----:B------:R-:W2:Y:S04]  /*1d040*/  LDL.LU R122, [R1+0x7f0] ;  /* 0x0007f000017a7983 */ /* 0x000ea80000300800 */
[----:B------:R4:W-:Y:S04]  /*1d050*/  STL [R1+0x58], R119 ;  /* 0x0000587701007387 */ /* 0x0009e80000100800 */
[----:B----4-:R-:W4:Y:S04]  /*1d060*/  LDL.LU R119, [R1+0x7ec] ;  /* 0x0007ec0001777983 */ /* 0x010f280000300800 */
[----:B------:R-:W4:Y:S04]  /*1d070*/  LDL.LU R118, [R1+0x7e8] ;  /* 0x0007e80001767983 */ /* 0x000f280000300800 */
[----:B------:R-:W3:Y:S01]  /*1d080*/  LDL.LU R0, [R1+0x7e4] ;  /* 0x0007e40001007983 */ /* 0x000ee20000300800 */
[----:B------:R-:W-:-:S02]  /*1d090*/  F2FP.BF16.F32.PACK_AB R106, R110, R111 ;  /* 0x0000006f6e6a723e */ /* 0x000fc400000010ff */
[----:B------:R-:W-:Y:S01]  /*1d0a0*/  F2FP.BF16.F32.PACK_AB R99, R112, R113 ;  /* 0x000000717063723e */ /* 0x000fe200000010ff */
[----:B------:R-:W-:Y:S01]  /*1d0b0*/  STL [R1+0x50], R107 ;  /* 0x0000506b01007387 */ /* 0x000fe20000100800 */
[----:B------:R-:W-:Y:S02]  /*1d0c0*/  F2FP.BF16.F32.PACK_AB R98, R114, R115 ;  /* 0x000000737262723e */ /* 0x000fe400000010ff */
[----:B------:R-:W-:Y:S01]  /*1d0d0*/  F2FP.BF16.F32.PACK_AB R24, R25, R26 ;  /* 0x0000001a1918723e */ /* 0x000fe200000010ff */
[----:B------:R-:W-:Y:S01]  /*1d0e0*/  STL [R1+0x48], R106 ;  /* 0x0000486a01007387 */ /* 0x000fe20000100800 */
[----:B------:R-:W-:Y:S02]  /*1d0f0*/  F2FP.BF16.F32.PACK_AB R23, R27, R28 ;  /* 0x0000001c1b17723e */ /* 0x000fe400000010ff */
[----:B------:R-:W-:Y:S01]  /*1d100*/  F2FP.BF16.F32.PACK_AB R22, R29, R108 ;  /* 0x0000006c1d16723e */ /* 0x000fe200000010ff */
[----:B------:R-:W-:Y:S01]  /*1d110*/  STL [R1+0x40], R99 ;  /* 0x0000406301007387 */ /* 0x000fe20000100800 */
[----:B------:R-:W-:-:S03]  /*1d120*/  F2FP.BF16.F32.PACK_AB R21, R109, R30 ;  /* 0x0000001e6d15723e */ /* 0x000fc600000010ff */
[----:B------:R0:W-:Y:S04]  /*1d130*/  STL [R1+0x38], R98 ;  /* 0x0000386201007387 */ /* 0x0001e80000100800 */
[----:B------:R-:W-:Y:S04]  /*1d140*/  STL [R1+0x34], R24 ;  /* 0x0000341801007387 */ /* 0x000fe80000100800 */
[----:B------:R-:W-:Y:S04]  /*1d150*/  STL [R1+0x30], R23 ;  /* 0x0000301701007387 */ /* 0x000fe80000100800 */
[----:B------:R-:W-:Y:S01]  /*1d160*/  STL [R1+0x2c], R22 ;  /* 0x00002c1601007387 */ /* 0x000fe20000100800 */
[----:B--2---:R-:W-:-:S02]  /*1d170*/  F2FP.BF16.F32.PACK_AB R18, R122, R123 ;  /* 0x0000007b7a12723e */ /* 0x004fc400000010ff */
[----:B----4-:R-:W-:Y:S02]  /*1d180*/  F2FP.BF16.F32.PACK_AB R19, R118, R119 ;  /* 0x000000777613723e */ /* 0x010fe400000010ff */
[----:B---3--:R-:W-:Y:S02]  /*1d190*/  F2FP.BF16.F32.PACK_AB R20, R31, R0 ;  /* 0x000000001f14723e */ /* 0x008fe400000010ff */
[----:B------:R-:W2:Y:S04]  /*1d1a0*/  LDL.LU R0, [R1+0x7e0] ;  /* 0x0007e00001007983 */ /* 0x000ea80000300800 */
[----:B------:R-:W-:Y:S04]  /*1d1b0*/  STL [R1+0x28], R21 ;  /* 0x0000281501007387 */ /* 0x000fe80000100800 */
[----:B------:R3:W4:Y:S04]  /*1d1c0*/  LDL.LU R118, [R1+0x7dc] ;  /* 0x0007dc0001767983 */ /* 0x0007280000300800 */
[----:B------:R-:W-:Y:S04]  /*1d1d0*/  STL [R1+0x24], R20 ;  /* 0x0000241401007387 */ /* 0x000fe80000100800 */
[----:B------:R3:W2:Y:S04]  /*1d1e0*/  LDL.LU R119, [R1+0x7d8] ;  /* 0x0007d80001777983 */ /* 0x0006a80000300800 */
[----:B------:R3:W3:Y:S04]  /*1d1f0*/  LDL.LU R122, [R1+0x7d4] ;  /* 0x0007d400017a7983 */ /* 0x0006e80000300800 */
[----:B------:R-:W-:Y:S04]  /*1d200*/  STL [R1+0x20], R19 ;  /* 0x0000201301007387 */ /* 0x000fe80000100800 */
[----:B------:R0:W3:Y:S01]  /*1d210*/  LDL.LU R123, [R1+0x7d0] ;  /* 0x0007d000017b7983 */ /* 0x0000e20000300800 */
[----:B------:R-:W-:-:S02]  /*1d220*/  F2FP.BF16.F32.PACK_AB R17, R69, R68 ;  /* 0x000000444511723e */ /* 0x000fc400000010ff */
[----:B------:R-:W-:Y:S01]  /*1d230*/  F2FP.BF16.F32.PACK_AB R16, R67, R66 ;  /* 0x000000424310723e */ /* 0x000fe200000010ff */
[----:B------:R1:W-:Y:S01]  /*1d240*/  STL [R1+0x1c], R18 ;  /* 0x00001c1201007387 */ /* 0x0003e20000100800 */
[----:B------:R-:W-:Y:S02]  /*1d250*/  F2FP.BF16.F32.PACK_AB R15, R65, R64 ;  /* 0x00000040410f723e */ /* 0x000fe400000010ff */
[----:B-----5:R-:W-:Y:S01]  /*1d260*/  F2FP.BF16.F32.PACK_AB R14, R63, R62 ;  /* 0x0000003e3f0e723e */ /* 0x020fe200000010ff */
[----:B0-----:R-:W5:Y:S01]  /*1d270*/  LDL.LU.64 R98, [R1+0x1b0] ;  /* 0x0001b00001627983 */ /* 0x001f620000300a00 */
[----:B------:R-:W-:Y:S02]  /*1d280*/  F2FP.BF16.F32.PACK_AB R13, R61, R60 ;  /* 0x0000003c3d0d723e */ /* 0x000fe400000010ff */
[----:B------:R-:W-:Y:S01]  /*1d290*/  F2FP.BF16.F32.PACK_AB R12, R59, R58 ;  /* 0x0000003a3b0c723e */ /* 0x000fe200000010ff */
[----:B------:R-:W5:Y:S01]  /*1d2a0*/  LDL.LU.64 R110, [R1+0x1a8] ;  /* 0x0001a800016e7983 */ /* 0x000f620000300a00 */
[----:B------:R-:W-:-:S02]  /*1d2b0*/  F2FP.BF16.F32.PACK_AB R11, R57, R56 ;  /* 0x00000038390b723e */ /* 0x000fc400000010ff */
[----:B------:R-:W-:Y:S01]  /*1d2c0*/  F2FP.BF16.F32.PACK_AB R10, R55, R54 ;  /* 0x00000036370a723e */ /* 0x000fe200000010ff */
[----:B------:R-:W5:Y:S01]  /*1d2d0*/  LDL.LU.64 R106, [R1+0x1a0] ;  /* 0x0001a000016a7983 */ /* 0x000f620000300a00 */
[----:B------:R-:W-:Y:S02]  /*1d2e0*/  F2FP.BF16.F32.PACK_AB R9, R53, R52 ;  /* 0x000000343509723e */ /* 0x000fe400000010ff */
[----:B------:R-:W-:Y:S01]  /*1d2f0*/  F2FP.BF16.F32.PACK_AB R8, R51, R50 ;  /* 0x000000323308723e */ /* 0x000fe200000010ff */
[----:B------:R-:W5:Y:S01]  /*1d300*/  LDL.LU.64 R114, [R1+0x198] ;  /* 0x0001980001727983 */ /* 0x000f620000300a00 */
[----:B------:R-:W-:Y:S02]  /*1d310*/  F2FP.BF16.F32.PACK_AB R7, R49, R48 ;  /* 0x000000303107723e */ /* 0x000fe400000010ff */
[----:B------:R-:W-:Y:S01]  /*1d320*/  F2FP.BF16.F32.PACK_AB R6, R47, R46 ;  /* 0x0000002e2f06723e */ /* 0x000fe200000010ff */
[----:B------:R-:W5:Y:S01]  /*1d330*/  LDL.LU.64 R112, [R1+0x190] ;  /* 0x0001900001707983 */ /* 0x000f620000300a00 */
[----:B------:R-:W-:-:S02]  /*1d340*/  F2FP.BF16.F32.PACK_AB R5, R45, R44 ;  /* 0x0000002c2d05723e */ /* 0x000fc400000010ff */
[----:B------:R-:W-:Y:S01]  /*1d350*/  PRMT R125, R4, 0x7610, R125 ;  /* 0x00007610047d7816 */ /* 0x000fe2000000007d */
[----:B------:R-:W5:Y:S01]  /*1d360*/  LDL.LU.64 R108, [R1+0x188] ;  /* 0x00018800016c7983 */ /* 0x000f620000300a00 */
[C---:B------:R-:W-:Y:S02]  /*1d370*/  PRMT R94, R17.reuse, 0x7610, R94 ;  /* 0x00007610115e7816 */ /* 0x040fe4000000005e */
[----:B------:R-:W-:Y:S02]  /*1d380*/  PRMT R95, R17, 0x7632, R95 ;  /* 0x00007632115f7816 */ /* 0x000fe4000000005f */
[C---:B------:R-:W-:Y:S02]  /*1d390*/  PRMT R92, R16.reuse, 0x7610, R92 ;  /* 0x00007610105c7816 */ /* 0x040fe4000000005c */
[----:B------:R-:W-:Y:S02]  /*1d3a0*/  PRMT R93, R16, 0x7632, R93 ;  /* 0x00007632105d7816 */ /* 0x000fe4000000005d */
[----:B------:R-:W-:-:S02]  /*1d3b0*/  PRMT R90, R15, 0x7610, R90 ;  /* 0x000076100f5a7816 */ /* 0x000fc4000000005a */
[----:B------:R-:W-:Y:S02]  /*1d3c0*/  PRMT R91, R15, 0x7632, R91 ;  /* 0x000076320f5b7816 */ /* 0x000fe4000000005b */
        /* <DEDUP_REMOVED lines=20> */
[----:B------:R-:W-:Y:S02]  /*1d510*/  F2FP.BF16.F32.PACK_AB R68, R43, R42 ;  /* 0x0000002a2b44723e */ /* 0x000fe400000010ff */
[----:B------:R-:W-:Y:S02]  /*1d520*/  F2FP.BF16.F32.PACK_AB R69, R41, R40 ;  /* 0x000000282945723e */ /* 0x000fe400000010ff */
[----:B----4-:R-:W-:-:S02]  /*1d530*/  F2FP.BF16.F32.PACK_AB R118, R39, R38 ;  /* 0x000000262776723e */ /* 0x010fc400000010ff */
[----:B--2---:R-:W-:Y:S02]  /*1d540*/  F2FP.BF16.F32.PACK_AB R119, R37, R36 ;  /* 0x000000242577723e */ /* 0x004fe400000010ff */
[----:B---3--:R-:W-:Y:S02]  /*1d550*/  F2FP.BF16.F32.PACK_AB R122, R35, R34 ;  /* 0x00000022237a723e */ /* 0x008fe400000010ff */
[----:B------:R-:W-:Y:S02]  /*1d560*/  F2FP.BF16.F32.PACK_AB R123, R33, R32 ;  /* 0x00000020217b723e */ /* 0x000fe400000010ff */
[----:B-1----:R-:W0:Y:S01]  /*1d570*/  LDTM.x64 R4, tmem[UR10+0xc0] ;  /* 0x0000c00a000479ee */ /* 0x002e220008340000 */
[----:B------:R-:W-:Y:S01]  /*1d580*/  NOP ;  /* 0x0000000000007918 */ /* 0x000fe20000000000 */
[----:B-----5:R1:W-:Y:S04]  /*1d590*/  @P6 STG.E.U16 desc[UR20][R98.64], R125 ;  /* 0x0000007d62006986 */ /* 0x0203e8000c101514 */
[----:B-1----:R-:W2:Y:S01]  /*1d5a0*/  LDL.LU.64 R98, [R1+0x7c8] ;  /* 0x0007c80001627983 */ /* 0x002ea20000300a00 */
[----:B------:R-:W-:-:S04]  /*1d5b0*/  LOP3.LUT R125, R0, 0x5, RZ, 0xfc, !PT ;  /* 0x00000005007d7812 */ /* 0x000fc800078efcff */
[----:B------:R-:W-:Y:S01]  /*1d5c0*/  ISETP.LT.AND P6, PT, R125, UR4, !P0 ;  /* 0x000000047d007c0c */ /* 0x000fe2000c7c1270 */
[----:B------:R-:W1:Y:S01]  /*1d5d0*/  LDCU UR4, c[0x0][0x39c] ;  /* 0x00007380ff0477ac */ /* 0x000e620008000800 */
[----:B--2---:R-:W-:Y:S02]  /*1d5e0*/  PRMT R99, R124, 0x7610, R99 ;  /* 0x000076107c637816 */ /* 0x004fe40000000063 */
[----:B------:R-:W2:Y:S04]  /*1d5f0*/  LDL.LU.64 R124, [R1+0x180] ;  /* 0x00018000017c7983 */ /* 0x000ea80000300a00 */
[----:B------:R3:W-:Y:S02]  /*1d600*/  @P3 STG.E.U16 desc[UR20][R110.64], R99 ;  /* 0x000000636e003986 */ /* 0x0007e4000c101514 */
[----:B---3--:R-:W-:-:S02]  /*1d610*/  LOP3.LUT R99, R0, 0x6, RZ, 0xfc, !PT ;  /* 0x0000000600637812 */ /* 0x008fc400078efcff */
[----:B------:R-:W3:Y:S02]  /*1d620*/  LDL.LU.64 R110, [R1+0x7c0] ;  /* 0x0007c000016e7983 */ /* 0x000ee40000300a00 */
[----:B-1----:R-:W-:Y:S01]  /*1d630*/  ISETP.LT.AND P3, PT, R99, UR4, !P0 ;  /* 0x0000000463007c0c */ /* 0x002fe2000c761270 */
[----:B------:R-:W1:Y:S01]  /*1d640*/  LDCU UR4, c[0x0][0x39c] ;  /* 0x00007380ff0477ac */ /* 0x000e620008000800 */
[----:B------:R-:W4:Y:S02]  /*1d650*/  LDL.LU R99, [R1+0x7b8] ;  /* 0x0007b80001637983 */ /* 0x000f240000300800 */
[----:B----4-:R-:W-:Y:S02]  /*1d660*/  PRMT R99, R105, 0x7610, R99 ;  /* 0x0000761069637816 */ /* 0x010fe40000000063 */
[----:B------:R-:W4:Y:S04]  /*1d670*/  LDL.LU R105, [R1+0x7b4] ;  /* 0x0007b40001697983 */ /* 0x000f280000300800 */
[----:B------:R5:W-:Y:S02]  /*1d680*/  @P4 STG.E.U16 desc[UR20][R106.64], R99 ;  /* 0x000000636a004986 */ /* 0x000be4000c101514 */
[----:B-----5:R-:W-:-:S02]  /*1d690*/  LOP3.LUT R99, R0, 0x7, RZ, 0xfc, !PT ;  /* 0x0000000700637812 */ /* 0x020fc400078efcff */
[----:B------:R-:W5:Y:S02]  /*1d6a0*/  LDL.LU.64 R106, [R1+0x178] ;  /* 0x00017800016a7983 */ /* 0x000f640000300a00 */
[----:B-1----:R-:W-:Y:S01]  /*1d6b0*/  ISETP.LT.AND P4, PT, R99, UR4, !P0 ;  /* 0x0000000463007c0c */ /* 0x002fe2000c781270 */
[----:B------:R-:W1:Y:S01]  /*1d6c0*/  LDCU UR4, c[0x0][0x39c] ;  /* 0x00007380ff0477ac */ /* 0x000e620008000800 */
[----:B------:R-:W2:Y:S02]  /*1d6d0*/  LDL.LU R99, [R1+0x7b0] ;  /* 0x0007b00001637983 */ /* 0x000ea40000300800 */
[----:B--2---:R-:W-:Y:S02]  /*1d6e0*/  PRMT R99, R101, 0x7610, R99 ;  /* 0x0000761065637816 */ /* 0x004fe40000000063 */
[----:B------:R-:W2:Y:S04]  /*1d6f0*/  LDL.LU R101, [R1+0x7ac] ;  /* 0x0007ac0001657983 */ /* 0x000ea80000300800 */
[----:B------:R0:W-:Y:S02]  /*1d700*/  @P5 STG.E.U16 desc[UR20][R114.64], R99 ;  /* 0x0000006372005986 */ /* 0x0001e4000c101514 */
[----:B0-----:R-:W-:-:S02]  /*1d710*/  LOP3.LUT R99, R0, 0x8, RZ, 0xfc, !PT ;  /* 0x0000000800637812 */ /* 0x001fc400078efcff */
[----:B------:R-:W2:Y:S02]  /*1d720*/  LDL.LU.64 R114, [R1+0x170] ;  /* 0x0001700001727983 */ /* 0x000ea40000300a00 */
[----:B-1----:R-:W-:Y:S01]  /*1d730*/  ISETP.LT.AND P5, PT, R99, UR4, !P0 ;  /* 0x0000000463007c0c */ /* 0x002fe2000c7a1270 */
[----:B------:R-:W0:Y:S01]  /*1d740*/  LDCU UR4, c[0x0][0x39c] ;  /* 0x00007380ff0477ac */ /* 0x000e220008000800 */
[----:B------:R-:W2:Y:S02]  /*1d750*/  LDL.LU R99, [R1+0x7a8] ;  /* 0x0007a80001637983 */ /* 0x000ea40000300800 */
[----:B--2---:R-:W-:Y:S02]  /*1d760*/  PRMT R99, R96, 0x7610, R99 ;  /* 0x0000761060637816 */ /* 0x004fe40000000063 */
[----:B------:R-:W2:Y:S04]  /*1d770*/  LDL.LU R96, [R1+0x7a4] ;  /* 0x0007a40001607983 */ /* 0x000ea80000300800 */
[----:B------:R1:W-:Y:S02]  /*1d780*/  @P2 STG.E.U16 desc[UR20][R112.64], R99 ;  /* 0x0000006370002986 */ /* 0x0003e4000c101514 */
[----:B-1----:R-:W-:-:S02]  /*1d790*/  LOP3.LUT R99, R0, 0x9, RZ, 0xfc, !PT ;  /* 0x0000000900637812 */ /* 0x002fc400078efcff */
[----:B------:R-:W3:Y:S02]  /*1d7a0*/  LDL.LU.64 R112, [R1+0x168] ;  /* 0x0001680001707983 */ /* 0x000ee40000300a00 */
[----:B0-----:R-:W-:Y:S01]  /*1d7b0*/  ISETP.LT.AND P2, PT, R99, UR4, !P0 ;  /* 0x0000000463007c0c */ /* 0x001fe2000c741270 */
[----:B------:R-:W0:Y:S01]  /*1d7c0*/  LDCU UR4, c[0x0][0x39c] ;  /* 0x00007380ff0477ac */ /* 0x000e220008000800 */
[----:B------:R-:W-:Y:S01]  /*1d7d0*/  PRMT R121, R117, 0x7610, R121 ;  /* 0x0000761075797816 */ /* 0x000fe20000000079 */
[----:B------:R-:W3:Y:S01]  /*1d7e0*/  LDL.LU R99, [R1+0x7a0] ;  /* 0x0007a00001637983 */ /* 0x000ee20000300800 */
[----:B--2---:R-:W-:-:S05]  /*1d7f0*/  PRMT R96, R97, 0x7610, R96 ;  /* 0x0000761061607816 */ /* 0x004fca0000000060 */
[----:B------:R1:W-:Y:S04]  /*1d800*/  @P6 STG.E.U16 desc[UR20][R108.64], R96 ;  /* 0x000000606c006986 */ /* 0x0003e8000c101514 */
[----:B------:R2:W-:Y:S01]  /*1d810*/  @P3 STG.E.U16 desc[UR20][R124.64], R121 ;  /* 0x000000797c003986 */ /* 0x0005e2000c101514 */
[----:B-1----:R-:W-:-:S03]  /*1d820*/  LOP3.LUT R108, R0, 0xa, RZ, 0xfc, !PT ;  /* 0x0000000a006c7812 */ /* 0x002fc600078efcff */
[----:B------:R-:W4:Y:S01]  /*1d830*/  LDL.LU.64 R96, [R1+0x160] ;  /* 0x0001600001607983 */ /* 0x000f220000300a00 */
[----:B0-----:R-:W-:Y:S01]  /*1d840*/  ISETP.LT.AND P6, PT, R108, UR4, !P0 ;  /* 0x000000046c007c0c */ /* 0x001fe2000c7c1270 */
[----:B------:R-:W0:Y:S02]  /*1d850*/  LDCU UR4, c[0x0][0x39c] ;  /* 0x00007380ff0477ac */ /* 0x000e240008000800 */
[----:B------:R-:W4:Y:S04]  /*1d860*/  LDL.LU.64 R108, [R1+0x158] ;  /* 0x00015800016c7983 */ /* 0x000f280000300a00 */
[----:B------:R-:W4:Y:S04]  /*1d870*/  LDL.LU R117, [R1+0x79c] ;  /* 0x00079c0001757983 */ /* 0x000f280000300800 */
[----:B--2---:R-:W2:Y:S01]  /*1d880*/  LDL.LU R125, [R1+0x798] ;  /* 0x00079800017d7983 */ /* 0x004ea20000300800 */
[----:B------:R-:W-:-:S04]  /*1d890*/  LOP3.LUT R121, R0, 0xb, RZ, 0xfc, !PT ;  /* 0x0000000b00797812 */ /* 0x000fc800078efcff */
[----:B0-----:R-:W-:Y:S01]  /*1d8a0*/  ISETP.LT.AND P3, PT, R121, UR4, !P0 ;  /* 0x0000000479007c0c */ /* 0x001fe2000c761270 */
[----:B------:R-:W0:Y:S01]  /*1d8b0*/  LDCU UR4, c[0x0][0x39c] ;  /* 0x00007380ff0477ac */ /* 0x000e220008000800 */
[----:B------:R-:W-:Y:S02]  /*1d8c0*/  LOP3.LUT R124, R0, 0xc, RZ, 0xfc, !PT ;  /* 0x0000000c007c7812 */ /* 0x000fe400078efcff */
[----:B------:R-:W-:Y:S02]  /*1d8d0*/  PRMT R101, R100, 0x7610, R101 ;  /* 0x0000761064657816 */ /* 0x000fe40000000065 */
[----:B------:R-:W-:Y:S02]  /*1d8e0*/  LOP3.LUT R100, R0, 0xe, RZ, 0xfc, !PT ;  /* 0x0000000e00647812 */ /* 0x000fe400078efcff */
[----:B---3--:R-:W-:Y:S02]  /*1d8f0*/  PRMT R99, R102, 0x7610, R99 ;  /* 0x0000761066637816 */ /* 0x008fe40000000063 */
[----:B------:R-:W-:-:S02]  /*1d900*/  LOP3.LUT R102, R0, 0xf, RZ, 0xfc, !PT ;  /* 0x0000000f00667812 */ /* 0x000fc400078efcff */
[----:B--2---:R-:W-:Y:S02]  /*1d910*/  PRMT R125, R120, 0x7610, R125 ;  /* 0x00007610787d7816 */ /* 0x004fe4000000007d */
[----:B----4-:R-:W-:Y:S01]  /*1d920*/  PRMT R117, R116, 0x7610, R117 ;  /* 0x0000761074757816 */ /* 0x010fe20000000075 */
[----:B------:R-:W2:Y:S04]  /*1d930*/  LDL.LU.64 R120, [R1+0x150] ;  /* 0x0001500001787983 */ /* 0x000ea80000300a00 */
[----:B-----5:R1:W-:Y:S01]  /*1d940*/  @P4 STG.E.U16 desc[UR20][R106.64], R125 ;  /* 0x0000007d6a004986 */ /* 0x0203e2000c101514 */
[----:B0-----:R-:W-:Y:S01]  /*1d950*/  ISETP.LT.AND P4, PT, R124, UR4, !P0 ;  /* 0x000000047c007c0c */ /* 0x001fe2000c781270 */
[----:B------:R-:W0:Y:S01]  /*1d960*/  LDCU UR4, c[0x0][0x39c] ;  /* 0x00007380ff0477ac */ /* 0x000e220008000800 */
[----:B------:R-:W-:Y:S01]  /*1d970*/  LOP3.LUT R116, R0, 0xd, RZ, 0xfc, !PT ;  /* 0x0000000d00747812 */ /* 0x000fe200078efcff */
[----:B------:R3:W-:Y:S04]  /*1d980*/  @P5 STG.E.U16 desc[UR20][R114.64], R117 ;  /* 0x0000007572005986 */ /* 0x0007e8000c101514 */
[----:B-1----:R-:W4:Y:S04]  /*1d990*/  LDL.LU.64 R106, [R1+0x790] ;  /* 0x00079000016a7983 */ /* 0x002f280000300a00 */
[----:B------:R-:W5:Y:S01]  /*1d9a0*/  LDL.LU.64 R124, [R1+0x148] ;  /* 0x00014800017c7983 */ /* 0x000f620000300a00 */
[----:B0-----:R-:W-:Y:S01]  /*1d9b0*/  ISETP.LT.AND P5, PT, R116, UR4, !P0 ;  /* 0x0000000474007c0c */ /* 0x001fe2000c7a1270 */
[----:B------:R-:W0:Y:S02]  /*1d9c0*/  LDCU UR4, c[0x0][0x39c] ;  /* 0x00007380ff0477ac */ /* 0x000e240008000800 */
[----:B---3--:R-:W3:Y:S04]  /*1d9d0*/  LDL.LU.64 R114, [R1+0x788] ;  /* 0x0007880001727983 */ /* 0x008ee80000300a00 */
[----:B------:R-:W2:Y:S04]  /*1d9e0*/  LDL.LU.64 R116, [R1+0x140] ;  /* 0x0001400001747983 */ /* 0x000ea80000300a00 */
[----:B------:R1:W-:Y:S04]  /*1d9f0*/  @P2 STG.E.U16 desc[UR20][R112.64], R101 ;  /* 0x0000006570002986 */ /* 0x0003e8000c101514 */
[----:B------:R1:W-:Y:S01]  /*1da00*/  @P6 STG.E.U16 desc[UR20][R96.64], R99 ;  /* 0x0000006360006986 */ /* 0x0003e2000c101514 */
[----:B0-----:R-:W-:Y:S01]  /*1da10*/  ISETP.LT.AND P2, PT, R100, UR4, !P0 ;  /* 0x0000000464007c0c */ /* 0x001fe2000c741270 */
[----:B------:R-:W0:Y:S02]  /*1da20*/  LDCU UR4, c[0x0][0x39c] ;  /* 0x00007380ff0477ac */ /* 0x000e240008000800 */
[----:B-1----:R-:W2:Y:S04]  /*1da30*/  LDL.LU.64 R112, [R1+0x780] ;  /* 0x0007800001707983 */ /* 0x002ea80000300a00 */
[----:B------:R-:W2:Y:S04]  /*1da40*/  LDL.LU.64 R100, [R1+0x138] ;  /* 0x0001380001647983 */ /* 0x000ea80000300a00 */
[----:B------:R-:W2:Y:S04]  /*1da50*/  LDL.LU.64 R96, [R1+0x778] ;  /* 0x0007780001607983 */ /* 0x000ea80000300a00 */
[----:B------:R-:W3:Y:S01]  /*1da60*/  LDL.LU R99, [R1+0x774] ;  /* 0x0007740001637983 */ /* 0x000ee20000300800 */
[----:B0-----:R-:W-:Y:S01]  /*1da70*/  ISETP.LT.AND P6, PT, R102, UR4, !P0 ;  /* 0x0000000466007c0c */ /* 0x001fe2000c7c1270 */
[----:B------:R-:W0:Y:S02]  /*1da80*/  LDCU UR4, c[0x0][0x39c] ;  /* 0x00007380ff0477ac */ /* 0x000e240008000800 */
[----:B------:R-:W3:Y:S01]  /*1da90*/  LDL.LU R102, [R1+0x770] ;  /* 0x0007700001667983 */ /* 0x000ee20000300800 */
[----:B------:R-:W-:-:S02]  /*1daa0*/  PRMT R105, R104, 0x7610, R105 ;  /* 0x0000761068697816 */ /* 0x000fc40000000069 */
[----:B------:R-:W-:-:S03]  /*1dab0*/  LOP3.LUT R104, R0, 0x10, RZ, 0xfc, !PT ;  /* 0x0000001000687812 */ /* 0x000fc600078efcff */
[----:B------:R1:W-:Y:S01]  /*1dac0*/  @P3 STG.E.U16 desc[UR20][R108.64], R105 ;  /* 0x000000696c003986 */ /* 0x0003e2000c101514 */
[----:B0-----:R-:W-:Y:S01]  /*1dad0*/  ISETP.LT.AND P3, PT, R104, UR4, !P0 ;  /* 0x0000000468007c0c */ /* 0x001fe2000c761270 */
[----:B------:R-:W0:Y:S02]  /*1dae0*/  LDCU UR4, c[0x0][0x39c] ;  /* 0x00007380ff0477ac */ /* 0x000e240008000800 */
[----:B-1----:R-:W4:Y:S04]  /*1daf0*/  LDL.LU.64 R108, [R1+0x130] ;  /* 0x00013000016c7983 */ /* 0x002f280000300a00 */
[----:B------:R-:W4:Y:S01]  /*1db00*/  LDL.LU.64 R104, [R1+0x128] ;  /* 0x0001280001687983 */ /* 0x000f220000300a00 */
[----:B--2---:R-:W-:Y:S02]  /*1db10*/  PRMT R96, R3, 0x7610, R96 ;  /* 0x0000761003607816 */ /* 0x004fe40000000060 */
[----:B------:R-:W-:-:S03]  /*1db20*/  LOP3.LUT R3, R0, 0x11, RZ, 0xfc, !PT ;  /* 0x0000001100037812 */ /* 0x000fc600078efcff */
[----:B------:R1:W-:Y:S01]  /*1db30*/  @P4 STG.E.U16 desc[UR20][R120.64], R96 ;  /* 0x0000006078004986 */ /* 0x0003e2000c101514 */
[----:B0-----:R-:W-:Y:S01]  /*1db40*/  ISETP.LT.AND P4, PT, R3, UR4, !P0 ;  /* 0x0000000403007c0c */ /* 0x001fe2000c781270 */
[----:B------:R-:W0:Y:S01]  /*1db50*/  LDCU UR4, c[0x0][0x39c] ;  /* 0x00007380ff0477ac */ /* 0x000e220008000800 */
[----:B------:R-:W-:-:S05]  /*1db60*/  PRMT R97, R2, 0x7610, R97 ;  /* 0x0000761002617816 */ /* 0x000fca0000000061 */
[----:B-----5:R2:W-:Y:S01]  /*1db70*/  @P5 STG.E.U16 desc[UR20][R124.64], R97 ;  /* 0x000000617c005986 */ /* 0x0205e2000c101514 */
[----:B-1----:R-:W-:-:S03]  /*1db80*/  LOP3.LUT R96, R0, 0x12, RZ, 0xfc, !PT ;  /* 0x0000001200607812 */ /* 0x002fc600078efcff */
[----:B------:R-:W5:Y:S01]  /*1db90*/  LDL.LU.64 R120, [R1+0x768] ;  /* 0x0007680001787983 */ /* 0x000f620000300a00 */
[----:B---3--:R-:W-:Y:S02]  /*1dba0*/  PRMT R99, R98, 0x7610, R99 ;  /* 0x0000761062637816 */ /* 0x008fe40000000063 */
[----:B0-----:R-:W-:Y:S01]  /*1dbb0*/  ISETP.LT.AND P5, PT, R96, UR4, !P0 ;  /* 0x0000000460007c0c */ /* 0x001fe2000c7a1270 */
[----:B------:R-:W0:Y:S01]  /*1dbc0*/  LDCU UR4, c[0x0][0x39c] ;  /* 0x00007380ff0477ac */ /* 0x000e220008000800 */
[----:B------:R-:W-:Y:S01]  /*1dbd0*/  LOP3.LUT R98, R0, 0x13, RZ, 0xfc, !PT ;  /* 0x0000001300627812 */ /* 0x000fe200078efcff */
[----:B------:R-:W3:Y:S01]  /*1dbe0*/  LDL.LU.64 R2, [R1+0x120] ;  /* 0x0001200001027983 */ /* 0x000ee20000300a00 */
[----:B------:R-:W-:-:S03]  /*1dbf0*/  PRMT R102, R103, 0x7610, R102 ;  /* 0x0000761067667816 */ /* 0x000fc60000000066 */
[----:B--2---:R-:W2:Y:S04]  /*1dc00*/  LDL.LU.64 R124, [R1+0x760] ;  /* 0x00076000017c7983 */ /* 0x004ea80000300a00 */
[----:B------:R1:W-:Y:S04]  /*1dc10*/  @P2 STG.E.U16 desc[UR20][R116.64], R99 ;  /* 0x0000006374002986 */ /* 0x0003e8000c101514 */
[----:B------:R-:W2:Y:S01]  /*1dc20*/  LDL.LU.64 R96, [R1+0x118] ;  /* 0x0001180001607983 */ /* 0x000ea20000300a00 */
[----:B0-----:R-:W-:-:S03]  /*1dc30*/  ISETP.LT.AND P2, PT, R98, UR4, !P0 ;  /* 0x0000000462007c0c */ /* 0x001fc6000c741270 */
[----:B------:R0:W-:Y:S01]  /*1dc40*/  @P6 STG.E.U16 desc[UR20][R100.64], R102 ;  /* 0x0000006664006986 */ /* 0x0001e2000c101514 */
[----:B------:R-:W4:Y:S03]  /*1dc50*/  LDCU UR4, c[0x0][0x39c] ;  /* 0x00007380ff0477ac */ /* 0x000f260008000800 */
[----:B-1----:R-:W2:Y:S04]  /*1dc60*/  LDL.LU.64 R98, [R1+0x110] ;  /* 0x0001100001627983 */ /* 0x002ea80000300a00 */
[----:B0-----:R-:W2:Y:S01]  /*1dc70*/  LDL.LU.64 R100, [R1+0x758] ;  /* 0x0007580001647983 */ /* 0x001ea20000300a00 */
[----:B------:R-:W-:-:S03]  /*1dc80*/  LOP3.LUT R116, R0, 0x14, RZ, 0xfc, !PT ;  /* 0x0000001400747812 */ /* 0x000fc600078efcff */
[----:B------:R-:W3:Y:S01]  /*1dc90*/  LDL.LU.64 R102, [R1+0x108] ;  /* 0x0001080001667983 */ /* 0x000ee20000300a00 */
[----:B----4-:R-:W-:Y:S01]  /*1dca0*/  ISETP.LT.AND P6, PT, R116, UR4, !P0 ;  /* 0x0000000474007c0c */ /* 0x010fe2000c7c1270 */
[----:B------:R-:W0:Y:S02]  /*1dcb0*/  LDCU UR4, c[0x0][0x39c] ;  /* 0x00007380ff0477ac */ /* 0x000e240008000800 */
[----:B------:R-:W4:Y:S01]  /*1dcc0*/  LDL.LU.64 R116, [R1+0x100] ;  /* 0x0001000001747983 */ /* 0x000f220000300a00 */
[----:B--2---:R-:W-:Y:S02]  /*1dcd0*/  PRMT R101, R106, 0x7610, R101 ;  /* 0x000076106a657816 */ /* 0x004fe40000000065 */
[----:B------:R-:W-:-:S03]  /*1dce0*/  LOP3.LUT R106, R0, 0x15, RZ, 0xfc, !PT ;  /* 0x00000015006a7812 */ /* 0x000fc600078efcff */
[----:B------:R1:W-:Y:S01]  /*1dcf0*/  @P3 STG.E.U16 desc[UR20][R108.64], R101 ;  /* 0x000000656c003986 */ /* 0x0003e2000c101514 */
[----:B0-----:R-:W-:Y:S01]  /*1dd00*/  ISETP.LT.AND P3, PT, R106, UR4, !P0 ;  /* 0x000000046a007c0c */ /* 0x001fe2000c761270 */
[----:B------:R-:W0:Y:S02]  /*1dd10*/  LDCU UR4, c[0x0][0x39c] ;  /* 0x00007380ff0477ac */ /* 0x000e240008000800 */
[----:B-1----:R-:W2:Y:S04]  /*1dd20*/  LDL.LU.64 R108, [R1+0x750] ;  /* 0x00075000016c7983 */ /* 0x002ea80000300a00 */
[----:B------:R-:W2:Y:S04]  /*1dd30*/  LDL.LU R101, [R1+0x74c] ;  /* 0x00074c0001657983 */ /* 0x000ea80000300800 */
[----:B------:R-:W2:Y:S02]  /*1dd40*/  LDL.LU R106, [R1+0x748] ;  /* 0x00074800016a7983 */ /* 0x000ea40000300800 */
[----:B--2---:R-:W-:-:S02]  /*1dd50*/  PRMT R106, R110, 0x7610, R106 ;  /* 0x000076106e6a7816 */ /* 0x004fc4000000006a */
        /* <DEDUP_REMOVED lines=9> */
[----:B---3--:R1:W-:Y:S01]  /*1ddf0*/  @P5 STG.E.U16 desc[UR20][R2.64], R110 ;  /* 0x0000006e02005986 */ /* 0x0083e2000c101514 */
[----:B0-----:R-:W-:Y:S01]  /*1de00*/  ISETP.LT.AND P5, PT, R112, UR4, !P0 ;  /* 0x0000000470007c0c */ /* 0x001fe2000c7a1270 */
[----:B------:R-:W0:Y:S02]  /*1de10*/  LDCU UR4, c[0x0][0x39c] ;  /* 0x00007380ff0477ac */ /* 0x000e240008000800 */
[----:B-1----:R-:W2:Y:S04]  /*1de20*/  LDL.LU.64 R2, [R1+0x730] ;  /* 0x0007300001027983 */ /* 0x002ea80000300a00 */
[----:B------:R-:W3:Y:S04]  /*1de30*/  LDL.LU R110, [R1+0x72c] ;  /* 0x00072c00016e7983 */ /* 0x000ee80000300800 */
        /* <DEDUP_REMOVED lines=8> */
[----:B------:R-:W5:Y:S02]  /*1dec0*/  LDL.LU R114, [R1+0x718] ;  /* 0x0007180001727983 */ /* 0x000f640000300800 */
[----:B-----5:R-:W-:-:S02]  /*1ded0*/  PRMT R114, R121, 0x7610, R114 ;  /* 0x0000761079727816 */ /* 0x020fc40000000072 */
[----:B------:R-:W-:-:S03]  /*1dee0*/  LOP3.LUT R121, R0, 0x19, RZ, 0xfc, !PT ;  /* 0x0000001900797812 */ /* 0x000fc600078efcff */
[----:B------:R1:W-:Y:S01]  /*1def0*/  @P6 STG.E.U16 desc[UR20][R98.64], R114 ;  /* 0x0000007262006986 */ /* 0x0003e2000c101514 */
[----:B0-----:R-:W-:Y:S01]  /*1df00*/  ISETP.LT.AND P6, PT, R121, UR4, !P0 ;  /* 0x0000000479007c0c */ /* 0x001fe2000c7c1270 */
[----:B------:R-:W0:Y:S02]  /*1df10*/  LDCU UR4, c[0x0][0x39c] ;  /* 0x00007380ff0477ac */ /* 0x000e240008000800 */
[----:B-1----:R-:W5:Y:S04]  /*1df20*/  LDL.LU.64 R98, [R1+0x710] ;  /* 0x0007100001627983 */ /* 0x002f680000300a00 */
        /* <DEDUP_REMOVED lines=12> */
[----:B----4-:R1:W-:Y:S01]  /*1dff0*/  @P4 STG.E.U16 desc[UR20][R116.64], R120 ;  /* 0x0000007874004986 */ /* 0x0103e2000c101514 */
[----:B0-----:R-:W-:Y:S01]  /*1e000*/  ISETP.LT.AND P4, PT, R124, UR4, !P0 ;  /* 0x000000047c007c0c */ /* 0x001fe2000c781270 */
[----:B------:R-:W0:Y:S01]  /*1e010*/  LDCU UR4, c[0x0][0x39c] ;  /* 0x00007380ff0477ac */ /* 0x000e220008000800 */
[----:B------:R-:W-:Y:S01]  /*1e020*/  PRMT R121, R125, 0x7610, R121 ;  /* 0x000076107d797816 */ /* 0x000fe20000000079 */
[----:B-1----:R-:W2:Y:S04]  /*1e030*/  LDL.LU.64 R116, [R1+0x6f0] ;  /* 0x0006f00001747983 */ /* 0x002ea80000300a00 */
[----:B------:R-:W4:Y:S04]  /*1e040*/  LDL.LU R120, [R1+0x6e8] ;  /* 0x0006e80001787983 */ /* 0x000f280000300800 */
[----:B------:R-:W2:Y:S04]  /*1e050*/  LDL.LU R124, [R1+0x6e4] ;  /* 0x0006e400017c7983 */ /* 0x000ea80000300800 */
[----:B------:R-:W2:Y:S04]  /*1e060*/  LDL.LU R125, [R1+0x6e0] ;  /* 0x0006e000017d7983 */ /* 0x000ea80000300800 */
[----:B--2---:R1:W-:Y:S04]  /*1e070*/  @P5 STG.E.U16 desc[UR20][R124.64], R121 ;  /* 0x000000797c005986 */ /* 0x0043e8000c101514 */
[----:B-1----:R-:W4:Y:S01]  /*1e080*/  LDL.LU R121, [R1+0x6dc] ;  /* 0x0006dc0001797983 */ /* 0x002f220000300800 */
[----:B------:R-:W-:-:S03]  /*1e090*/  PRMT R125, R115, 0x7610, R125 ;  /* 0x00007610737d7816 */ /* 0x000fc6000000007d */
[----:B------:R-:W2:Y:S04]  /*1e0a0*/  LDL.LU R115, [R1+0x6d8] ;  /* 0x0006d80001737983 */ /* 0x000ea80000300800 */
[----:B----4-:R1:W-:Y:S02]  /*1e0b0*/  @P2 STG.E.U16 desc[UR20][R120.64], R125 ;  /* 0x0000007d78002986 */ /* 0x0103e4000c101514 */
[----:B-1----:R-:W-:Y:S02]  /*1e0c0*/  PRMT R121, R113, 0x7610, R121 ;  /* 0x0000761071797816 */ /* 0x002fe40000000079 */
[----:B------:R-:W4:Y:S04]  /*1e0d0*/  LDL.LU R113, [R1+0x6d4] ;  /* 0x0006d40001717983 */ /* 0x000f280000300800 */
[----:B------:R1:W-:Y:S02]  /*1e0e0*/  @P6 STG.E.U16 desc[UR20][R116.64], R121 ;  /* 0x0000007974006986 */ /* 0x0003e4000c101514 */
[----:B-1----:R-:W-:-:S02]  /*1e0f0*/  PRMT R117, R111, 0x7610, R117 ;  /* 0x000076106f757816 */ /* 0x002fc40000000075 */
[----:B------:R-:W3:Y:S04]  /*1e100*/  LDL.LU R111, [R1+0x6d0] ;  /* 0x0006d000016f7983 */ /* 0x000ee80000300800 */
[----:B--2---:R1:W-:Y:S01]  /*1e110*/  @P3 STG.E.U16 desc[UR20][R114.64], R117 ;  /* 0x0000007572003986 */ /* 0x0043e2000c101514 */
[----:B------:R-:W-:Y:S02]  /*1e120*/  LOP3.LUT R124, R0, 0x1c, RZ, 0xfc, !PT ;  /* 0x0000001c007c7812 */ /* 0x000fe400078efcff */
[----:B-1----:R-:W-:Y:S02]  /*1e130*/  PRMT R115, R108, 0x7610, R115 ;  /* 0x000076106c737816 */ /* 0x002fe40000000073 */
[----:B------:R-:W2:Y:S01]  /*1e140*/  LDL.LU R108, [R1+0x6cc] ;  /* 0x0006cc00016c7983 */ /* 0x000ea20000300800 */
[----:B0-----:R-:W-:Y:S01]  /*1e150*/  ISETP.LT.AND P5, PT, R124, UR4, !P0 ;  /* 0x000000047c007c0c */ /* 0x001fe2000c7a1270 */
[----:B------:R-:W0:Y:S01]  /*1e160*/  LDCU UR4, c[0x0][0x39c] ;  /* 0x00007380ff0477ac */ /* 0x000e220008000800 */
[----:B------:R-:W-:-:S02]  /*1e170*/  LOP3.LUT R124, R0, 0x1d, RZ, 0xfc, !PT ;  /* 0x0000001d007c7812 */ /* 0x000fc400078efcff */
[----:B------:R-:W-:Y:S02]  /*1e180*/  LOP3.LUT R120, R0, 0x1e, RZ, 0xfc, !PT ;  /* 0x0000001e00787812 */ /* 0x000fe400078efcff */
[----:B0-----:R-:W-:Y:S01]  /*1e190*/  ISETP.LT.AND P2, PT, R124, UR4, !P0 ;  /* 0x000000047c007c0c */ /* 0x001fe2000c741270 */
[----:B------:R-:W0:Y:S01]  /*1e1a0*/  LDCU UR4, c[0x0][0x39c] ;  /* 0x00007380ff0477ac */ /* 0x000e220008000800 */
[----:B------:R-:W-:Y:S01]  /*1e1b0*/  LOP3.LUT R116, R0, 0x1f, RZ, 0xfc, !PT ;  /* 0x0000001f00747812 */ /* 0x000fe200078efcff */
[----:B----4-:R1:W-:Y:S02]  /*1e1c0*/  @P4 STG.E.U16 desc[UR20][R112.64], R115 ;  /* 0x0000007370004986 */ /* 0x0103e4000c101514 */
[----:B-1----:R-:W-:Y:S02]  /*1e1d0*/  PRMT R113, R109, 0x7610, R113 ;  /* 0x000076106d717816 */ /* 0x002fe40000000071 */
[----:B------:R-:W2:Y:S04]  /*1e1e0*/  LDL.LU R109, [R1+0x6c8] ;  /* 0x0006c800016d7983 */ /* 0x000ea80000300800 */
[----:B---3--:R1:W-:Y:S02]  /*1e1f0*/  @P5 STG.E.U16 desc[UR20][R110.64], R113 ;  /* 0x000000716e005986 */ /* 0x0083e4000c101514 */
[----:B-1----:R-:W-:-:S02]  /*1e200*/  PRMT R111, R107, 0x7610, R111 ;  /* 0x000076106b6f7816 */ /* 0x002fc4000000006f */
[----:B------:R-:W3:Y:S01]  /*1e210*/  LDL.LU R107, [R1+0x6c4] ;  /* 0x0006c400016b7983 */ /* 0x000ee20000300800 */
[----:B0-----:R-:W-:Y:S01]  /*1e220*/  ISETP.LT.AND P6, PT, R120, UR4, !P0 ;  /* 0x0000000478007c0c */ /* 0x001fe2000c7c1270 */
[----:B------:R-:W0:Y:S01]  /*1e230*/  LDCU UR4, c[0x0][0x39c] ;  /* 0x00007380ff0477ac */ /* 0x000e220008000800 */
[C---:B------:R-:W-:Y:S01]  /*1e240*/  LOP3.LUT R114, R0.reuse, 0x20, RZ, 0xfc, !PT ;  /* 0x0000002000727812 */ /* 0x040fe200078efcff */
[----:B------:R-:W4:Y:S01]  /*1e250*/  LDL.LU R120, [R1+0x1bc] ;  /* 0x0001bc0001787983 */ /* 0x000f220000300800 */
[C---:B------:R-:W-:Y:S02]  /*1e260*/  LOP3.LUT R112, R0.reuse, 0x21, RZ, 0xfc, !PT ;  /* 0x0000002100707812 */ /* 0x040fe400078efcff */
[----:B------:R-:W-:Y:S01]  /*1e270*/  LOP3.LUT R110, R0, 0x22, RZ, 0xfc, !PT ;  /* 0x00000022006e7812 */ /* 0x000fe200078efcff */
[----:B------:R-:W4:Y:S04]  /*1e280*/  LDL.LU.S16 R125, [R1+0x202] ;  /* 0x00020200017d7983 */ /* 0x000f280000300600 */
[----:B------:R-:W4:Y:S01]  /*1e290*/  LDL.S16 R121, [R1+0x204] ;  /* 0x0002040001797983 */ /* 0x000f220000100600 */
[----:B0-----:R-:W-:Y:S01]  /*1e2a0*/  ISETP.LT.AND P3, PT, R116, UR4, !P0 ;  /* 0x0000000474007c0c */ /* 0x001fe2000c761270 */
[----:B------:R-:W0:Y:S02]  /*1e2b0*/  LDCU UR4, c[0x0][0x39c] ;  /* 0x00007380ff0477ac */ /* 0x000e240008000800 */
[----:B0-----:R-:W-:Y:S01]  /*1e2c0*/  ISETP.LT.AND P4, PT, R114, UR4, !P0 ;  /* 0x0000000472007c0c */ /* 0x001fe2000c781270 */
[----:B------:R-:W0:Y:S02]  /*1e2d0*/  LDCU UR4, c[0x0][0x39c] ;  /* 0x00007380ff0477ac */ /* 0x000e240008000800 */
[----:B0-----:R-:W-:Y:S01]  /*1e2e0*/  ISETP.LT.AND P5, PT, R112, UR4, !P0 ;  /* 0x0000000470007c0c */ /* 0x001fe2000c7a1270 */
[----:B------:R-:W0:Y:S01]  /*1e2f0*/  LDCU UR4, c[0x0][0x39c] ;  /* 0x00007380ff0477ac */ /* 0x000e220008000800 */
[----:B--2---:R1:W-:Y:S01]  /*1e300*/  @P2 STG.E.U16 desc[UR20][R108.64], R111 ;  /* 0x0000006f6c002986 */ /* 0x0043e2000c101514 */
[----:B0-----:R-:W-:Y:S01]  /*1e310*/  ISETP.LT.AND P2, PT, R110, UR4, !P0 ;  /* 0x000000046e007c0c */ /* 0x001fe2000c741270 */
[----:B------:R-:W0:Y:S01]  /*1e320*/  LDCU UR4, c[0x0][0x39c] ;  /* 0x00007380ff0477ac */ /* 0x000e220008000800 */
[----:B-1----:R-:W-:-:S02]  /*1e330*/  PRMT R109, R105, 0x7610, R109 ;  /* 0x00007610696d7816 */ /* 0x002fc4000000006d */
[----:B------:R-:W-:Y:S01]  /*1e340*/  LOP3.LUT R108, R0, 0x23, RZ, 0xfc, !PT ;  /* 0x00000023006c7812 */ /* 0x000fe200078efcff */
[----:B------:R-:W2:Y:S04]  /*1e350*/  LDL.LU R105, [R1+0x6c0] ;  /* 0x0006c00001697983 */ /* 0x000ea80000300800 */
[----:B---3--:R1:W-:Y:S01]  /*1e360*/  @P6 STG.E.U16 desc[UR20][R106.64], R109 ;  /* 0x0000006d6a006986 */ /* 0x0083e2000c101514 */
[----:B0-----:R-:W-:Y:S01]  /*1e370*/  ISETP.LT.AND P6, PT, R108, UR4, !P0 ;  /* 0x000000046c007c0c */ /* 0x001fe2000c7c1270 */
[----:B------:R-:W0:Y:S01]  /*1e380*/  LDCU UR4, c[0x0][0x39c] ;  /* 0x00007380ff0477ac */ /* 0x000e220008000800 */
[----:B------:R-:W-:Y:S02]  /*1e390*/  PRMT R108, R100, 0x7610, R108 ;  /* 0x00007610646c7816 */ /* 0x000fe4000000006c */
[----:B------:R-:W3:Y:S04]  /*1e3a0*/  LDL.LU R100, [R1+0x6bc] ;  /* 0x0006bc0001647983 */ /* 0x000ee80000300800 */
[----:B------:R-:W3:Y:S01]  /*1e3b0*/  LDL.LU.S16 R124, [R1+0x206] ;  /* 0x00020600017c7983 */ /* 0x000ee20000300600 */
[----:B-1----:R-:W-:-:S03]  /*1e3c0*/  PRMT R107, R101, 0x7610, R107 ;  /* 0x00007610656b7816 */ /* 0x002fc6000000006b */
[----:B------:R-:W3:Y:S04]  /*1e3d0*/  LDL.LU R101, [R1+0x6b8] ;  /* 0x0006b80001657983 */ /* 0x000ee80000300800 */
[----:B--2---:R1:W-:Y:S04]  /*1e3e0*/  @P3 STG.E.U16 desc[UR20][R104.64], R108 ;  /* 0x0000006c68003986 */ /* 0x0043e8000c101514 */
[----:B------:R-:W-:Y:S01]  /*1e3f0*/  @P4 STG.E.U16 desc[UR20][R102.64], R107 ;  /* 0x0000006b66004986 */ /* 0x000fe2000c101514 */
[----:B-1----:R-:W-:-:S03]  /*1e400*/  PRMT R104, R3, 0x7610, R104 ;  /* 0x0000761003687816 */ /* 0x002fc60000000068 */
[----:B------:R-:W2:Y:S04]  /*1e410*/  LDL.LU R3, [R1+0x6b4] ;  /* 0x0006b40001037983 */ /* 0x000ea80000300800 */
[----:B---3--:R1:W-:Y:S04]  /*1e420*/  @P5 STG.E.U16 desc[UR20][R100.64], R104 ;  /* 0x0000006864005986 */ /* 0x0083e8000c101514 */
[----:B------:R-:W3:Y:S01]  /*1e430*/  LDL.S16 R117, [R1+0x208] ;  /* 0x0002080001757983 */ /* 0x000ee20000100600 */
[----:B-1----:R-:W-:-:S03]  /*1e440*/  PRMT R101, R2, 0x7610, R101 ;  /* 0x0000761002657816 */ /* 0x002fc60000000065 */
[----:B------:R-:W3:Y:S01]  /*1e450*/  LDL.LU R2, [R1+0x6b0] ;  /* 0x0006b00001027983 */ /* 0x000ee20000300800 */
[----:B------:R-:W-:-:S04]  /*1e460*/  LOP3.LUT R102, R0, 0x25, RZ, 0xfc, !PT ;  /* 0x0000002500667812 */ /* 0x000fc800078efcff */
[----:B------:R-:W-:Y:S02]  /*1e470*/  ISETP.LT.AND P4, PT, R102, UR6, !P0 ;  /* 0x0000000666007c0c */ /* 0x000fe4000c781270 */
[----:B------:R-:W-:Y:S01]  /*1e480*/  LOP3.LUT R106, R0, 0x24, RZ, 0xfc, !PT ;  /* 0x00000024006a7812 */ /* 0x000fe200078efcff */
[----:B----4-:R-:W-:Y:S01]  /*1e490*/  VIADD R100, R120, UR5 ;  /* 0x0000000578647c36 */ /* 0x010fe20008000000 */
[----:B------:R-:W-:Y:S01]  /*1e4a0*/  PRMT R102, R125, 0x7610, R102 ;  /* 0x000076107d667816 */ /* 0x000fe20000000066 */
[----:B------:R-:W1:Y:S01]  /*1e4b0*/  LDCU UR6, c[0x0][0x39c] ;  /* 0x00007380ff0677ac */ /* 0x000e620008000800 */
[----:B------:R-:W4:Y:S01]  /*1e4c0*/  LDL.LU.S16 R125, [R1+0x20a] ;  /* 0x00020a00017d7983 */ /* 0x000f220000300600 */
[----:B0-----:R-:W-:Y:S01]  /*1e4d0*/  ISETP.LT.AND P3, PT, R106, UR4, !P0 ;  /* 0x000000046a007c0c */ /* 0x001fe2000c761270 */
[----:B------:R-:W0:Y:S02]  /*1e4e0*/  LDCU UR4, c[0x0][0x39c] ;  /* 0x00007380ff0477ac */ /* 0x000e240008000800 */
[----:B-----5:R-:W-:Y:S04]  /*1e4f0*/  @P2 STG.E.U16 desc[UR20][R98.64], R101 ;  /* 0x0000006562002986 */ /* 0x020fe8000c101514 */
[----:B------:R5:W-:Y:S01]  /*1e500*/  @P6 STG.E.U16 desc[UR20][R96.64], R102 ;  /* 0x0000006660006986 */ /* 0x000be2000c101514 */
[----:B------:R-:W-:-:S03]  /*1e510*/  LOP3.LUT R103, R0, 0x26, RZ, 0xfc, !PT ;  /* 0x0000002600677812 */ /* 0x000fc600078efcff */
[----:B------:R-:W4:Y:S01]  /*1e520*/  LDL.S16 R120, [R1+0x20c] ;  /* 0x00020c0001787983 */ /* 0x000f220000100600 */
[----:B-----5:R-:W-:Y:S01]  /*1e530*/  LOP3.LUT R96, R0, 0x27, RZ, 0xfc, !PT ;  /* 0x0000002700607812 */ /* 0x020fe200078efcff */
[C---:B------:R-:W-:Y:S01]  /*1e540*/  VIADD R97, R100.reuse, UR5 ;  /* 0x0000000564617c36 */ /* 0x040fe20008000000 */
[----:B------:R-:W-:Y:S01]  /*1e550*/  ISETP.LT.AND P5, PT, R103, UR7, !P0 ;  /* 0x0000000767007c0c */ /* 0x000fe2000c7a1270 */
[----:B------:R-:W5:Y:S01]  /*1e560*/  LDCU UR7, c[0x0][0x39c] ;  /* 0x00007380ff0777ac */ /* 0x000f620008000800 */
[----:B--2---:R-:W-:-:S04]  /*1e570*/  LEA R98, P2, R100, R3, 0x1 ;  /* 0x0000000364627211 */ /* 0x004fc800078408ff */
[-C--:B---3--:R-:W-:Y:S02]  /*1e580*/  LEA.HI.X.SX32 R99, R100, R2.reuse, 0x1, P2 ;  /* 0x0000000264637211 */ /* 0x088fe400010f0eff */
[----:B------:R-:W-:Y:S02]  /*1e590*/  PRMT R100, R121, 0x7610, R100 ;  /* 0x0000761079647816 */ /* 0x000fe40000000064 */
[----:B0-----:R-:W-:Y:S01]  /*1e5a0*/  ISETP.LT.AND P2, PT, R96, UR4, !P0 ;  /* 0x0000000460007c0c */ /* 0x001fe2000c741270 */
[----:B------:R-:W0:Y:S01]  /*1e5b0*/  LDCU UR4, c[0x0][0x39c] ;  /* 0x00007380ff0477ac */ /* 0x000e220008000800 */
[C---:B------:R-:W-:Y:S01]  /*1e5c0*/  LEA R96, P6, R97.reuse, R3, 0x1 ;  /* 0x0000000361607211 */ /* 0x040fe200078c08ff */
[----:B------:R2:W-:Y:S02]  /*1e5d0*/  @P3 STG.E.U16 desc[UR20][R98.64], R100 ;  /* 0x0000006462003986 */ /* 0x0005e4000c101514 */
[----:B--2---:R-:W-:Y:S01]  /*1e5e0*/  LOP3.LUT R98, R0, 0x28, RZ, 0xfc, !PT ;  /* 0x0000002800627812 */ /* 0x004fe200078efcff */
[C---:B------:R-:W-:Y:S01]  /*1e5f0*/  VIADD R99, R97.reuse, UR5 ;  /* 0x0000000561637c36 */ /* 0x040fe20008000000 */
[----:B------:R-:W-:-:S02]  /*1e600*/  LEA.HI.X.SX32 R97, R97, R2, 0x1, P6 ;  /* 0x0000000261617211 */ /* 0x000fc400030f0eff */
[----:B------:R-:W-:Y:S02]  /*1e610*/  PRMT R100, R124, 0x7610, R100 ;  /* 0x000076107c647816 */ /* 0x000fe40000000064 */
[----:B------:R-:W2:Y:S01]  /*1e620*/  LDL.LU.S16 R124, [R1+0x20e] ;  /* 0x00020e00017c7983 */ /* 0x000ea20000300600 */
[----:B-1----:R-:W-:Y:S01]  /*1e630*/  ISETP.LT.AND P3, PT, R98, UR6, !P0 ;  /* 0x0000000662007c0c */ /* 0x002fe2000c761270 */
[----:B------:R-:W1:Y:S01]  /*1e640*/  LDCU UR6, c[0x0][0x39c] ;  /* 0x00007380ff0677ac */ /* 0x000e620008000800 */
[C---:B------:R-:W-:Y:S01]  /*1e650*/  LEA R98, P6, R99.reuse, R3, 0x1 ;  /* 0x0000000363627211 */ /* 0x040fe200078c08ff */
[----:B------:R3:W-:Y:S04]  /*1e660*/  @P4 STG.E.U16 desc[UR20][R96.64], R100 ;  /* 0x0000006460004986 */ /* 0x0007e8000c101514 */
[----:B------:R-:W2:Y:S01]  /*1e670*/  LDL.S16 R121, [R1+0x210] ;  /* 0x0002100001797983 */ /* 0x000ea20000100600 */
[C---:B---3--:R-:W-:Y:S01]  /*1e680*/  VIADD R97, R99.reuse, UR5 ;  /* 0x0000000563617c36 */ /* 0x048fe20008000000 */
[----:B------:R-:W-:-:S02]  /*1e690*/  LEA.HI.X.SX32 R99, R99, R2, 0x1, P6 ;  /* 0x0000000263637211 */ /* 0x000fc400030f0eff */
[----:B------:R-:W-:-:S05]  /*1e6a0*/  PRMT R100, R117, 0x7610, R100 ;  /* 0x0000761075647816 */ /* 0x000fca0000000064 */
[----:B------:R4:W-:Y:S02]  /*1e6b0*/  @P5 STG.E.U16 desc[UR20][R98.64], R100 ;  /* 0x0000006462005986 */ /* 0x0009e4000c101514 */
[----:B----4-:R-:W-:Y:S02]  /*1e6c0*/  PRMT R100, R125, 0x7610, R100 ;  /* 0x000076107d647816 */ /* 0x010fe40000000064 */
[----:B------:R-:W3:Y:S01]  /*1e6d0*/  LDL.LU.S16 R125, [R1+0x212] ;  /* 0x00021200017d7983 */ /* 0x000ee20000300600 */
[C---:B------:R-:W-:Y:S01]  /*1e6e0*/  LOP3.LUT R96, R0.reuse, 0x29, RZ, 0xfc, !PT ;  /* 0x0000002900607812 */ /* 0x040fe200078efcff */
[C---:B------:R-:W-:Y:S01]  /*1e6f0*/  VIADD R99, R97.reuse, UR5 ;  /* 0x0000000561637c36 */ /* 0x040fe20008000000 */
[----:B------:R-:W-:Y:S01]  /*1e700*/  LOP3.LUT R98, R0, 0x2a, RZ, 0xfc, !PT ;  /* 0x0000002a00627812 */ /* 0x000fe200078efcff */
[----:B------:R-:W4:Y:S01]  /*1e710*/  LDL.S16 R117, [R1+0x214] ;  /* 0x0002140001757983 */ /* 0x000f220000100600 */
[----:B0-----:R-:W-:Y:S01]  /*1e720*/  ISETP.LT.AND P4, PT, R96, UR4, !P0 ;  /* 0x0000000460007c0c */ /* 0x001fe2000c781270 */
[----:B------:R-:W0:Y:S01]  /*1e730*/  LDCU UR4, c[0x0][0x39c] ;  /* 0x00007380ff0477ac */ /* 0x000e220008000800 */
[----:B------:R-:W-:-:S02]  /*1e740*/  LEA R96, P6, R97, R3, 0x1 ;  /* 0x0000000361607211 */ /* 0x000fc400078c08ff */
[----:B-1----:R-:W-:Y:S01]  /*1e750*/  ISETP.LT.AND P5, PT, R98, UR6, !P0 ;  /* 0x0000000662007c0c */ /* 0x002fe2000c7a1270 */
[----:B------:R-:W1:Y:S01]  /*1e760*/  LDCU UR6, c[0x0][0x39c] ;  /* 0x00007380ff0677ac */ /* 0x000e620008000800 */
[----:B------:R-:W-:Y:S02]  /*1e770*/  LEA.HI.X.SX32 R97, R97, R2, 0x1, P6 ;  /* 0x0000000261617211 */ /* 0x000fe400030f0eff */
[----:B------:R-:W-:-:S03]  /*1e780*/  LEA R98, P6, R99, R3, 0x1 ;  /* 0x0000000363627211 */ /* 0x000fc600078c08ff */
[----:B------:R0:W-:Y:S02]  /*1e790*/  @P2 STG.E.U16 desc[UR20][R96.64], R100 ;  /* 0x0000006460002986 */ /* 0x0001e4000c101514 */
[----:B0-----:R-:W-:Y:S01]  /*1e7a0*/  LOP3.LUT R96, R0, 0x2b, RZ, 0xfc, !PT ;  /* 0x0000002b00607812 */ /* 0x001fe200078efcff */
[C---:B------:R-:W-:Y:S01]  /*1e7b0*/  VIADD R97, R99.reuse, UR5 ;  /* 0x0000000563617c36 */ /* 0x040fe20008000000 */
[-C--:B------:R-:W-:Y:S02]  /*1e7c0*/  LEA.HI.X.SX32 R99, R99, R2.reuse, 0x1, P6 ;  /* 0x0000000263637211 */ /* 0x080fe400030f0eff */
[----:B------:R-:W-:Y:S02]  /*1e7d0*/  PRMT R100, R120, 0x7610, R100 ;  /* 0x0000761078647816 */ /* 0x000fe40000000064 */
[----:B-----5:R-:W-:Y:S01]  /*1e7e0*/  ISETP.LT.AND P2, PT, R96, UR7, !P0 ;  /* 0x0000000760007c0c */ /* 0x020fe2000c741270 */
[----:B------:R-:W0:Y:S01]  /*1e7f0*/  LDCU UR7, c[0x0][0x39c] ;  /* 0x00007380ff0777ac */ /* 0x000e220008000800 */
[C---:B------:R-:W-:Y:S01]  /*1e800*/  LEA R96, P6, R97.reuse, R3, 0x1 ;  /* 0x0000000361607211 */ /* 0x040fe200078c08ff */
[----:B------:R5:W-:Y:S02]  /*1e810*/  @P3 STG.E.U16 desc[UR20][R98.64], R100 ;  /* 0x0000006462003986 */ /* 0x000be4000c101514 */
[----:B-----5:R-:W-:Y:S01]  /*1e820*/  LOP3.LUT R98, R0, 0x2c, RZ, 0xfc, !PT ;  /* 0x0000002c00627812 */ /* 0x020fe200078efcff */
[C---:B------:R-:W-:Y:S01]  /*1e830*/  VIADD R99, R97.reuse, UR5 ;  /* 0x0000000561637c36 */ /* 0x040fe20008000000 */
[----:B------:R-:W-:-:S02]  /*1e840*/  LEA.HI.X.SX32 R97, R97, R2, 0x1, P6 ;  /* 0x0000000261617211 */ /* 0x000fc400030f0eff */
[----:B------:R-:W-:Y:S01]  /*1e850*/  ISETP.LT.AND P3, PT, R98, UR4, !P0 ;  /* 0x0000000462007c0c */ /* 0x000fe2000c761270 */
[----:B------:R-:W5:Y:S01]  /*1e860*/  LDCU UR4, c[0x0][0x39c] ;  /* 0x00007380ff0477ac */ /* 0x000f620008000800 */
[C---:B------:R-:W-:Y:S02]  /*1e870*/  LEA R98, P6, R99.reuse, R3, 0x1 ;  /* 0x0000000363627211 */ /* 0x040fe400078c08ff */
[----:B--2---:R-:W-:Y:S02]  /*1e880*/  PRMT R100, R124, 0x7610, R100 ;  /* 0x000076107c647816 */ /* 0x004fe40000000064 */
[----:B------:R-:W2:Y:S04]  /*1e890*/  LDL.LU.S16 R124, [R1+0x216] ;  /* 0x00021600017c7983 */ /* 0x000ea80000300600 */
[----:B------:R0:W-:Y:S04]  /*1e8a0*/  @P4 STG.E.U16 desc[UR20][R96.64], R100 ;  /* 0x0000006460004986 */ /* 0x0001e8000c101514 */
[----:B------:R-:W2:Y:S01]  /*1e8b0*/  LDL.S16 R120, [R1+0x218] ;  /* 0x0002180001787983 */ /* 0x000ea20000100600 */
[C---:B0-----:R-:W-:Y:S01]  /*1e8c0*/  VIADD R97, R99.reuse, UR5 ;  /* 0x0000000563617c36 */ /* 0x041fe20008000000 */
[----:B------:R-:W-:-:S02]  /*1e8d0*/  LEA.HI.X.SX32 R99, R99, R2, 0x1, P6 ;  /* 0x0000000263637211 */ /* 0x000fc400030f0eff */
[----:B------:R-:W-:-:S05]  /*1e8e0*/  PRMT R100, R121, 0x7610, R100 ;  /* 0x0000761079647816 */ /* 0x000fca0000000064 */
[----:B------:R3:W-:Y:S02]  /*1e8f0*/  @P5 STG.E.U16 desc[UR20][R98.64], R100 ;  /* 0x0000006462005986 */ /* 0x0007e4000c101514 */
[----:B---3--:R-:W-:Y:S02]  /*1e900*/  PRMT R100, R125, 0x7610, R100 ;  /* 0x000076107d647816 */ /* 0x008fe40000000064 */
[----:B------:R-:W3:Y:S01]  /*1e910*/  LDL.LU.S16 R125, [R1+0x21a] ;  /* 0x00021a00017d7983 */ /* 0x000ee20000300600 */
[C---:B------:R-:W-:Y:S01]  /*1e920*/  LOP3.LUT R96, R0.reuse, 0x2d, RZ, 0xfc, !PT ;  /* 0x0000002d00607812 */ /* 0x040fe200078efcff */
[C---:B------:R-:W-:Y:S01]  /*1e930*/  VIADD R99, R97.reuse, UR5 ;  /* 0x0000000561637c36 */ /* 0x040fe20008000000 */
[----:B------:R-:W-:Y:S01]  /*1e940*/  LOP3.LUT R98, R0, 0x2e, RZ, 0xfc, !PT ;  /* 0x0000002e00627812 */ /* 0x000fe200078efcff */
[----:B------:R-:W3:Y:S01]  /*1e950*/  LDL.S16 R121, [R1+0x21c] ;  /* 0x00021c0001797983 */ /* 0x000ee20000100600 */
[----:B-1----:R-:W-:Y:S01]  /*1e960*/  ISETP.LT.AND P4, PT, R96, UR6, !P0 ;  /* 0x0000000660007c0c */ /* 0x002fe2000c781270 */
[----:B------:R-:W0:Y:S01]  /*1e970*/  LDCU UR6, c[0x0][0x39c] ;  /* 0x00007380ff0677ac */ /* 0x000e220008000800 */
[----:B------:R-:W-:-:S02]  /*1e980*/  LEA R96, P6, R97, R3, 0x1 ;  /* 0x0000000361607211 */ /* 0x000fc400078c08ff */
[----:B-----5:R-:W-:Y:S01]  /*1e990*/  ISETP.LT.AND P5, PT, R98, UR4, !P0 ;  /* 0x0000000462007c0c */ /* 0x020fe2000c7a1270 */
[----:B------:R-:W1:Y:S01]  /*1e9a0*/  LDCU UR4, c[0x0][0x39c] ;  /* 0x00007380ff0477ac */ /* 0x000e620008000800 */
[----:B------:R-:W-:Y:S02]  /*1e9b0*/  LEA.HI.X.SX32 R97, R97, R2, 0x1, P6 ;  /* 0x0000000261617211 */ /* 0x000fe400030f0eff */
[----:B------:R-:W-:-:S03]  /*1e9c0*/  LEA R98, P6, R99, R3, 0x1 ;  /* 0x0000000363627211 */ /* 0x000fc600078c08ff */
[----:B------:R5:W-:Y:S02]  /*1e9d0*/  @P2 STG.E.U16 desc[UR20][R96.64], R100 ;  /* 0x0000006460002986 */ /* 0x000be4000c101514 */
[----:B-----5:R-:W-:Y:S01]  /*1e9e0*/  LOP3.LUT R96, R0, 0x2f, RZ, 0xfc, !PT ;  /* 0x0000002f00607812 */ /* 0x020fe200078efcff */
[C---:B------:R-:W-:Y:S01]  /*1e9f0*/  VIADD R97, R99.reuse, UR5 ;  /* 0x0000000563617c36 */ /* 0x040fe20008000000 */
[-C--:B------:R-:W-:Y:S02]  /*1ea00*/  LEA.HI.X.SX32 R99, R99, R2.reuse, 0x1, P6 ;  /* 0x0000000263637211 */ /* 0x080fe400030f0eff */
[----:B----4-:R-:W-:Y:S02]  /*1ea10*/  PRMT R100, R117, 0x7610, R100 ;  /* 0x0000761075647816 */ /* 0x010fe40000000064 */
[----:B------:R-:W-:Y:S01]  /*1ea20*/  ISETP.LT.AND P2, PT, R96, UR7, !P0 ;  /* 0x0000000760007c0c */ /* 0x000fe2000c741270 */
[----:B------:R-:W4:Y:S01]  /*1ea30*/  LDCU UR7, c[0x0][0x39c] ;  /* 0x00007380ff0777ac */ /* 0x000f220008000800 */
[C---:B------:R-:W-:Y:S01]  /*1ea40*/  LEA R96, P6, R97.reuse, R3, 0x1 ;  /* 0x0000000361607211 */ /* 0x040fe200078c08ff */
[----:B------:R5:W-:Y:S02]  /*1ea50*/  @P3 STG.E.U16 desc[UR20][R98.64], R100 ;  /* 0x0000006462003986 */ /* 0x000be4000c101514 */
[----:B-----5:R-:W-:Y:S01]  /*1ea60*/  LOP3.LUT R98, R0, 0x30, RZ, 0xfc, !PT ;  /* 0x0000003000627812 */ /* 0x020fe200078efcff */
[C---:B------:R-:W-:Y:S01]  /*1ea70*/  VIADD R99, R97.reuse, UR5 ;  /* 0x0000000561637c36 */ /* 0x040fe20008000000 */
[----:B------:R-:W-:-:S02]  /*1ea80*/  LEA.HI.X.SX32 R97, R97, R2, 0x1, P6 ;  /* 0x0000000261617211 */ /* 0x000fc400030f0eff */
[----:B0-----:R-:W-:Y:S01]  /*1ea90*/  ISETP.LT.AND P3, PT, R98, UR6, !P0 ;  /* 0x0000000662007c0c */ /* 0x001fe2000c761270 */
[----:B------:R-:W0:Y:S01]  /*1eaa0*/  LDCU UR6, c[0x0][0x39c] ;  /* 0x00007380ff0677ac */ /* 0x000e220008000800 */
[C---:B------:R-:W-:Y:S02]  /*1eab0*/  LEA R98, P6, R99.reuse, R3, 0x1 ;  /* 0x0000000363627211 */ /* 0x040fe400078c08ff */
[----:B--2---:R-:W-:Y:S02]  /*1eac0*/  PRMT R100, R124, 0x7610, R100 ;  /* 0x000076107c647816 */ /* 0x004fe40000000064 */
[----:B------:R-:W2:Y:S04]  /*1ead0*/  LDL.LU.S16 R124, [R1+0x21e] ;  /* 0x00021e00017c7983 */ /* 0x000ea80000300600 */
[----:B------:R5:W-:Y:S04]  /*1eae0*/  @P4 STG.E.U16 desc[UR20][R96.64], R100 ;  /* 0x0000006460004986 */ /* 0x000be8000c101514 */
[----:B------:R-:W2:Y:S01]  /*1eaf0*/  LDL.S16 R117, [R1+0x220] ;  /* 0x0002200001757983 */ /* 0x000ea20000100600 */
[C---:B-----5:R-:W-:Y:S01]  /*1eb00*/  VIADD R97, R99.reuse, UR5 ;  /* 0x0000000563617c36 */ /* 0x060fe20008000000 */
        /* <DEDUP_REMOVED lines=8> */
[----:B------:R-:W5:Y:S01]  /*1eb90*/  LDL.S16 R120, [R1+0x224] ;  /* 0x0002240001787983 */ /* 0x000f620000100600 */
[----:B-1----:R-:W-:Y:S01]  /*1eba0*/  ISETP.LT.AND P4, PT, R96, UR4, !P0 ;  /* 0x0000000460007c0c */ /* 0x002fe2000c781270 */
[----:B------:R-:W1:Y:S01]  /*1ebb0*/  LDCU UR4, c[0x0][0x39c] ;  /* 0x00007380ff0477ac */ /* 0x000e620008000800 */
[----:B------:R-:W-:-:S02]  /*1ebc0*/  LEA R96, P6, R97, R3, 0x1 ;  /* 0x0000000361607211 */ /* 0x000fc400078c08ff */
[----:B0-----:R-:W-:Y:S01]  /*1ebd0*/  ISETP.LT.AND P5, PT, R98, UR6, !P0 ;  /* 0x0000000662007c0c */ /* 0x001fe2000c7a1270 */
[----:B------:R-:W0:Y:S01]  /*1ebe0*/  LDCU UR6, c[0x0][0x39c] ;  /* 0x00007380ff0677ac */ /* 0x000e220008000800 */
[----:B------:R-:W-:Y:S02]  /*1ebf0*/  LEA.HI.X.SX32 R97, R97, R2, 0x1, P6 ;  /* 0x0000000261617211 */ /* 0x000fe400030f0eff */
[----:B------:R-:W-:-:S03]  /*1ec00*/  LEA R98, P6, R99, R3, 0x1 ;  /* 0x0000000363627211 */ /* 0x000fc600078c08ff */
[----:B------:R0:W-:Y:S02]  /*1ec10*/  @P2 STG.E.U16 desc[UR20][R96.64], R100 ;  /* 0x0000006460002986 */ /* 0x0001e4000c101514 */
[----:B0-----:R-:W-:Y:S01]  /*1ec20*/  LOP3.LUT R96, R0, 0x33, RZ, 0xfc, !PT ;  /* 0x0000003300607812 */ /* 0x001fe200078efcff */
[C---:B------:R-:W-:Y:S01]  /*1ec30*/  VIADD R97, R99.reuse, UR5 ;  /* 0x0000000563617c36 */ /* 0x040fe20008000000 */
[-C--:B------:R-:W-:Y:S02]  /*1ec40*/  LEA.HI.X.SX32 R99, R99, R2.reuse, 0x1, P6 ;  /* 0x0000000263637211 */ /* 0x080fe400030f0eff */
[----:B------:R-:W-:Y:S02]  /*1ec50*/  PRMT R100, R121, 0x7610, R100 ;  /* 0x0000761079647816 */ /* 0x000fe40000000064 */
[----:B----4-:R-:W-:Y:S01]  /*1ec60*/  ISETP.LT.AND P2, PT, R96, UR7, !P0 ;  /* 0x0000000760007c0c */ /* 0x010fe2000c741270 */
[----:B------:R-:W0:Y:S01]  /*1ec70*/  LDCU UR7, c[0x0][0x39c] ;  /* 0x00007380ff0777ac */ /* 0x000e220008000800 */
[C---:B------:R-:W-:Y:S01]  /*1ec80*/  LEA R96, P6, R97.reuse, R3, 0x1 ;  /* 0x0000000361607211 */ /* 0x040fe200078c08ff */
[----:B------:R4:W-:Y:S02]  /*1ec90*/  @P3 STG.E.U16 desc[UR20][R98.64], R100 ;  /* 0x0000006462003986 */ /* 0x0009e4000c101514 */
[----:B----4-:R-:W-:Y:S01]  /*1eca0*/  LOP3.LUT R98, R0, 0x34, RZ, 0xfc, !PT ;  /* 0x0000003400627812 */ /* 0x010fe200078efcff */
[C---:B------:R-:W-:Y:S01]  /*1ecb0*/  VIADD R99, R97.reuse, UR5 ;  /* 0x0000000561637c36 */ /* 0x040fe20008000000 */
[----:B------:R-:W-:-:S02]  /*1ecc0*/  LEA.HI.X.SX32 R97, R97, R2, 0x1, P6 ;  /* 0x0000000261617211 */ /* 0x000fc400030f0eff */
[----:B-1----:R-:W-:Y:S01]  /*1ecd0*/  ISETP.LT.AND P3, PT, R98, UR4, !P0 ;  /* 0x0000000462007c0c */ /* 0x002fe2000c761270 */
[----:B------:R-:W1:Y:S01]  /*1ece0*/  LDCU UR4, c[0x0][0x39c] ;  /* 0x00007380ff0477ac */ /* 0x000e620008000800 */
[C---:B------:R-:W-:Y:S02]  /*1ecf0*/  LEA R98, P6, R99.reuse, R3, 0x1 ;  /* 0x0000000363627211 */ /* 0x040fe400078c08ff */
[----:B--2---:R-:W-:Y:S02]  /*1ed00*/  PRMT R100, R124, 0x7610, R100 ;  /* 0x000076107c647816 */ /* 0x004fe40000000064 */
[----:B------:R-:W2:Y:S04]  /*1ed10*/  LDL.LU.S16 R124, [R1+0x226] ;  /* 0x00022600017c7983 */ /* 0x000ea80000300600 */
[----:B------:R4:W-:Y:S04]  /*1ed20*/  @P4 STG.E.U16 desc[UR20][R96.64], R100 ;  /* 0x0000006460004986 */ /* 0x0009e8000c101514 */
[----:B------:R-:W2:Y:S01]  /*1ed30*/  LDL.S16 R121, [R1+0x228] ;  /* 0x0002280001797983 */ /* 0x000ea20000100600 */
[C---:B----4-:R-:W-:Y:S01]  /*1ed40*/  VIADD R97, R99.reuse, UR5 ;  /* 0x0000000563617c36 */ /* 0x050fe20008000000 */
        /* <DEDUP_REMOVED lines=8> */
[----:B------:R-:W4:Y:S01]  /*1edd0*/  LDL.S16 R117, [R1+0x22c] ;  /* 0x00022c0001757983 */ /* 0x000f220000100600 */
[----:B------:R-:W-:Y:S01]  /*1ede0*/  ISETP.LT.AND P4, PT, R96, UR6, !P0 ;  /* 0x0000000660007c0c */ /* 0x000fe2000c781270 */
        /* <DEDUP_REMOVED lines=10> */
[----:B-----5:R-:W-:Y:S02]  /*1ee90*/  PRMT R100, R120, 0x7610, R100 ;  /* 0x0000761078647816 */ /* 0x020fe40000000064 */
[----:B------:R-:W-:Y:S01]  /*1eea0*/  ISETP.LT.AND P2, PT, R96, UR7, !P0 ;  /* 0x0000000760007c0c */ /* 0x000fe2000c741270 */
        /* <DEDUP_REMOVED lines=535> */
[C---:B0-----:R-:W-:Y:S01]  /*21020*/  VIADD R97, R99.reuse, UR5 ;  /* 0x0000000563617c36 */ /* 0x041fe20008000000 */
[----:B------:R-:W-:Y:S02]  /*21030*/  LOP3.LUT R96, R0, 0x73, RZ, 0xfc, !PT ;  /* 0x0000007300607812 */ /* 0x000fe400078efcff */
        /* <DEDUP_REMOVED lines=10> */
[C---:B------:R-:W-:Y:S01]  /*210e0*/  VIADD R101, R99.reuse, UR5 ;  /* 0x0000000563657c36 */ /* 0x040fe20008000000 */
[C---:B------:R-:W-:Y:S01]  /*210f0*/  LEA R98, P6, R99.reuse, R3, 0x1 ;  /* 0x0000000363627211 */ /* 0x040fe200078c08ff */
[----:B------:R-:W5:Y:S03]  /*21100*/  LDCU UR4, c[0x0][0x39c] ;  /* 0x00007380ff0477ac */ /* 0x000f660008000800 */
[----:B------:R-:W-:Y:S02]  /*21110*/  LEA.HI.X.SX32 R99, R99, R2, 0x1, P6 ;  /* 0x0000000263637211 */ /* 0x000fe400030f0eff */
[----:B--2---:R-:W-:Y:S02]  /*21120*/  PRMT R100, R124, 0x7610, R100 ;  /* 0x000076107c647816 */ /* 0x004fe40000000064 */
[----:B------:R-:W2:Y:S04]  /*21130*/  LDL.LU.S16 R124, [R1+0xd2] ;  /* 0x0000d200017c7983 */ /* 0x000ea80000300600 */
[----:B------:R0:W-:Y:S04]  /*21140*/  @P4 STG.E.U16 desc[UR20][R96.64], R100 ;  /* 0x0000006460004986 */ /* 0x0001e8000c101514 */
[----:B------:R-:W2:Y:S01]  /*21150*/  LDL.S16 R120, [R1+0xd8] ;  /* 0x0000d80001787983 */ /* 0x000ea20000100600 */
[----:B0-----:R-:W-:-:S05]  /*21160*/  PRMT R97, R121, 0x7610, R97 ;  /* 0x0000761079617816 */ /* 0x001fca0000000061 */
[----:B------:R3:W-:Y:S02]  /*21170*/  @P5 STG.E.U16 desc[UR20][R98.64], R97 ;  /* 0x0000006162005986 */ /* 0x0007e4000c101514 */
[----:B---3--:R-:W-:Y:S02]  /*21180*/  PRMT R99, R125, 0x7610, R99 ;  /* 0x000076107d637816 */ /* 0x008fe40000000063 */
[----:B------:R-:W3:Y:S01]  /*21190*/  LDL.LU.S16 R125, [R1+0xda] ;  /* 0x0000da00017d7983 */ /* 0x000ee20000300600 */
[----:B------:R-:W-:Y:S02]  /*211a0*/  LOP3.LUT R102, R0, 0x75, RZ, 0xfc, !PT ;  /* 0x0000007500667812 */ /* 0x000fe400078efcff */
[CC--:B------:R-:W-:Y:S01]  /*211b0*/  LEA R96, P6, R101.reuse, R3.reuse, 0x1 ;  /* 0x0000000365607211 */ /* 0x0c0fe200078c08ff */
[----:B------:R-:W3:Y:S01]  /*211c0*/  LDL.S16 R121, [R1+0xe0] ;  /* 0x0000e00001797983 */ /* 0x000ee20000100600 */
[----:B-1----:R-:W-:Y:S01]  /*211d0*/  ISETP.LT.AND P4, PT, R102, UR6, !P0 ;  /* 0x0000000666007c0c */ /* 0x002fe2000c781270 */
[C---:B------:R-:W-:Y:S01]  /*211e0*/  VIADD R102, R101.reuse, UR5 ;  /* 0x0000000565667c36 */ /* 0x040fe20008000000 */
[----:B------:R-:W-:Y:S01]  /*211f0*/  LEA.HI.X.SX32 R97, R101, R2, 0x1, P6 ;  /* 0x0000000265617211 */ /* 0x000fe200030f0eff */
[----:B------:R-:W0:Y:S01]  /*21200*/  LDCU UR6, c[0x0][0x39c] ;  /* 0x00007380ff0677ac */ /* 0x000e220008000800 */
[----:B------:R-:W-:Y:S01]  /*21210*/  LOP3.LUT R100, R0, 0x77, RZ, 0xfc, !PT ;  /* 0x0000007700647812 */ /* 0x000fe200078efcff */
[C---:B------:R-:W-:Y:S01]  /*21220*/  VIADD R101, R102.reuse, UR5 ;  /* 0x0000000566657c36 */ /* 0x040fe20008000000 */
[----:B------:R-:W-:Y:S01]  /*21230*/  LEA R98, P6, R102, R3, 0x1 ;  /* 0x0000000366627211 */ /* 0x000fe200078c08ff */
[----:B------:R1:W-:Y:S01]  /*21240*/  @P2 STG.E.U16 desc[UR20][R96.64], R99 ;  /* 0x0000006360002986 */ /* 0x0003e2000c101514 */
[----:B------:R-:W-:-:S02]  /*21250*/  LOP3.LUT R103, R0, 0x76, RZ, 0xfc, !PT ;  /* 0x0000007600677812 */ /* 0x000fc400078efcff */
[----:B------:R-:W-:Y:S01]  /*21260*/  ISETP.LT.AND P2, PT, R100, UR7, !P0 ;  /* 0x0000000764007c0c */ /* 0x000fe2000c741270 */
[----:B------:R-:W-:Y:S01]  /*21270*/  VIADD R100, R101, UR5 ;  /* 0x0000000565647c36 */ /* 0x000fe20008000000 */
[----:B-----5:R-:W-:Y:S01]  /*21280*/  ISETP.LT.AND P5, PT, R103, UR4, !P0 ;  /* 0x0000000467007c0c */ /* 0x020fe2000c7a1270 */
[----:B------:R-:W5:Y:S01]  /*21290*/  LDCU UR4, c[0x0][0x39c] ;  /* 0x00007380ff0477ac */ /* 0x000f620008000800 */
[----:B------:R-:W0:Y:S01]  /*212a0*/  LDCU UR7, c[0x0][0x39c] ;  /* 0x00007380ff0777ac */ /* 0x000e220008000800 */
[----:B-1----:R-:W-:Y:S02]  /*212b0*/  LEA.HI.X.SX32 R99, R102, R2, 0x1, P6 ;  /* 0x0000000266637211 */ /* 0x002fe400030f0eff */
[----:B----4-:R-:W-:Y:S02]  /*212c0*/  PRMT R97, R117, 0x7610, R97 ;  /* 0x0000761075617816 */ /* 0x010fe40000000061 */
[----:B------:R-:W-:-:S03]  /*212d0*/  LEA R96, P6, R101, R3, 0x1 ;  /* 0x0000000365607211 */ /* 0x000fc600078c08ff */
[----:B------:R1:W-:Y:S02]  /*212e0*/  @P3 STG.E.U16 desc[UR20][R98.64], R97 ;  /* 0x0000006162003986 */ /* 0x0003e4000c101514 */
[-C--:B-1----:R-:W-:Y:S02]  /*212f0*/  LEA.HI.X.SX32 R97, R101, R2.reuse, 0x1, P6 ;  /* 0x0000000265617211 */ /* 0x082fe400030f0eff */
[----:B------:R-:W-:Y:S02]  /*21300*/  LEA R98, P6, R100, R3, 0x1 ;  /* 0x0000000364627211 */ /* 0x000fe400078c08ff */
[----:B--2---:R-:W-:Y:S02]  /*21310*/  PRMT R99, R124, 0x7610, R99 ;  /* 0x000076107c637816 */ /* 0x004fe40000000063 */
[----:B------:R-:W2:Y:S04]  /*21320*/  LDL.LU.S16 R124, [R1+0xe2] ;  /* 0x0000e200017c7983 */ /* 0x000ea80000300600 */
[----:B------:R1:W-:Y:S04]  /*21330*/  @P4 STG.E.U16 desc[UR20][R96.64], R99 ;  /* 0x0000006360004986 */ /* 0x0003e8000c101514 */
[----:B------:R-:W4:Y:S01]  /*21340*/  LDL.S16 R117, [R1+0xe8] ;  /* 0x0000e80001757983 */ /* 0x000f220000100600 */
[----:B-1----:R-:W-:-:S02]  /*21350*/  LEA.HI.X.SX32 R99, R100, R2, 0x1, P6 ;  /* 0x0000000264637211 */ /* 0x002fc400030f0eff */
[----:B------:R-:W-:-:S05]  /*21360*/  PRMT R97, R120, 0x7610, R97 ;  /* 0x0000761078617816 */ /* 0x000fca0000000061 */
[----:B------:R3:W-:Y:S02]  /*21370*/  @P5 STG.E.U16 desc[UR20][R98.64], R97 ;  /* 0x0000006162005986 */ /* 0x0007e4000c101514 */
[----:B---3--:R-:W-:Y:S02]  /*21380*/  PRMT R99, R125, 0x7610, R99 ;  /* 0x000076107d637816 */ /* 0x008fe40000000063 */
[----:B------:R-:W3:Y:S01]  /*21390*/  LDL.LU.S16 R125, [R1+0xea] ;  /* 0x0000ea00017d7983 */ /* 0x000ee20000300600 */
[----:B------:R-:W-:Y:S01]  /*213a0*/  LOP3.LUT R102, R0, 0x78, RZ, 0xfc, !PT ;  /* 0x0000007800667812 */ /* 0x000fe200078efcff */
[----:B------:R-:W-:Y:S02]  /*213b0*/  VIADD R101, R100, UR5 ;  /* 0x0000000564657c36 */ /* 0x000fe40008000000 */
[----:B------:R-:W3:Y:S01]  /*213c0*/  LDL.S16 R120, [R1+0xf0] ;  /* 0x0000f00001787983 */ /* 0x000ee20000100600 */
[----:B0-----:R-:W-:Y:S01]  /*213d0*/  ISETP.LT.AND P3, PT, R102, UR6, !P0 ;  /* 0x0000000666007c0c */ /* 0x001fe2000c761270 */
[----:B------:R-:W0:Y:S01]  /*213e0*/  LDCU UR6, c[0x0][0x39c] ;  /* 0x00007380ff0677ac */ /* 0x000e220008000800 */
[C---:B------:R-:W-:Y:S01]  /*213f0*/  LEA R96, P6, R101.reuse, R3, 0x1 ;  /* 0x0000000365607211 */ /* 0x040fe200078c08ff */
[----:B------:R-:W-:Y:S01]  /*21400*/  VIADD R100, R101, UR5 ;  /* 0x0000000565647c36 */ /* 0x000fe20008000000 */
[----:B------:R-:W-:-:S02]  /*21410*/  LOP3.LUT R102, R0, 0x79, RZ, 0xfc, !PT ;  /* 0x0000007900667812 */ /* 0x000fc400078efcff */
[-C--:B------:R-:W-:Y:S01]  /*21420*/  LEA.HI.X.SX32 R97, R101, R2.reuse, 0x1, P6 ;  /* 0x0000000265617211 */ /* 0x080fe200030f0eff */
[C---:B------:R-:W-:Y:S01]  /*21430*/  VIADD R101, R100.reuse, UR5 ;  /* 0x0000000564657c36 */ /* 0x040fe20008000000 */
[----:B------:R-:W-:Y:S02]  /*21440*/  LEA R98, P6, R100, R3, 0x1 ;  /* 0x0000000364627211 */ /* 0x000fe400078c08ff */
[----:B-----5:R-:W-:Y:S01]  /*21450*/  ISETP.LT.AND P4, PT, R102, UR4, !P0 ;  /* 0x0000000466007c0c */ /* 0x020fe2000c781270 */
[----:B------:R1:W-:Y:S01]  /*21460*/  @P2 STG.E.U16 desc[UR20][R96.64], R99 ;  /* 0x0000006360002986 */ /* 0x0003e2000c101514 */
[----:B------:R-:W-:Y:S01]  /*21470*/  LOP3.LUT R102, R0, 0x7a, RZ, 0xfc, !PT ;  /* 0x0000007a00667812 */ /* 0x000fe200078efcff */
[----:B------:R-:W5:Y:S03]  /*21480*/  LDCU UR4, c[0x0][0x39c] ;  /* 0x00007380ff0477ac */ /* 0x000f660008000800 */
[----:B0-----:R-:W-:Y:S01]  /*21490*/  ISETP.LT.AND P5, PT, R102, UR6, !P0 ;  /* 0x0000000666007c0c */ /* 0x001fe2000c7a1270 */
[----:B------:R-:W0:Y:S01]  /*214a0*/  LDCU UR6, c[0x0][0x39c] ;  /* 0x00007380ff0677ac */ /* 0x000e220008000800 */
[----:B-1----:R-:W-:-:S02]  /*214b0*/  LEA.HI.X.SX32 R99, R100, R2, 0x1, P6 ;  /* 0x0000000264637211 */ /* 0x002fc400030f0eff */
[----:B------:R-:W-:Y:S01]  /*214c0*/  PRMT R97, R121, 0x7610, R97 ;  /* 0x0000761079617816 */ /* 0x000fe20000000061 */
[C---:B------:R-:W-:Y:S01]  /*214d0*/  VIADD R100, R101.reuse, UR5 ;  /* 0x0000000565647c36 */ /* 0x040fe20008000000 */
[CC--:B------:R-:W-:Y:S01]  /*214e0*/  LEA R96, P6, R101.reuse, R3.reuse, 0x1 ;  /* 0x0000000365607211 */ /* 0x0c0fe200078c08ff */
[----:B------:R-:W5:Y:S04]  /*214f0*/  LDL.LU.S16 R121, [R1+0xf2] ;  /* 0x0000f20001797983 */ /* 0x000f680000300600 */
[----:B------:R1:W-:Y:S02]  /*21500*/  @P3 STG.E.U16 desc[UR20][R98.64], R97 ;  /* 0x0000006162003986 */ /* 0x0003e4000c101514 */
[----:B-1----:R-:W-:Y:S02]  /*21510*/  LEA.HI.X.SX32 R97, R101, R2, 0x1, P6 ;  /* 0x0000000265617211 */ /* 0x002fe400030f0eff */
[----:B------:R-:W-:-:S02]  /*21520*/  LEA R98, P6, R100, R3, 0x1 ;  /* 0x0000000364627211 */ /* 0x000fc400078c08ff */
[----:B--2---:R-:W-:Y:S02]  /*21530*/  PRMT R99, R124, 0x7610, R99 ;  /* 0x000076107c637816 */ /* 0x004fe40000000063 */
[----:B------:R-:W2:Y:S04]  /*21540*/  LDL.S16 R124, [R1+0xf8] ;  /* 0x0000f800017c7983 */ /* 0x000ea80000100600 */
[----:B------:R1:W-:Y:S02]  /*21550*/  @P4 STG.E.U16 desc[UR20][R96.64], R99 ;  /* 0x0000006360004986 */ /* 0x0003e4000c101514 */
[----:B-1----:R-:W-:Y:S02]  /*21560*/  LEA.HI.X.SX32 R99, R100, R2, 0x1, P6 ;  /* 0x0000000264637211 */ /* 0x002fe400030f0eff */
[----:B----4-:R-:W-:-:S05]  /*21570*/  PRMT R97, R117, 0x7610, R97 ;  /* 0x0000761075617816 */ /* 0x010fca0000000061 */
[----:B------:R3:W-:Y:S02]  /*21580*/  @P5 STG.E.U16 desc[UR20][R98.64], R97 ;  /* 0x0000006162005986 */ /* 0x0007e4000c101514 */
[----:B---3--:R-:W-:Y:S02]  /*21590*/  PRMT R99, R125, 0x7610, R99 ;  /* 0x000076107d637816 */ /* 0x008fe40000000063 */
[----:B------:R-:W3:Y:S01]  /*215a0*/  LDL.LU.S16 R125, [R1+0xfa] ;  /* 0x0000fa00017d7983 */ /* 0x000ee20000300600 */
[----:B------:R-:W-:-:S04]  /*215b0*/  LOP3.LUT R102, R0, 0x7b, RZ, 0xfc, !PT ;  /* 0x0000007b00667812 */ /* 0x000fc800078efcff */
[----:B------:R-:W-:Y:S01]  /*215c0*/  ISETP.LT.AND P2, PT, R102, UR7, !P0 ;  /* 0x0000000766007c0c */ /* 0x000fe2000c741270 */
[----:B------:R-:W1:Y:S01]  /*215d0*/  LDCU UR7, c[0x0][0x39c] ;  /* 0x00007380ff0777ac */ /* 0x000e620008000800 */
[----:B------:R-:W-:-:S04]  /*215e0*/  LOP3.LUT R102, R0, 0x7c, RZ, 0xfc, !PT ;  /* 0x0000007c00667812 */ /* 0x000fc800078efcff */
[----:B-----5:R-:W-:Y:S01]  /*215f0*/  ISETP.LT.AND P3, PT, R102, UR4, !P0 ;  /* 0x0000000466007c0c */ /* 0x020fe2000c761270 */
[----:B------:R-:W4:Y:S01]  /*21600*/  LDCU UR4, c[0x0][0x39c] ;  /* 0x00007380ff0477ac */ /* 0x000f220008000800 */
[----:B------:R-:W-:Y:S01]  /*21610*/  LOP3.LUT R102, R0, 0x7d, RZ, 0xfc, !PT ;  /* 0x0000007d00667812 */ /* 0x000fe200078efcff */
[----:B------:R-:W-:-:S03]  /*21620*/  VIADD R101, R100, UR5 ;  /* 0x0000000564657c36 */ /* 0x000fc60008000000 */
[----:B0-----:R-:W-:Y:S01]  /*21630*/  ISETP.LT.AND P4, PT, R102, UR6, !P0 ;  /* 0x0000000666007c0c */ /* 0x001fe2000c781270 */
[----:B------:R-:W0:Y:S01]  /*21640*/  LDCU UR6, c[0x0][0x39c] ;  /* 0x00007380ff0677ac */ /* 0x000e220008000800 */
[CC--:B------:R-:W-:Y:S01]  /*21650*/  LEA R96, P6, R101.reuse, R3.reuse, 0x1 ;  /* 0x0000000365607211 */ /* 0x0c0fe200078c08ff */
[C---:B------:R-:W-:Y:S01]  /*21660*/  VIADD R100, R101.reuse, UR5 ;  /* 0x0000000565647c36 */ /* 0x040fe20008000000 */
[----:B------:R-:W-:Y:S02]  /*21670*/  LOP3.LUT R102, R0, 0x7e, RZ, 0xfc, !PT ;  /* 0x0000007e00667812 */ /* 0x000fe400078efcff */
[----:B------:R-:W-:Y:S02]  /*21680*/  LEA.HI.X.SX32 R97, R101, R2, 0x1, P6 ;  /* 0x0000000265617211 */ /* 0x000fe400030f0eff */
[----:B------:R-:W-:Y:S02]  /*21690*/  LEA R98, P6, R100, R3, 0x1 ;  /* 0x0000000364627211 */ /* 0x000fe400078c08ff */
[----:B----4-:R-:W-:Y:S01]  /*216a0*/  ISETP.LT.AND P5, PT, R102, UR4, !P0 ;  /* 0x0000000466007c0c */ /* 0x010fe2000c7a1270 */
[----:B------:R-:W4:Y:S01]  /*216b0*/  LDCU UR4, c[0x0][0x39c] ;  /* 0x00007380ff0477ac */ /* 0x000f220008000800 */
[----:B------:R-:W-:Y:S01]  /*216c0*/  LOP3.LUT R102, R0, 0x7f, RZ, 0xfc, !PT ;  /* 0x0000007f00667812 */ /* 0x000fe200078efcff */
[----:B------:R5:W-:Y:S01]  /*216d0*/  @P2 STG.E.U16 desc[UR20][R96.64], R99 ;  /* 0x0000006360002986 */ /* 0x000be2000c101514 */
[----:B------:R-:W-:-:S02]  /*216e0*/  VIADD R101, R100, UR5 ;  /* 0x0000000564657c36 */ /* 0x000fc40008000000 */
[----:B-1----:R-:W-:Y:S01]  /*216f0*/  ISETP.LT.AND P2, PT, R102, UR7, !P0 ;  /* 0x0000000766007c0c */ /* 0x002fe2000c741270 */
[----:B------:R-:W1:Y:S01]  /*21700*/  LDCU UR7, c[0x0][0x39c] ;  /* 0x00007380ff0777ac */ /* 0x000e620008000800 */
[----:B------:R-:W-:Y:S02]  /*21710*/  LOP3.LUT R102, R0, 0x80, RZ, 0xfc, !PT ;  /* 0x0000008000667812 */ /* 0x000fe400078efcff */
[----:B-----5:R-:W-:Y:S02]  /*21720*/  LEA.HI.X.SX32 R99, R100, R2, 0x1, P6 ;  /* 0x0000000264637211 */ /* 0x020fe400030f0eff */
[----:B------:R-:W-:Y:S02]  /*21730*/  PRMT R97, R120, 0x7610, R97 ;  /* 0x0000761078617816 */ /* 0x000fe40000000061 */
[----:B------:R-:W-:-:S03]  /*21740*/  LEA R96, P6, R101, R3, 0x1 ;  /* 0x0000000365607211 */ /* 0x000fc600078c08ff */
[----:B------:R5:W-:Y:S01]  /*21750*/  @P3 STG.E.U16 desc[UR20][R98.64], R97 ;  /* 0x0000006162003986 */ /* 0x000be2000c101514 */
[----:B0-----:R-:W-:Y:S01]  /*21760*/  ISETP.LT.AND P3, PT, R102, UR6, !P0 ;  /* 0x0000000666007c0c */ /* 0x001fe2000c761270 */
[----:B------:R-:W0:Y:S01]  /*21770*/  LDCU UR6, c[0x0][0x39c] ;  /* 0x00007380ff0677ac */ /* 0x000e220008000800 */
[C---:B------:R-:W-:Y:S01]  /*21780*/  VIADD R100, R101.reuse, UR5 ;  /* 0x0000000565647c36 */ /* 0x040fe20008000000 */
[----:B------:R-:W-:Y:S02]  /*21790*/  LOP3.LUT R102, R0, 0x81, RZ, 0xfc, !PT ;  /* 0x0000008100667812 */ /* 0x000fe400078efcff */
[----:B-----5:R-:W-:Y:S02]  /*217a0*/  LEA.HI.X.SX32 R97, R101, R2, 0x1, P6 ;  /* 0x0000000265617211 */ /* 0x020fe400030f0eff */
[----:B------:R-:W-:Y:S01]  /*217b0*/  PRMT R99, R121, 0x7610, R99 ;  /* 0x0000761079637816 */ /* 0x000fe20000000063 */
[C---:B------:R-:W-:Y:S01]  /*217c0*/  VIADD R101, R100.reuse, UR5 ;  /* 0x0000000564657c36 */ /* 0x040fe20008000000 */
[----:B------:R-:W-:-:S03]  /*217d0*/  LEA R98, P6, R100, R3, 0x1 ;  /* 0x0000000364627211 */ /* 0x000fc600078c08ff */
[----:B------:R5:W-:Y:S01]  /*217e0*/  @P4 STG.E.U16 desc[UR20][R96.64], R99 ;  /* 0x0000006360004986 */ /* 0x000be2000c101514 */
[----:B----4-:R-:W-:Y:S01]  /*217f0*/  ISETP.LT.AND P4, PT, R102, UR4, !P0 ;  /* 0x0000000466007c0c */ /* 0x010fe2000c781270 */
[----:B------:R-:W4:Y:S01]  /*21800*/  LDCU UR4, c[0x0][0x39c] ;  /* 0x00007380ff0477ac */ /* 0x000f220008000800 */
[----:B------:R-:W-:Y:S02]  /*21810*/  LOP3.LUT R102, R0, 0x82, RZ, 0xfc, !PT ;  /* 0x0000008200667812 */ /* 0x000fe400078efcff */
[----:B-----5:R-:W-:Y:S01]  /*21820*/  LEA.HI.X.SX32 R99, R100, R2, 0x1, P6 ;  /* 0x0000000264637211 */ /* 0x020fe200030f0eff */
[C---:B------:R-:W-:Y:S01]  /*21830*/  VIADD R100, R101.reuse, UR5 ;  /* 0x0000000565647c36 */ /* 0x040fe20008000000 */
[----:B------:R-:W-:Y:S02]  /*21840*/  LEA R96, P6, R101, R3, 0x1 ;  /* 0x0000000365607211 */ /* 0x000fe400078c08ff */
[----:B--2---:R-:W-:-:S05]  /*21850*/  PRMT R97, R124, 0x7610, R97 ;  /* 0x000076107c617816 */ /* 0x004fca0000000061 */
[----:B------:R2:W-:Y:S01]  /*21860*/  @P5 STG.E.U16 desc[UR20][R98.64], R97 ;  /* 0x0000006162005986 */ /* 0x0005e2000c101514 */
[----:B0-----:R-:W-:Y:S01]  /*21870*/  ISETP.LT.AND P5, PT, R102, UR6, !P0 ;  /* 0x0000000666007c0c */ /* 0x001fe2000c7a1270 */
[----:B------:R-:W0:Y:S01]  /*21880*/  LDCU UR6, c[0x0][0x39c] ;  /* 0x00007380ff0677ac */ /* 0x000e220008000800 */
[----:B------:R-:W-:Y:S02]  /*21890*/  LOP3.LUT R102, R0, 0x83, RZ, 0xfc, !PT ;  /* 0x0000008300667812 */ /* 0x000fe400078efcff */
[----:B--2---:R-:W-:Y:S02]  /*218a0*/  LEA.HI.X.SX32 R97, R101, R2, 0x1, P6 ;  /* 0x0000000265617211 */ /* 0x004fe400030f0eff */
[C---:B------:R-:W-:Y:S01]  /*218b0*/  LEA R98, P6, R100.reuse, R3, 0x1 ;  /* 0x0000000364627211 */ /* 0x040fe200078c08ff */
[----:B------:R-:W-:Y:S01]  /*218c0*/  VIADD R101, R100, UR5 ;  /* 0x0000000564657c36 */ /* 0x000fe20008000000 */
[----:B---3--:R-:W-:-:S05]  /*218d0*/  PRMT R99, R125, 0x7610, R99 ;  /* 0x000076107d637816 */ /* 0x008fca0000000063 */
[----:B------:R2:W-:Y:S01]  /*218e0*/  @P2 STG.E.U16 desc[UR20][R96.64], R99 ;  /* 0x0000006360002986 */ /* 0x0005e2000c101514 */
[----:B-1----:R-:W-:Y:S01]  /*218f0*/  ISETP.LT.AND P2, PT, R102, UR7, !P0 ;  /* 0x0000000766007c0c */ /* 0x002fe2000c741270 */
[----:B------:R-:W1:Y:S01]  /*21900*/  LDCU UR7, c[0x0][0x39c] ;  /* 0x00007380ff0777ac */ /* 0x000e620008000800 */
[----:B------:R-:W-:Y:S02]  /*21910*/  LOP3.LUT R102, R0, 0x84, RZ, 0xfc, !PT ;  /* 0x0000008400667812 */ /* 0x000fe400078efcff */
[----:B--2---:R-:W-:Y:S02]  /*21920*/  LEA.HI.X.SX32 R99, R100, R2, 0x1, P6 ;  /* 0x0000000264637211 */ /* 0x004fe400030f0eff */
[----:B------:R-:W-:-:S03]  /*21930*/  LEA R96, P6, R101, R3, 0x1 ;  /* 0x0000000365607211 */ /* 0x000fc600078c08ff */
[----:B------:R2:W-:Y:S01]  /*21940*/  @P3 STG.E.U16 desc[UR20][R98.64], R123 ;  /* 0x0000007b62003986 */ /* 0x0005e2000c101514 */
[----:B----4-:R-:W-:Y:S01]  /*21950*/  ISETP.LT.AND P3, PT, R102, UR4, !P0 ;  /* 0x0000000466007c0c */ /* 0x010fe2000c761270 */
[----:B------:R-:W3:Y:S01]  /*21960*/  LDCU UR4, c[0x0][0x39c] ;  /* 0x00007380ff0477ac */ /* 0x000ee20008000800 */
[C---:B------:R-:W-:Y:S01]  /*21970*/  VIADD R100, R101.reuse, UR5 ;  /* 0x0000000565647c36 */ /* 0x040fe20008000000 */
[----:B------:R-:W-:Y:S02]  /*21980*/  LEA.HI.X.SX32 R97, R101, R2, 0x1, P6 ;  /* 0x0000000265617211 */ /* 0x000fe400030f0eff */
[----:B------:R-:W-:Y:S01]  /*21990*/  LOP3.LUT R102, R0, 0x85, RZ, 0xfc, !PT ;  /* 0x0000008500667812 */ /* 0x000fe200078efcff */
[C---:B------:R-:W-:Y:S01]  /*219a0*/  VIADD R101, R100.reuse, UR5 ;  /* 0x0000000564657c36 */ /* 0x040fe20008000000 */
[----:B--2---:R-:W-:Y:S02]  /*219b0*/  PRMT R99, R123, 0x7632, R99 ;  /* 0x000076327b637816 */ /* 0x004fe40000000063 */
[----:B------:R-:W-:-:S03]  /*219c0*/  LEA R98, P6, R100, R3, 0x1 ;  /* 0x0000000364627211 */ /* 0x000fc600078c08ff */
[----:B------:R2:W-:Y:S01]  /*219d0*/  @P4 STG.E.U16 desc[UR20][R96.64], R99 ;  /* 0x0000006360004986 */ /* 0x0005e2000c101514 */
[----:B0-----:R-:W-:Y:S01]  /*219e0*/  ISETP.LT.AND P4, PT, R102, UR6, !P0 ;  /* 0x0000000666007c0c */ /* 0x001fe2000c781270 */
[----:B------:R-:W0:Y:S01]  /*219f0*/  LDCU UR6, c[0x0][0x39c] ;  /* 0x00007380ff0677ac */ /* 0x000e220008000800 */
[----:B------:R-:W-:Y:S02]  /*21a00*/  LOP3.LUT R102, R0, 0x86, RZ, 0xfc, !PT ;  /* 0x0000008600667812 */ /* 0x000fe400078efcff */
[----:B--2---:R-:W-:Y:S01]  /*21a10*/  LEA.HI.X.SX32 R99, R100, R2, 0x1, P6 ;  /* 0x0000000264637211 */ /* 0x004fe200030f0eff */
[C---:B------:R-:W-:Y:S01]  /*21a20*/  VIADD R100, R101.reuse, UR5 ;  /* 0x0000000565647c36 */ /* 0x040fe20008000000 */
[----:B------:R-:W-:-:S03]  /*21a30*/  LEA R96, P6, R101, R3, 0x1 ;  /* 0x0000000365607211 */ /* 0x000fc600078c08ff */
[----:B------:R2:W-:Y:S01]  /*21a40*/  @P5 STG.E.U16 desc[UR20][R98.64], R122 ;  /* 0x0000007a62005986 */ /* 0x0005e2000c101514 */
[----:B------:R-:W-:Y:S02]  /*21a50*/  LEA.HI.X.SX32 R97, R101, R2, 0x1, P6 ;  /* 0x0000000265617211 */ /* 0x000fe400030f0eff */
[----:B---3--:R-:W-:Y:S01]  /*21a60*/  ISETP.LT.AND P5, PT, R102, UR4, !P0 ;  /* 0x0000000466007c0c */ /* 0x008fe2000c7a1270 */
[----:B------:R-:W3:Y:S01]  /*21a70*/  LDCU UR4, c[0x0][0x39c] ;  /* 0x00007380ff0477ac */ /* 0x000ee20008000800 */
[----:B------:R-:W-:Y:S02]  /*21a80*/  LOP3.LUT R102, R0, 0x87, RZ, 0xfc, !PT ;  /* 0x0000008700667812 */ /* 0x000fe400078efcff */
[----:B--2---:R-:W-:Y:S02]  /*21a90*/  PRMT R99, R122, 0x7632, R99 ;  /* 0x000076327a637816 */ /* 0x004fe40000000063 */
[C---:B------:R-:W-:Y:S01]  /*21aa0*/  LEA R98, P6, R100.reuse, R3, 0x1 ;  /* 0x0000000364627211 */ /* 0x040fe200078c08ff */
[----:B------:R-:W-:-:S02]  /*21ab0*/  VIADD R101, R100, UR5 ;  /* 0x0000000564657c36 */ /* 0x000fc40008000000 */
[----:B------:R2:W-:Y:S01]  /*21ac0*/  @P2 STG.E.U16 desc[UR20][R96.64], R99 ;  /* 0x0000006360002986 */ /* 0x0005e2000c101514 */
[----:B-1----:R-:W-:Y:S01]  /*21ad0*/  ISETP.LT.AND P2, PT, R102, UR7, !P0 ;  /* 0x0000000766007c0c */ /* 0x002fe2000c741270 */
[----:B------:R-:W1:Y:S01]  /*21ae0*/  LDCU UR7, c[0x0][0x39c] ;  /* 0x00007380ff0777ac */ /* 0x000e620008000800 */
[----:B------:R-:W-:Y:S02]  /*21af0*/  LOP3.LUT R102, R0, 0x88, RZ, 0xfc, !PT ;  /* 0x0000008800667812 */ /* 0x000fe400078efcff */
[----:B--2---:R-:W-:Y:S01]  /*21b00*/  LEA.HI.X.SX32 R99, R100, R2, 0x1, P6 ;  /* 0x0000000264637211 */ /* 0x004fe200030f0eff */
[C---:B------:R-:W-:Y:S01]  /*21b10*/  VIADD R100, R101.reuse, UR5 ;  /* 0x0000000565647c36 */ /* 0x040fe20008000000 */
[----:B------:R-:W-:-:S03]  /*21b20*/  LEA R96, P6, R101, R3, 0x1 ;  /* 0x0000000365607211 */ /* 0x000fc600078c08ff */
[----:B------:R2:W-:Y:S01]  /*21b30*/  @P3 STG.E.U16 desc[UR20][R98.64], R119 ;  /* 0x0000007762003986 */ /* 0x0005e2000c101514 */
[----:B0-----:R-:W-:Y:S01]  /*21b40*/  ISETP.LT.AND P3, PT, R102, UR6, !P0 ;  /* 0x0000000666007c0c */ /* 0x001fe2000c761270 */
[----:B------:R-:W0:Y:S01]  /*21b50*/  LDCU UR6, c[0x0][0x39c] ;  /* 0x00007380ff0677ac */ /* 0x000e220008000800 */
[----:B------:R-:W-:Y:S01]  /*21b60*/  LEA.HI.X.SX32 R97, R101, R2, 0x1, P6 ;  /* 0x0000000265617211 */ /* 0x000fe200030f0eff */
[----:B------:R-:W-:Y:S01]  /*21b70*/  VIADD R101, R100, UR5 ;  /* 0x0000000564657c36 */ /* 0x000fe20008000000 */
[----:B------:R-:W-:Y:S02]  /*21b80*/  LOP3.LUT R102, R0, 0x89, RZ, 0xfc, !PT ;  /* 0x0000008900667812 */ /* 0x000fe400078efcff */
[----:B--2---:R-:W-:Y:S02]  /*21b90*/  PRMT R99, R119, 0x7632, R99 ;  /* 0x0000763277637816 */ /* 0x004fe40000000063 */
[----:B------:R-:W-:-:S03]  /*21ba0*/  LEA R98, P6, R100, R3, 0x1 ;  /* 0x0000000364627211 */ /* 0x000fc600078c08ff */
[----:B------:R2:W-:Y:S01]  /*21bb0*/  @P4 STG.E.U16 desc[UR20][R96.64], R99 ;  /* 0x0000006360004986 */ /* 0x0005e2000c101514 */
[----:B---3--:R-:W-:Y:S01]  /*21bc0*/  ISETP.LT.AND P4, PT, R102, UR4, !P0 ;  /* 0x0000000466007c0c */ /* 0x008fe2000c781270 */
[----:B------:R-:W3:Y:S01]  /*21bd0*/  LDCU UR4, c[0x0][0x39c] ;  /* 0x00007380ff0477ac */ /* 0x000ee20008000800 */
[----:B------:R-:W-:Y:S02]  /*21be0*/  LOP3.LUT R102, R0, 0x8a, RZ, 0xfc, !PT ;  /* 0x0000008a00667812 */ /* 0x000fe400078efcff */
[----:B--2---:R-:W-:Y:S01]  /*21bf0*/  LEA.HI.X.SX32 R99, R100, R2, 0x1, P6 ;  /* 0x0000000264637211 */ /* 0x004fe200030f0eff */
[C---:B------:R-:W-:Y:S01]  /*21c00*/  VIADD R100, R101.reuse, UR5 ;  /* 0x0000000565647c36 */ /* 0x040fe20008000000 */
[----:B------:R-:W-:-:S03]  /*21c10*/  LEA R96, P6, R101, R3, 0x1 ;  /* 0x0000000365607211 */ /* 0x000fc600078c08ff */
[----:B------:R2:W-:Y:S01]  /*21c20*/  @P5 STG.E.U16 desc[UR20][R98.64], R118 ;  /* 0x0000007662005986 */ /* 0x0005e2000c101514 */
[----:B------:R-:W-:Y:S01]  /*21c30*/  LEA.HI.X.SX32 R97, R101, R2, 0x1, P6 ;  /* 0x0000000265617211 */ /* 0x000fe200030f0eff */
[----:B------:R-:W-:Y:S01]  /*21c40*/  VIADD R101, R100, UR5 ;  /* 0x0000000564657c36 */ /* 0x000fe20008000000 */
[----:B0-----:R-:W-:Y:S01]  /*21c50*/  ISETP.LT.AND P5, PT, R102, UR6, !P0 ;  /* 0x0000000666007c0c */ /* 0x001fe2000c7a1270 */
[----:B------:R-:W0:Y:S01]  /*21c60*/  LDCU UR6, c[0x0][0x39c] ;  /* 0x00007380ff0677ac */ /* 0x000e220008000800 */
[----:B------:R-:W-:Y:S02]  /*21c70*/  LOP3.LUT R102, R0, 0x8b, RZ, 0xfc, !PT ;  /* 0x0000008b00667812 */ /* 0x000fe400078efcff */
[----:B--2---:R-:W-:Y:S02]  /*21c80*/  PRMT R99, R118, 0x7632, R99 ;  /* 0x0000763276637816 */ /* 0x004fe40000000063 */
[----:B------:R-:W-:-:S03]  /*21c90*/  LEA R98, P6, R100, R3, 0x1 ;  /* 0x0000000364627211 */ /* 0x000fc600078c08ff */
[----:B------:R2:W-:Y:S01]  /*21ca0*/  @P2 STG.E.U16 desc[UR20][R96.64], R99 ;  /* 0x0000006360002986 */ /* 0x0005e2000c101514 */
[----:B-1----:R-:W-:Y:S01]  /*21cb0*/  ISETP.LT.AND P2, PT, R102, UR7, !P0 ;  /* 0x0000000766007c0c */ /* 0x002fe2000c741270 */
[----:B------:R-:W1:Y:S01]  /*21cc0*/  LDCU UR7, c[0x0][0x39c] ;  /* 0x00007380ff0777ac */ /* 0x000e620008000800 */
[----:B------:R-:W-:Y:S02]  /*21cd0*/  LOP3.LUT R102, R0, 0x8c, RZ, 0xfc, !PT ;  /* 0x0000008c00667812 */ /* 0x000fe400078efcff */
[----:B--2---:R-:W-:Y:S02]  /*21ce0*/  LEA.HI.X.SX32 R99, R100, R2, 0x1, P6 ;  /* 0x0000000264637211 */ /* 0x004fe400030f0eff */
[----:B------:R-:W-:Y:S01]  /*21cf0*/  PRMT R97, R69, 0x7610, R97 ;  /* 0x0000761045617816 */ /* 0x000fe20000000061 */
[C---:B------:R-:W-:Y:S01]  /*21d00*/  VIADD R100, R101.reuse, UR5 ;  /* 0x0000000565647c36 */ /* 0x040fe20008000000 */
[----:B------:R-:W-:-:S03]  /*21d10*/  LEA R96, P6, R101, R3, 0x1 ;  /* 0x0000000365607211 */ /* 0x000fc600078c08ff */
[----:B------:R2:W-:Y:S01]  /*21d20*/  @P3 STG.E.U16 desc[UR20][R98.64], R97 ;  /* 0x0000006162003986 */ /* 0x0005e2000c101514 */
[----:B---3--:R-:W-:Y:S01]  /*21d30*/  ISETP.LT.AND P3, PT, R102, UR4, !P0 ;  /* 0x0000000466007c0c */ /* 0x008fe2000c761270 */
[----:B------:R-:W3:Y:S01]  /*21d40*/  LDCU UR4, c[0x0][0x39c] ;  /* 0x00007380ff0477ac */ /* 0x000ee20008000800 */
[----:B--2---:R-:W-:Y:S02]  /*21d50*/  LEA.HI.X.SX32 R97, R101, R2, 0x1, P6 ;  /* 0x0000000265617211 */ /* 0x004fe400030f0eff */
[----:B------:R-:W-:Y:S01]  /*21d60*/  PRMT R99, R69, 0x7632, R99 ;  /* 0x0000763245637816 */ /* 0x000fe20000000063 */
[C---:B------:R-:W-:Y:S01]  /*21d70*/  VIADD R69, R100.reuse, UR5 ;  /* 0x0000000564457c36 */ /* 0x040fe20008000000 */
[----:B------:R-:W-:-:S03]  /*21d80*/  LEA R98, P6, R100, R3, 0x1 ;  /* 0x0000000364627211 */ /* 0x000fc600078c08ff */
[----:B------:R2:W-:Y:S01]  /*21d90*/  @P4 STG.E.U16 desc[UR20][R96.64], R99 ;  /* 0x0000006360004986 */ /* 0x0005e2000c101514 */
[----:B------:R-:W-:-:S04]  /*21da0*/  LOP3.LUT R101, R0, 0x8d, RZ, 0xfc, !PT ;  /* 0x0000008d00657812 */ /* 0x000fc800078efcff */
[----:B0-----:R-:W-:Y:S01]  /*21db0*/  ISETP.LT.AND P4, PT, R101, UR6, !P0 ;  /* 0x0000000665007c0c */ /* 0x001fe2000c781270 */
[----:B------:R-:W0:Y:S01]  /*21dc0*/  LDCU UR6, c[0x0][0x39c] ;  /* 0x00007380ff0677ac */ /* 0x000e220008000800 */
[----:B--2---:R-:W-:Y:S02]  /*21dd0*/  LEA.HI.X.SX32 R99, R100, R2, 0x1, P6 ;  /* 0x0000000264637211 */ /* 0x004fe400030f0eff */
[----:B------:R-:W-:Y:S02]  /*21de0*/  PRMT R97, R68, 0x7610, R97 ;  /* 0x0000761044617816 */ /* 0x000fe40000000061 */
[C---:B------:R-:W-:Y:S01]  /*21df0*/  LEA R96, P6, R69.reuse, R3, 0x1 ;  /* 0x0000000345607211 */ /* 0x040fe200078c08ff */
[----:B------:R-:W-:Y:S02]  /*21e00*/  VIADD R100, R69, UR5 ;  /* 0x0000000545647c36 */ /* 0x000fe40008000000 */
[----:B------:R2:W-:Y:S01]  /*21e10*/  @P5 STG.E.U16 desc[UR20][R98.64], R97 ;  /* 0x0000006162005986 */ /* 0x0005e2000c101514 */
[----:B------:R-:W-:-:S02]  /*21e20*/  LOP3.LUT R101, R0, 0x8e, RZ, 0xfc, !PT ;  /* 0x0000008e00657812 */ /* 0x000fc400078efcff */
[----:B--2---:R-:W-:Y:S02]  /*21e30*/  LEA.HI.X.SX32 R97, R69, R2, 0x1, P6 ;  /* 0x0000000245617211 */ /* 0x004fe400030f0eff */
[----:B------:R-:W-:Y:S02]  /*21e40*/  PRMT R69, R68, 0x7632, R69 ;  /* 0x0000763244457816 */ /* 0x000fe40000000045 */
[----:B------:R-:W-:-:S03]  /*21e50*/  LEA R68, P6, R100, R3, 0x1 ;  /* 0x0000000364447211 */ /* 0x000fc600078c08ff */
[----:B------:R2:W-:Y:S01]  /*21e60*/  @P2 STG.E.U16 desc[UR20][R96.64], R69 ;  /* 0x0000004560002986 */ /* 0x0005e2000c101514 */
[----:B---3--:R-:W-:Y:S01]  /*21e70*/  ISETP.LT.AND P5, PT, R101, UR4, !P0 ;  /* 0x0000000465007c0c */ /* 0x008fe2000c7a1270 */
[----:B------:R-:W-:Y:S01]  /*21e80*/  VIADD R101, R100, UR5 ;  /* 0x0000000564657c36 */ /* 0x000fe20008000000 */
[----:B------:R-:W-:Y:S01]  /*21e90*/  LOP3.LUT R98, R0, 0x90, RZ, 0xfc, !PT ;  /* 0x0000009000627812 */ /* 0x000fe200078efcff */
[----:B------:R-:W3:Y:S01]  /*21ea0*/  LDCU UR4, c[0x0][0x39c] ;  /* 0x00007380ff0477ac */ /* 0x000ee20008000800 */
[----:B--2---:R-:W-:Y:S02]  /*21eb0*/  LEA.HI.X.SX32 R69, R100, R2, 0x1, P6 ;  /* 0x0000000264457211 */ /* 0x004fe400030f0eff */
[----:B------:R-:W-:Y:S02]  /*21ec0*/  PRMT R97, R70, 0x7610, R97 ;  /* 0x0000761046617816 */ /* 0x000fe40000000061 */
[----:B------:R-:W2:Y:S01]  /*21ed0*/  LDL.LU R70, [R1+0x6ac] ;  /* 0x0006ac0001467983 */ /* 0x000ea20000300800 */
[----:B------:R-:W-:-:S03]  /*21ee0*/  LEA R96, P6, R101, R3, 0x1 ;  /* 0x0000000365607211 */ /* 0x000fc600078c08ff */
[----:B------:R4:W-:Y:S01]  /*21ef0*/  @P3 STG.E.U16 desc[UR20][R68.64], R97 ;  /* 0x0000006144003986 */ /* 0x0009e2000c101514 */
[----:B------:R-:W-:Y:S01]  /*21f00*/  VIADD R99, R101, UR5 ;  /* 0x0000000565637c36 */ /* 0x000fe20008000000 */
[----:B0-----:R-:W-:Y:S01]  /*21f10*/  ISETP.LT.AND P3, PT, R98, UR6, !P0 ;  /* 0x0000000662007c0c */ /* 0x001fe2000c761270 */
[----:B------:R-:W0:Y:S01]  /*21f20*/  LDCU UR6, c[0x0][0x39c] ;  /* 0x00007380ff0677ac */ /* 0x000e220008000800 */
[----:B----4-:R-:W-:Y:S02]  /*21f30*/  PRMT R69, R71, 0x7610, R69 ;  /* 0x0000761047457816 */ /* 0x010fe40000000045 */
[----:B------:R-:W2:Y:S01]  /*21f40*/  LDL.LU R71, [R1+0x6a8] ;  /* 0x0006a80001477983 */ /* 0x000ea20000300800 */
[----:B------:R-:W-:Y:S02]  /*21f50*/  LEA.HI.X.SX32 R97, R101, R2, 0x1, P6 ;  /* 0x0000000265617211 */ /* 0x000fe400030f0eff */
[C---:B------:R-:W-:Y:S01]  /*21f60*/  LEA R98, P6, R99.reuse, R3, 0x1 ;  /* 0x0000000363627211 */ /* 0x040fe200078c08ff */
[----:B------:R-:W-:-:S02]  /*21f70*/  VIADD R100, R99, UR5 ;  /* 0x0000000563647c36 */ /* 0x000fc40008000000 */
[----:B------:R4:W-:Y:S01]  /*21f80*/  @P4 STG.E.U16 desc[UR20][R96.64], R69 ;  /* 0x0000004560004986 */ /* 0x0009e2000c101514 */
[----:B------:R-:W-:Y:S02]  /*21f90*/  LEA.HI.X.SX32 R99, R99, R2, 0x1, P6 ;  /* 0x0000000263637211 */ /* 0x000fe400030f0eff */
[C---:B------:R-:W-:Y:S02]  /*21fa0*/  LOP3.LUT R102, R0.reuse, 0x8f, RZ, 0xfc, !PT ;  /* 0x0000008f00667812 */ /* 0x040fe400078efcff */
[----:B------:R-:W-:Y:S02]  /*21fb0*/  LOP3.LUT R101, R0, 0x91, RZ, 0xfc, !PT ;  /* 0x0000009100657812 */ /* 0x000fe400078efcff */
[----:B----4-:R-:W-:Y:S02]  /*21fc0*/  PRMT R97, R72, 0x7610, R97 ;  /* 0x0000761048617816 */ /* 0x010fe40000000061 */
[----:B-1----:R-:W-:Y:S01]  /*21fd0*/  ISETP.LT.AND P2, PT, R102, UR7, !P0 ;  /* 0x0000000766007c0c */ /* 0x002fe2000c741270 */
[----:B------:R-:W4:Y:S01]  /*21fe0*/  LDL.LU R72, [R1+0x6a4] ;  /* 0x0006a40001487983 */ /* 0x000f220000300800 */
[----:B---3--:R-:W-:-:S03]  /*21ff0*/  ISETP.LT.AND P4, PT, R101, UR4, !P0 ;  /* 0x0000000465007c0c */ /* 0x008fc6000c781270 */
[----:B------:R1:W-:Y:S01]  /*22000*/  @P5 STG.E.U16 desc[UR20][R98.64], R97 ;  /* 0x0000006162005986 */ /* 0x0003e2000c101514 */
[CC--:B------:R-:W-:Y:S01]  /*22010*/  LEA R68, P6, R100.reuse, R3.reuse, 0x1 ;  /* 0x0000000364447211 */ /* 0x0c0fe200078c08ff */
[----:B------:R-:W-:Y:S01]  /*22020*/  VIADD R101, R100, UR5 ;  /* 0x0000000564657c36 */ /* 0x000fe20008000000 */
[----:B------:R-:W3:Y:S01]  /*22030*/  LDCU UR7, c[0x0][0x39c] ;  /* 0x00007380ff0777ac */ /* 0x000ee20008000800 */
[----:B------:R-:W-:Y:S01]  /*22040*/  LOP3.LUT R102, R0, 0x92, RZ, 0xfc, !PT ;  /* 0x0000009200667812 */ /* 0x000fe200078efcff */
[----:B------:R-:W5:Y:S01]  /*22050*/  LDCU UR4, c[0x0][0x39c] ;  /* 0x00007380ff0477ac */ /* 0x000f620008000800 */
[----:B-1----:R-:W-:Y:S02]  /*22060*/  PRMT R99, R73, 0x7610, R99 ;  /* 0x0000761049637816 */ /* 0x002fe40000000063 */
[----:B------:R-:W4:Y:S01]  /*22070*/  LDL.LU R73, [R1+0x6a0] ;  /* 0x0006a00001497983 */ /* 0x000f220000300800 */
[----:B------:R-:W-:Y:S02]  /*22080*/  LEA.HI.X.SX32 R69, R100, R2, 0x1, P6 ;  /* 0x0000000264457211 */ /* 0x000fe400030f0eff */
[C---:B------:R-:W-:Y:S01]  /*22090*/  LEA R96, P6, R101.reuse, R3, 0x1 ;  /* 0x0000000365607211 */ /* 0x040fe200078c08ff */
[----:B------:R-:W-:-:S02]  /*220a0*/  VIADD R100, R101, UR5 ;  /* 0x0000000565647c36 */ /* 0x000fc40008000000 */
[----:B------:R1:W-:Y:S01]  /*220b0*/  @P2 STG.E.U16 desc[UR20][R68.64], R99 ;  /* 0x0000006344002986 */ /* 0x0003e2000c101514 */
[-C--:B------:R-:W-:Y:S01]  /*220c0*/  LEA.HI.X.SX32 R97, R101, R2.reuse, 0x1, P6 ;  /* 0x0000000265617211 */ /* 0x080fe200030f0eff */
[C---:B------:R-:W-:Y:S01]  /*220d0*/  VIADD R101, R100.reuse, UR5 ;  /* 0x0000000564657c36 */ /* 0x040fe20008000000 */
[----:B------:R-:W-:Y:S02]  /*220e0*/  LEA R98, P6, R100, R3, 0x1 ;  /* 0x0000000364627211 */ /* 0x000fe400078c08ff */
[----:B0-----:R-:W-:Y:S01]  /*220f0*/  ISETP.LT.AND P5, PT, R102, UR6, !P0 ;  /* 0x0000000666007c0c */ /* 0x001fe2000c7a1270 */
[----:B------:R-:W0:Y:S01]  /*22100*/  LDCU UR6, c[0x0][0x39c] ;  /* 0x00007380ff0677ac */ /* 0x000e220008000800 */
[----:B-1----:R-:W-:Y:S02]  /*22110*/  PRMT R69, R74, 0x7610, R69 ;  /* 0x000076104a457816 */ /* 0x002fe40000000045 */
[----:B------:R-:W2:Y:S04]  /*22120*/  LDL.LU R74, [R1+0x69c] ;  /* 0x00069c00014a7983 */ /* 0x000ea80000300800 */
[----:B------:R1:W-:Y:S01]  /*22130*/  @P3 STG.E.U16 desc[UR20][R96.64], R69 ;  /* 0x0000004560003986 */ /* 0x0003e2000c101514 */
[----:B------:R-:W-:-:S02]  /*22140*/  LEA.HI.X.SX32 R99, R100, R2, 0x1, P6 ;  /* 0x0000000264637211 */ /* 0x000fc400030f0eff */
[----:B------:R-:W-:Y:S02]  /*22150*/  LEA R68, P6, R101, R3, 0x1 ;  /* 0x0000000365447211 */ /* 0x000fe400078c08ff */
[----:B-1----:R-:W-:Y:S02]  /*22160*/  PRMT R97, R75, 0x7610, R97 ;  /* 0x000076104b617816 */ /* 0x002fe40000000061 */
[----:B------:R-:W2:Y:S01]  /*22170*/  LDL.LU R75, [R1+0x698] ;  /* 0x00069800014b7983 */ /* 0x000ea20000300800 */
[----:B------:R-:W-:Y:S02]  /*22180*/  LOP3.LUT R102, R0, 0x93, RZ, 0xfc, !PT ;  /* 0x0000009300667812 */ /* 0x000fe400078efcff */
[C---:B------:R-:W-:Y:S01]  /*22190*/  LEA.HI.X.SX32 R69, R101.reuse, R2, 0x1, P6 ;  /* 0x0000000265457211 */ /* 0x040fe200030f0eff */
[----:B------:R1:W-:Y:S01]  /*221a0*/  @P4 STG.E.U16 desc[UR20][R98.64], R97 ;  /* 0x0000006162004986 */ /* 0x0003e2000c101514 */
[----:B------:R-:W-:Y:S01]  /*221b0*/  VIADD R100, R101, UR5 ;  /* 0x0000000565647c36 */ /* 0x000fe20008000000 */
[----:B---3--:R-:W-:Y:S01]  /*221c0*/  ISETP.LT.AND P2, PT, R102, UR7, !P0 ;  /* 0x0000000766007c0c */ /* 0x008fe2000c741270 */
[----:B------:R-:W3:Y:S01]  /*221d0*/  LDCU UR7, c[0x0][0x39c] ;  /* 0x00007380ff0777ac */ /* 0x000ee20008000800 */
[----:B------:R-:W-:-:S02]  /*221e0*/  LOP3.LUT R102, R0, 0x94, RZ, 0xfc, !PT ;  /* 0x0000009400667812 */ /* 0x000fc400078efcff */
[----:B-1----:R-:W-:Y:S02]  /*221f0*/  PRMT R99, R76, 0x7610, R99 ;  /* 0x000076104c637816 */ /* 0x002fe40000000063 */
[----:B------:R-:W2:Y:S01]  /*22200*/  LDL.LU R76, [R1+0x694] ;  /* 0x00069400014c7983 */ /* 0x000ea20000300800 */
[----:B------:R-:W-:-:S03]  /*22210*/  LEA R96, P6, R100, R3, 0x1 ;  /* 0x0000000364607211 */ /* 0x000fc600078c08ff */
[----:B------:R1:W-:Y:S01]  /*22220*/  @P5 STG.E.U16 desc[UR20][R68.64], R99 ;  /* 0x0000006344005986 */ /* 0x0003e2000c101514 */
[----:B-----5:R-:W-:Y:S01]  /*22230*/  ISETP.LT.AND P3, PT, R102, UR4, !P0 ;  /* 0x0000000466007c0c */ /* 0x020fe2000c761270 */
[C---:B------:R-:W-:Y:S01]  /*22240*/  VIADD R101, R100.reuse, UR5 ;  /* 0x0000000564657c36 */ /* 0x040fe20008000000 */
[----:B------:R-:W5:Y:S01]  /*22250*/  LDCU UR4, c[0x0][0x39c] ;  /* 0x00007380ff0477ac */ /* 0x000f620008000800 */
[-C--:B------:R-:W-:Y:S02]  /*22260*/  LEA.HI.X.SX32 R97, R100, R2.reuse, 0x1, P6 ;  /* 0x0000000264617211 */ /* 0x080fe400030f0eff */
[----:B-1----:R-:W-:Y:S02]  /*22270*/  PRMT R69, R77, 0x7610, R69 ;  /* 0x000076104d457816 */ /* 0x002fe40000000045 */
[----:B------:R-:W2:Y:S01]  /*22280*/  LDL.LU R77, [R1+0x690] ;  /* 0x00069000014d7983 */ /* 0x000ea20000300800 */
[C---:B------:R-:W-:Y:S02]  /*22290*/  LEA R98, P6, R101.reuse, R3, 0x1 ;  /* 0x0000000365627211 */ /* 0x040fe400078c08ff */
[----:B------:R-:W-:Y:S01]  /*222a0*/  LOP3.LUT R102, R0, 0x95, RZ, 0xfc, !PT ;  /* 0x0000009500667812 */ /* 0x000fe200078efcff */
[----:B------:R1:W-:Y:S01]  /*222b0*/  @P2 STG.E.U16 desc[UR20][R96.64], R69 ;  /* 0x0000004560002986 */ /* 0x0003e2000c101514 */
[C---:B------:R-:W-:Y:S01]  /*222c0*/  LEA.HI.X.SX32 R99, R101.reuse, R2, 0x1, P6 ;  /* 0x0000000265637211 */ /* 0x040fe200030f0eff */
[----:B------:R-:W-:Y:S01]  /*222d0*/  VIADD R100, R101, UR5 ;  /* 0x0000000565647c36 */ /* 0x000fe20008000000 */
[----:B0-----:R-:W-:Y:S01]  /*222e0*/  ISETP.LT.AND P4, PT, R102, UR6, !P0 ;  /* 0x0000000666007c0c */ /* 0x001fe2000c781270 */
[----:B------:R-:W0:Y:S01]  /*222f0*/  LDCU UR6, c[0x0][0x39c] ;  /* 0x00007380ff0677ac */ /* 0x000e220008000800 */
[----:B------:R-:W-:-:S02]  /*22300*/  LOP3.LUT R102, R0, 0x96, RZ, 0xfc, !PT ;  /* 0x0000009600667812 */ /* 0x000fc400078efcff */
[----:B-1----:R-:W-:Y:S02]  /*22310*/  PRMT R97, R78, 0x7610, R97 ;  /* 0x000076104e617816 */ /* 0x002fe40000000061 */
[----:B------:R-:W2:Y:S01]  /*22320*/  LDL.LU R78, [R1+0x68c] ;  /* 0x00068c00014e7983 */ /* 0x000ea20000300800 */
[----:B------:R-:W-:-:S03]  /*22330*/  LEA R68, P6, R100, R3, 0x1 ;  /* 0x0000000364447211 */ /* 0x000fc600078c08ff */
[----:B------:R1:W-:Y:S01]  /*22340*/  @P3 STG.E.U16 desc[UR20][R98.64], R97 ;  /* 0x0000006162003986 */ /* 0x0003e2000c101514 */
[----:B------:R-:W-:Y:S01]  /*22350*/  VIADD R101, R100, UR5 ;  /* 0x0000000564657c36 */ /* 0x000fe20008000000 */
[----:B-----5:R-:W-:Y:S01]  /*22360*/  ISETP.LT.AND P5, PT, R102, UR4, !P0 ;  /* 0x0000000466007c0c */ /* 0x020fe2000c7a1270 */
[----:B------:R-:W5:Y:S01]  /*22370*/  LDCU UR4, c[0x0][0x39c] ;  /* 0x00007380ff0477ac */ /* 0x000f620008000800 */
[-C--:B------:R-:W-:Y:S02]  /*22380*/  LEA.HI.X.SX32 R69, R100, R2.reuse, 0x1, P6 ;  /* 0x0000000264457211 */ /* 0x080fe400030f0eff */
[----:B-1----:R-:W-:Y:S02]  /*22390*/  PRMT R99, R79, 0x7610, R99 ;  /* 0x000076104f637816 */ /* 0x002fe40000000063 */
[----:B------:R-:W4:Y:S01]  /*223a0*/  LDL.LU R79, [R1+0x688] ;  /* 0x00068800014f7983 */ /* 0x000f220000300800 */
[----:B------:R-:W-:Y:S02]  /*223b0*/  LOP3.LUT R102, R0, 0x97, RZ, 0xfc, !PT ;  /* 0x0000009700667812 */ /* 0x000fe400078efcff */
[C---:B------:R-:W-:Y:S01]  /*223c0*/  LEA R96, P6, R101.reuse, R3, 0x1 ;  /* 0x0000000365607211 */ /* 0x040fe200078c08ff */
[----:B------:R1:W-:Y:S01]  /*223d0*/  @P4 STG.E.U16 desc[UR20][R68.64], R99 ;  /* 0x0000006344004986 */ /* 0x0003e2000c101514 */
[----:B---3--:R-:W-:Y:S01]  /*223e0*/  ISETP.LT.AND P2, PT, R102, UR7, !P0 ;  /* 0x0000000766007c0c */ /* 0x008fe2000c741270 */
[C---:B------:R-:W-:Y:S01]  /*223f0*/  VIADD R100, R101.reuse, UR5 ;  /* 0x0000000565647c36 */ /* 0x040fe20008000000 */
[----:B------:R-:W-:Y:S01]  /*22400*/  LOP3.LUT R102, R0, 0x98, RZ, 0xfc, !PT ;  /* 0x0000009800667812 */ /* 0x000fe200078efcff */
[----:B------:R-:W3:Y:S01]  /*22410*/  LDCU UR7, c[0x0][0x39c] ;  /* 0x00007380ff0777ac */ /* 0x000ee20008000800 */
[----:B------:R-:W-:Y:S01]  /*22420*/  LEA.HI.X.SX32 R97, R101, R2, 0x1, P6 ;  /* 0x0000000265617211 */ /* 0x000fe200030f0eff */
[----:B------:R-:W-:Y:S01]  /*22430*/  VIADD R101, R100, UR5 ;  /* 0x0000000564657c36 */ /* 0x000fe20008000000 */
[----:B0-----:R-:W-:Y:S01]  /*22440*/  ISETP.LT.AND P3, PT, R102, UR6, !P0 ;  /* 0x0000000666007c0c */ /* 0x001fe2000c761270 */
[----:B------:R-:W0:Y:S01]  /*22450*/  LDCU UR6, c[0x0][0x39c] ;  /* 0x00007380ff0677ac */ /* 0x000e220008000800 */
[----:B-1----:R-:W-:-:S02]  /*22460*/  PRMT R69, R80, 0x7610, R69 ;  /* 0x0000761050457816 */ /* 0x002fc40000000045 */
[CC--:B------:R-:W-:Y:S01]  /*22470*/  LEA R98, P6, R100.reuse, R3.reuse, 0x1 ;  /* 0x0000000364627211 */ /* 0x0c0fe200078c08ff */
[----:B------:R-:W4:Y:S04]  /*22480*/  LDL.LU R80, [R1+0x684] ;  /* 0x0006840001507983 */ /* 0x000f280000300800 */
[----:B------:R1:W-:Y:S01]  /*22490*/  @P5 STG.E.U16 desc[UR20][R96.64], R69 ;  /* 0x0000004560005986 */ /* 0x0003e2000c101514 */
[----:B------:R-:W-:Y:S02]  /*224a0*/  LEA.HI.X.SX32 R99, R100, R2, 0x1, P6 ;  /* 0x0000000264637211 */ /* 0x000fe400030f0eff */
[----:B------:R-:W-:Y:S02]  /*224b0*/  LOP3.LUT R102, R0, 0x99, RZ, 0xfc, !PT ;  /* 0x0000009900667812 */ /* 0x000fe400078efcff */
[----:B------:R-:W-:-:S02]  /*224c0*/  LEA R68, P6, R101, R3, 0x1 ;  /* 0x0000000365447211 */ /* 0x000fc400078c08ff */
[----:B-1----:R-:W-:Y:S02]  /*224d0*/  PRMT R97, R81, 0x7610, R97 ;  /* 0x0000761051617816 */ /* 0x002fe40000000061 */
[----:B------:R-:W4:Y:S01]  /*224e0*/  LDL.LU R81, [R1+0x680] ;  /* 0x0006800001517983 */ /* 0x000f220000300800 */
[----:B-----5:R-:W-:Y:S01]  /*224f0*/  ISETP.LT.AND P4, PT, R102, UR4, !P0 ;  /* 0x0000000466007c0c */ /* 0x020fe2000c781270 */
[----:B------:R-:W1:Y:S01]  /*22500*/  LDCU UR4, c[0x0][0x39c] ;  /* 0x00007380ff0477ac */ /* 0x000e620008000800 */
[C---:B------:R-:W-:Y:S01]  /*22510*/  LEA.HI.X.SX32 R69, R101.reuse, R2, 0x1, P6 ;  /* 0x0000000265457211 */ /* 0x040fe200030f0eff */
[----:B------:R5:W-:Y:S01]  /*22520*/  @P2 STG.E.U16 desc[UR20][R98.64], R97 ;  /* 0x0000006162002986 */ /* 0x000be2000c101514 */
[----:B------:R-:W-:Y:S01]  /*22530*/  VIADD R100, R101, UR5 ;  /* 0x0000000565647c36 */ /* 0x000fe20008000000 */
[----:B------:R-:W-:Y:S02]  /*22540*/  LOP3.LUT R102, R0, 0x9a, RZ, 0xfc, !PT ;  /* 0x0000009a00667812 */ /* 0x000fe400078efcff */
[----:B-----5:R-:W-:-:S02]  /*22550*/  PRMT R99, R82, 0x7610, R99 ;  /* 0x0000761052637816 */ /* 0x020fc40000000063 */
[----:B------:R-:W5:Y:S01]  /*22560*/  LDL.LU R82, [R1+0x67c] ;  /* 0x00067c0001527983 */ /* 0x000f620000300800 */
[----:B------:R-:W-:-:S03]  /*22570*/  LEA R96, P6, R100, R3, 0x1 ;  /* 0x0000000364607211 */ /* 0x000fc600078c08ff */
[----:B------:R1:W-:Y:S01]  /*22580*/  @P3 STG.E.U16 desc[UR20][R68.64], R99 ;  /* 0x0000006344003986 */ /* 0x0003e2000c101514 */
[----:B0-----:R-:W-:Y:S01]  /*22590*/  ISETP.LT.AND P5, PT, R102, UR6, !P0 ;  /* 0x0000000666007c0c */ /* 0x001fe2000c7a1270 */
[----:B------:R-:W-:Y:S01]  /*225a0*/  VIADD R101, R100, UR5 ;  /* 0x0000000564657c36 */ /* 0x000fe20008000000 */
[----:B------:R-:W-:Y:S01]  /*225b0*/  LOP3.LUT R102, R0, 0x9b, RZ, 0xfc, !PT ;  /* 0x0000009b00667812 */ /* 0x000fe200078efcff */
[----:B------:R-:W0:Y:S01]  /*225c0*/  LDCU UR6, c[0x0][0x39c] ;  /* 0x00007380ff0677ac */ /* 0x000e220008000800 */
[-C--:B------:R-:W-:Y:S02]  /*225d0*/  LEA.HI.X.SX32 R97, R100, R2.reuse, 0x1, P6 ;  /* 0x0000000264617211 */ /* 0x080fe400030f0eff */
[----:B-1----:R-:W-:Y:S02]  /*225e0*/  PRMT R69, R83, 0x7610, R69 ;  /* 0x0000761053457816 */ /* 0x002fe40000000045 */
[----:B------:R-:W5:Y:S01]  /*225f0*/  LDL.LU R83, [R1+0x678] ;  /* 0x0006780001537983 */ /* 0x000f620000300800 */
[----:B---3--:R-:W-:Y:S01]  /*22600*/  ISETP.LT.AND P2, PT, R102, UR7, !P0 ;  /* 0x0000000766007c0c */ /* 0x008fe2000c741270 */
[C---:B------:R-:W-:Y:S01]  /*22610*/  VIADD R100, R101.reuse, UR5 ;  /* 0x0000000565647c36 */ /* 0x040fe20008000000 */
[C---:B------:R-:W-:Y:S01]  /*22620*/  LEA R98, P6, R101.reuse, R3, 0x1 ;  /* 0x0000000365627211 */ /* 0x040fe200078c08ff */
[----:B------:R1:W-:Y:S01]  /*22630*/  @P4 STG.E.U16 desc[UR20][R96.64], R69 ;  /* 0x0000004560004986 */ /* 0x0003e2000c101514 */
[----:B------:R-:W-:Y:S01]  /*22640*/  LOP3.LUT R102, R0, 0x9c, RZ, 0xfc, !PT ;  /* 0x0000009c00667812 */ /* 0x000fe200078efcff */
[----:B------:R-:W3:Y:S01]  /*22650*/  LDCU UR7, c[0x0][0x39c] ;  /* 0x00007380ff0777ac */ /* 0x000ee20008000800 */
[----:B------:R-:W-:-:S02]  /*22660*/  LEA.HI.X.SX32 R99, R101, R2, 0x1, P6 ;  /* 0x0000000265637211 */ /* 0x000fc400030f0eff */
[----:B------:R-:W-:Y:S01]  /*22670*/  ISETP.LT.AND P3, PT, R102, UR4, !P0 ;  /* 0x0000000466007c0c */ /* 0x000fe2000c761270 */
[----:B------:R-:W0:Y:S01]  /*22680*/  LDCU UR4, c[0x0][0x39c] ;  /* 0x00007380ff0477ac */ /* 0x000e220008000800 */
[----:B------:R-:W-:Y:S02]  /*22690*/  LEA R68, P6, R100, R3, 0x1 ;  /* 0x0000000364447211 */ /* 0x000fe400078c08ff */
[----:B-1----:R-:W-:Y:S01]  /*226a0*/  PRMT R97, R84, 0x7610, R97 ;  /* 0x0000761054617816 */ /* 0x002fe20000000061 */
[C---:B------:R-:W-:Y:S01]  /*226b0*/  VIADD R101, R100.reuse, UR5 ;  /* 0x0000000564657c36 */ /* 0x040fe20008000000 */
[----:B------:R-:W5:Y:S01]  /*226c0*/  LDL.LU R84, [R1+0x674] ;  /* 0x0006740001547983 */ /* 0x000f620000300800 */
[----:B------:R-:W-:-:S03]  /*226d0*/  LEA.HI.X.SX32 R69, R100, R2, 0x1, P6 ;  /* 0x0000000264457211 */ /* 0x000fc600030f0eff */
[----:B------:R1:W-:Y:S01]  /*226e0*/  @P5 STG.E.U16 desc[UR20][R98.64], R97 ;  /* 0x0000006162005986 */ /* 0x0003e2000c101514 */
[----:B------:R-:W-:Y:S02]  /*226f0*/  LEA R96, P6, R101, R3, 0x1 ;  /* 0x0000000365607211 */ /* 0x000fe400078c08ff */
[----:B------:R-:W-:Y:S02]  /*22700*/  LOP3.LUT R102, R0, 0x9d, RZ, 0xfc, !PT ;  /* 0x0000009d00667812 */ /* 0x000fe400078efcff */
[----:B-1----:R-:W-:Y:S02]  /*22710*/  PRMT R99, R85, 0x7610, R99 ;  /* 0x0000761055637816 */ /* 0x002fe40000000063 */
[----:B------:R-:W5:Y:S01]  /*22720*/  LDL.LU R85, [R1+0x670] ;  /* 0x0006700001557983 */ /* 0x000f620000300800 */
[----:B------:R-:W-:-:S03]  /*22730*/  LEA.HI.X.SX32 R97, R101, R2, 0x1, P6 ;  /* 0x0000000265617211 */ /* 0x000fc600030f0eff */
[----:B------:R1:W-:Y:S01]  /*22740*/  @P2 STG.E.U16 desc[UR20][R68.64], R99 ;  /* 0x0000006344002986 */ /* 0x0003e2000c101514 */
[----:B0-----:R-:W-:Y:S01]  /*22750*/  ISETP.LT.AND P4, PT, R102, UR6, !P0 ;  /* 0x0000000666007c0c */ /* 0x001fe2000c781270 */
[----:B------:R-:W0:Y:S01]  /*22760*/  LDCU UR6, c[0x0][0x39c] ;  /* 0x00007380ff0677ac */ /* 0x000e220008000800 */
[----:B------:R-:W-:Y:S01]  /*22770*/  LOP3.LUT R102, R0, 0x9e, RZ, 0xfc, !PT ;  /* 0x0000009e00667812 */ /* 0x000fe200078efcff */
[----:B------:R-:W-:Y:S01]  /*22780*/  VIADD R100, R101, UR5 ;  /* 0x0000000565647c36 */ /* 0x000fe20008000000 */
[----:B-1----:R-:W-:Y:S02]  /*22790*/  PRMT R69, R86, 0x7610, R69 ;  /* 0x0000761056457816 */ /* 0x002fe40000000045 */
[----:B------:R-:W-:Y:S01]  /*227a0*/  ISETP.LT.AND P5, PT, R102, UR4, !P0 ;  /* 0x0000000466007c0c */ /* 0x000fe2000c7a1270 */
[----:B------:R-:W5:Y:S01]  /*227b0*/  LDL.LU R86, [R1+0x66c] ;  /* 0x00066c0001567983 */ /* 0x000f620000300800 */
[----:B------:R-:W1:Y:S03]  /*227c0*/  LDCU UR4, c[0x0][0x39c] ;  /* 0x00007380ff0477ac */ /* 0x000e660008000800 */
[----:B------:R0:W-:Y:S01]  /*227d0*/  @P3 STG.E.U16 desc[UR20][R96.64], R69 ;  /* 0x0000004560003986 */ /* 0x0001e2000c101514 */
[C---:B------:R-:W-:Y:S01]  /*227e0*/  LEA R98, P6, R100.reuse, R3, 0x1 ;  /* 0x0000000364627211 */ /* 0x040fe200078c08ff */
[----:B------:R-:W-:Y:S01]  /*227f0*/  VIADD R101, R100, UR5 ;  /* 0x0000000564657c36 */ /* 0x000fe20008000000 */
[----:B------:R-:W-:-:S02]  /*22800*/  LOP3.LUT R102, R0, 0x9f, RZ, 0xfc, !PT ;  /* 0x0000009f00667812 */ /* 0x000fc400078efcff */
[----:B0-----:R-:W-:Y:S02]  /*22810*/  PRMT R97, R87, 0x7610, R97 ;  /* 0x0000761057617816 */ /* 0x001fe40000000061 */
[----:B------:R-:W5:Y:S01]  /*22820*/  LDL.LU R87, [R1+0x668] ;  /* 0x0006680001577983 */ /* 0x000f620000300800 */
[-C--:B------:R-:W-:Y:S02]  /*22830*/  LEA.HI.X.SX32 R99, R100, R2.reuse, 0x1, P6 ;  /* 0x0000000264637211 */ /* 0x080fe400030f0eff */
[----:B---3--:R-:W-:Y:S01]  /*22840*/  ISETP.LT.AND P2, PT, R102, UR7, !P0 ;  /* 0x0000000766007c0c */ /* 0x008fe2000c741270 */
[----:B------:R-:W0:Y:S01]  /*22850*/  LDCU UR7, c[0x0][0x39c] ;  /* 0x00007380ff0777ac */ /* 0x000e220008000800 */
[----:B------:R-:W-:Y:S02]  /*22860*/  LOP3.LUT R102, R0, 0xa0, RZ, 0xfc, !PT ;  /* 0x000000a000667812 */ /* 0x000fe400078efcff */
[C---:B------:R-:W-:Y:S01]  /*22870*/  LEA R68, P6, R101.reuse, R3, 0x1 ;  /* 0x0000000365447211 */ /* 0x040fe200078c08ff */
[----:B------:R3:W-:Y:S01]  /*22880*/  @P4 STG.E.U16 desc[UR20][R98.64], R97 ;  /* 0x0000006162004986 */ /* 0x0007e2000c101514 */
[----:B------:R-:W-:Y:S01]  /*22890*/  ISETP.LT.AND P3, PT, R102, UR6, !P0 ;  /* 0x0000000666007c0c */ /* 0x000fe2000c761270 */
[----:B------:R-:W0:Y:S01]  /*228a0*/  LDCU UR6, c[0x0][0x39c] ;  /* 0x00007380ff0677ac */ /* 0x000e220008000800 */
[C---:B------:R-:W-:Y:S01]  /*228b0*/  LEA.HI.X.SX32 R69, R101.reuse, R2, 0x1, P6 ;  /* 0x0000000265457211 */ /* 0x040fe200030f0eff */
[----:B------:R-:W-:Y:S01]  /*228c0*/  VIADD R101, R101, UR5 ;  /* 0x0000000565657c36 */ /* 0x000fe20008000000 */
[----:B------:R-:W-:-:S02]  /*228d0*/  LOP3.LUT R100, R0, 0xa1, RZ, 0xfc, !PT ;  /* 0x000000a100647812 */ /* 0x000fc400078efcff */
[----:B------:R-:W-:Y:S02]  /*228e0*/  PRMT R103, R89, 0x7610, R103 ;  /* 0x0000761059677816 */ /* 0x000fe40000000067 */
[----:B---3--:R-:W-:Y:S02]  /*228f0*/  PRMT R99, R88, 0x7610, R99 ;  /* 0x0000761058637816 */ /* 0x008fe40000000063 */
[----:B------:R-:W3:Y:S01]  /*22900*/  LDL.LU R88, [R1+0x664] ;  /* 0x0006640001587983 */ /* 0x000ee20000300800 */
[----:B-1----:R-:W-:Y:S01]  /*22910*/  ISETP.LT.AND P4, PT, R100, UR4, !P0 ;  /* 0x0000000464007c0c */ /* 0x002fe2000c781270 */
[----:B------:R-:W1:Y:S01]  /*22920*/  LDCU UR4, c[0x0][0x39c] ;  /* 0x00007380ff0477ac */ /* 0x000e620008000800 */
[C---:B------:R-:W-:Y:S01]  /*22930*/  VIADD R100, R101.reuse, UR5 ;  /* 0x0000000565647c36 */ /* 0x040fe20008000000 */
[----:B------:R0:W-:Y:S01]  /*22940*/  @P5 STG.E.U16 desc[UR20][R68.64], R99 ;  /* 0x0000006344005986 */ /* 0x0001e2000c101514 */
[----:B------:R-:W-:-:S03]  /*22950*/  LEA R96, P5, R101, R3, 0x1 ;  /* 0x0000000365607211 */ /* 0x000fc600078a08ff */
[----:B------:R-:W3:Y:S01]  /*22960*/  LDL.LU R89, [R1+0x660] ;  /* 0x0006600001597983 */ /* 0x000ee20000300800 */
[-C--:B------:R-:W-:Y:S02]  /*22970*/  LEA.HI.X.SX32 R97, R101, R2.reuse, 0x1, P5 ;  /* 0x0000000265617211 */ /* 0x080fe400028f0eff */
[----:B------:R-:W-:Y:S02]  /*22980*/  LEA R98, P6, R100, R3, 0x1 ;  /* 0x0000000364627211 */ /* 0x000fe400078c08ff */
[C---:B------:R-:W-:Y:S01]  /*22990*/  LOP3.LUT R102, R0.reuse, 0xa2, RZ, 0xfc, !PT ;  /* 0x000000a200667812 */ /* 0x040fe200078efcff */
[----:B------:R1:W-:Y:S01]  /*229a0*/  @P2 STG.E.U16 desc[UR20][R96.64], R103 ;  /* 0x0000006760002986 */ /* 0x0003e2000c101514 */
[----:B------:R-:W-:Y:S02]  /*229b0*/  LOP3.LUT R101, R0, 0xa3, RZ, 0xfc, !PT ;  /* 0x000000a300657812 */ /* 0x000fe400078efcff */
[C---:B0-----:R-:W-:Y:S01]  /*229c0*/  LEA.HI.X.SX32 R99, R100.reuse, R2, 0x1, P6 ;  /* 0x0000000264637211 */ /* 0x041fe200030f0eff */
[----:B------:R-:W-:Y:S01]  /*229d0*/  VIADD R100, R100, UR5 ;  /* 0x0000000564647c36 */ /* 0x000fe20008000000 */
[----:B------:R-:W-:Y:S01]  /*229e0*/  ISETP.LT.AND P5, PT, R102, UR6, !P0 ;  /* 0x0000000666007c0c */ /* 0x000fe2000c7a1270 */
[----:B------:R-:W0:Y:S01]  /*229f0*/  LDCU UR6, c[0x0][0x39c] ;  /* 0x00007380ff0677ac */ /* 0x000e220008000800 */
[----:B------:R-:W-:-:S02]  /*22a00*/  ISETP.LT.AND P2, PT, R101, UR7, !P0 ;  /* 0x0000000765007c0c */ /* 0x000fc4000c741270 */
[----:B-1----:R-:W-:Y:S01]  /*22a10*/  PRMT R97, R90, 0x7610, R97 ;  /* 0x000076105a617816 */ /* 0x002fe20000000061 */
[----:B------:R-:W-:Y:S01]  /*22a20*/  VIADD R101, R100, UR5 ;  /* 0x0000000564657c36 */ /* 0x000fe20008000000 */
[----:B------:R-:W-:Y:S01]  /*22a30*/  LOP3.LUT R69, R0, 0xa4, RZ, 0xfc, !PT ;  /* 0x000000a400457812 */ /* 0x000fe200078efcff */
[----:B------:R-:W3:Y:S01]  /*22a40*/  LDL.LU R90, [R1+0x65c] ;  /* 0x00065c00015a7983 */ /* 0x000ee20000300800 */
[C---:B------:R-:W-:Y:S01]  /*22a50*/  LEA R68, P6, R100.reuse, R3, 0x1 ;  /* 0x0000000364447211 */ /* 0x040fe200078c08ff */
[----:B------:R-:W1:Y:S02]  /*22a60*/  LDCU UR7, c[0x0][0x39c] ;  /* 0x00007380ff0777ac */ /* 0x000e640008000800 */
[----:B------:R0:W-:Y:S01]  /*22a70*/  @P3 STG.E.U16 desc[UR20][R98.64], R97 ;  /* 0x0000006162003986 */ /* 0x0001e2000c101514 */
[----:B------:R-:W-:Y:S01]  /*22a80*/  ISETP.LT.AND P3, PT, R69, UR4, !P0 ;  /* 0x0000000445007c0c */ /* 0x000fe2000c761270 */
[----:B------:R-:W1:Y:S01]  /*22a90*/  LDCU UR4, c[0x0][0x39c] ;  /* 0x00007380ff0477ac */ /* 0x000e620008000800 */
[----:B------:R-:W-:-:S02]  /*22aa0*/  LEA.HI.X.SX32 R69, R100, R2, 0x1, P6 ;  /* 0x0000000264457211 */ /* 0x000fc400030f0eff */
[-C--:B------:R-:W-:Y:S02]  /*22ab0*/  LEA R96, P6, R101, R3.reuse, 0x1 ;  /* 0x0000000365607211 */ /* 0x080fe400078c08ff */
[----:B0-----:R-:W-:Y:S02]  /*22ac0*/  PRMT R99, R91, 0x7610, R99 ;  /* 0x000076105b637816 */ /* 0x001fe40000000063 */
[----:B------:R-:W3:Y:S01]  /*22ad0*/  LDL.LU R91, [R1+0x658] ;  /* 0x00065800015b7983 */ /* 0x000ee20000300800 */
[----:B------:R-:W-:Y:S02]  /*22ae0*/  PRMT R103, R92, 0x7610, R103 ;  /* 0x000076105c677816 */ /* 0x000fe40000000067 */
[C---:B------:R-:W-:Y:S01]  /*22af0*/  LEA.HI.X.SX32 R97, R101.reuse, R2, 0x1, P6 ;  /* 0x0000000265617211 */ /* 0x040fe200030f0eff */
[----:B------:R-:W-:Y:S01]  /*22b00*/  VIADD R101, R101, UR5 ;  /* 0x0000000565657c36 */ /* 0x000fe20008000000 */
[----:B------:R-:W-:Y:S01]  /*22b10*/  LOP3.LUT R100, R0, 0xa5, RZ, 0xfc, !PT ;  /* 0x000000a500647812 */ /* 0x000fe200078efcff */
[----:B------:R-:W-:Y:S04]  /*22b20*/  @P4 STG.E.U16 desc[UR20][R68.64], R99 ;  /* 0x0000006344004986 */ /* 0x000fe8000c101514 */
[----:B------:R0:W-:Y:S01]  /*22b30*/  @P5 STG.E.U16 desc[UR20][R96.64], R103 ;  /* 0x0000006760005986 */ /* 0x0001e2000c101514 */
[----:B------:R-:W-:-:S03]  /*22b40*/  LEA R98, P5, R101, R3, 0x1 ;  /* 0x0000000365627211 */ /* 0x000fc600078a08ff */
[----:B------:R-:W3:Y:S01]  /*22b50*/  LDL.LU R92, [R1+0x654] ;  /* 0x00065400015c7983 */ /* 0x000ee20000300800 */
[----:B------:R-:W-:Y:S01]  /*22b60*/  ISETP.LT.AND P4, PT, R100, UR6, !P0 ;  /* 0x0000000664007c0c */ /* 0x000fe2000c781270 */
[----:B------:R-:W-:Y:S01]  /*22b70*/  VIADD R100, R101, UR5 ;  /* 0x0000000565647c36 */ /* 0x000fe20008000000 */
[----:B------:R-:W2:Y:S01]  /*22b80*/  LDCU UR6, c[0x0][0x39c] ;  /* 0x00007380ff0677ac */ /* 0x000ea20008000800 */
[----:B0-----:R-:W-:Y:S02]  /*22b90*/  PRMT R97, R93, 0x7610, R97 ;  /* 0x000076105d617816 */ /* 0x001fe40000000061 */
[----:B------:R-:W3:Y:S01]  /*22ba0*/  LDL.LU R93, [R1+0x650] ;  /* 0x00065000015d7983 */ /* 0x000ee20000300800 */
[-C--:B------:R-:W-:Y:S02]  /*22bb0*/  LEA.HI.X.SX32 R99, R101, R2.reuse, 0x1, P5 ;  /* 0x0000000265637211 */ /* 0x080fe400028f0eff */
[----:B------:R-:W-:Y:S02]  /*22bc0*/  LOP3.LUT R69, R0, 0xa7, RZ, 0xfc, !PT ;  /* 0x000000a700457812 */ /* 0x000fe400078efcff */
[C---:B------:R-:W-:Y:S01]  /*22bd0*/  LEA R68, P6, R100.reuse, R3, 0x1 ;  /* 0x0000000364447211 */ /* 0x040fe200078c08ff */
[----:B------:R0:W-:Y:S01]  /*22be0*/  @P2 STG.E.U16 desc[UR20][R98.64], R97 ;  /* 0x0000006162002986 */ /* 0x0001e2000c101514 */
[----:B-1----:R-:W-:Y:S01]  /*22bf0*/  ISETP.LT.AND P2, PT, R69, UR4, !P0 ;  /* 0x0000000445007c0c */ /* 0x002fe2000c741270 */
[C---:B------:R-:W-:Y:S01]  /*22c00*/  VIADD R101, R100.reuse, UR5 ;  /* 0x0000000564657c36 */ /* 0x040fe20008000000 */
[----:B------:R-:W-:Y:S01]  /*22c10*/  LEA.HI.X.SX32 R69, R100, R2, 0x1, P6 ;  /* 0x0000000264457211 */ /* 0x000fe200030f0eff */
[----:B------:R-:W1:Y:S01]  /*22c20*/  LDCU UR4, c[0x0][0x39c] ;  /* 0x00007380ff0477ac */ /* 0x000e620008000800 */
[----:B0-----:R-:W-:-:S02]  /*22c30*/  PRMT R99, R94, 0x7610, R99 ;  /* 0x000076105e637816 */ /* 0x001fc40000000063 */
[----:B------:R-:W3:Y:S04]  /*22c40*/  LDL.LU R94, [R1+0x64c] ;  /* 0x00064c00015e7983 */ /* 0x000ee80000300800 */
[----:B------:R0:W-:Y:S02]  /*22c50*/  @P3 STG.E.U16 desc[UR20][R68.64], R99 ;  /* 0x0000006344003986 */ /* 0x0001e4000c101514 */
[----:B0-----:R-:W-:Y:S02]  /*22c60*/  PRMT R69, R95, 0x7610, R69 ;  /* 0x000076105f457816 */ /* 0x001fe40000000045 */
[----:B------:R-:W3:Y:S01]  /*22c70*/  LDL.LU R95, [R1+0x648] ;  /* 0x00064800015f7983 */ /* 0x000ee20000300800 */
[----:B------:R-:W-:Y:S02]  /*22c80*/  LEA R96, P6, R101, R3, 0x1 ;  /* 0x0000000365607211 */ /* 0x000fe400078c08ff */
[----:B------:R-:W-:-:S02]  /*22c90*/  LOP3.LUT R100, R0, 0xa8, RZ, 0xfc, !PT ;  /* 0x000000a800647812 */ /* 0x000fc400078efcff */
[----:B------:R-:W-:Y:S02]  /*22ca0*/  LOP3.LUT R102, R0, 0xa6, RZ, 0xfc, !PT ;  /* 0x000000a600667812 */ /* 0x000fe400078efcff */
[C---:B------:R-:W-:Y:S01]  /*22cb0*/  LEA.HI.X.SX32 R97, R101.reuse, R2, 0x1, P6 ;  /* 0x0000000265617211 */ /* 0x040fe200030f0eff */
[----:B------:R-:W-:Y:S01]  /*22cc0*/  VIADD R101, R101, UR5 ;  /* 0x0000000565657c36 */ /* 0x000fe20008000000 */
[----:B--2---:R-:W-:Y:S01]  /*22cd0*/  ISETP.LT.AND P3, PT, R100, UR6, !P0 ;  /* 0x0000000664007c0c */ /* 0x004fe2000c761270 */
[----:B------:R-:W0:Y:S01]  /*22ce0*/  LDCU UR6, c[0x0][0x39c] ;  /* 0x00007380ff0677ac */ /* 0x000e220008000800 */
[----:B------:R-:W-:Y:S01]  /*22cf0*/  ISETP.LT.AND P5, PT, R102, UR7, !P0 ;  /* 0x0000000766007c0c */ /* 0x000fe2000c7a1270 */
[----:B------:R2:W-:Y:S01]  /*22d00*/  @P4 STG.E.U16 desc[UR20][R96.64], R69 ;  /* 0x0000004560004986 */ /* 0x0005e2000c101514 */
[----:B------:R-:W-:Y:S01]  /*22d10*/  LEA R98, P4, R101, R3, 0x1 ;  /* 0x0000000365627211 */ /* 0x000fe200078808ff */
[----:B------:R-:W0:Y:S01]  /*22d20*/  LDCU UR7, c[0x0][0x39c] ;  /* 0x00007380ff0777ac */ /* 0x000e220008000800 */
[----:B------:R-:W-:-:S02]  /*22d30*/  LOP3.LUT R100, R0, 0xa9, RZ, 0xfc, !PT ;  /* 0x000000a900647812 */ /* 0x000fc400078efcff */
[----:B------:R-:W-:Y:S01]  /*22d40*/  F2FP.BF16.F32.PACK_AB R71, R71, R70 ;  /* 0x000000464747723e */ /* 0x000fe200000010ff */
[C---:B------:R-:W-:Y:S01]  /*22d50*/  VIADD R70, R101.reuse, UR5 ;  /* 0x0000000565467c36 */ /* 0x040fe20008000000 */
[-C--:B------:R-:W-:Y:S02]  /*22d60*/  LEA.HI.X.SX32 R99, R101, R2.reuse, 0x1, P4 ;  /* 0x0000000265637211 */ /* 0x080fe400020f0eff */
[----:B-1----:R-:W-:Y:S01]  /*22d70*/  ISETP.LT.AND P4, PT, R100, UR4, !P0 ;  /* 0x0000000464007c0c */ /* 0x002fe2000c781270 */
[----:B------:R-:W1:Y:S01]  /*22d80*/  LDCU UR4, c[0x0][0x39c] ;  /* 0x00007380ff0477ac */ /* 0x000e620008000800 */
[----:B--2---:R-:W-:Y:S02]  /*22d90*/  PRMT R97, R71, 0x7610, R97 ;  /* 0x0000761047617816 */ /* 0x004fe40000000061 */
[----:B------:R-:W-:Y:S02]  /*22da0*/  LEA R68, P6, R70, R3, 0x1 ;  /* 0x0000000346447211 */ /* 0x000fe400078c08ff */
[----:B------:R-:W-:Y:S01]  /*22db0*/  LOP3.LUT R96, R0, 0xaa, RZ, 0xfc, !PT ;  /* 0x000000aa00607812 */ /* 0x000fe200078efcff */
[----:B------:R2:W-:Y:S01]  /*22dc0*/  @P5 STG.E.U16 desc[UR20][R98.64], R97 ;  /* 0x0000006162005986 */ /* 0x0005e2000c101514 */
[----:B------:R-:W-:-:S02]  /*22dd0*/  LEA.HI.X.SX32 R69, R70, R2, 0x1, P6 ;  /* 0x0000000246457211 */ /* 0x000fc400030f0eff */
[----:B0-----:R-:W-:Y:S01]  /*22de0*/  ISETP.LT.AND P6, PT, R96, UR6, !P0 ;  /* 0x0000000660007c0c */ /* 0x001fe2000c7c1270 */
[----:B------:R-:W0:Y:S01]  /*22df0*/  LDCU UR6, c[0x0][0x39c] ;  /* 0x00007380ff0677ac */ /* 0x000e220008000800 */
[----:B--2---:R-:W-:Y:S01]  /*22e00*/  PRMT R99, R71, 0x7632, R99 ;  /* 0x0000763247637816 */ /* 0x004fe20000000063 */
[----:B------:R-:W-:-:S04]  /*22e10*/  VIADD R71, R70, UR5 ;  /* 0x0000000546477c36 */ /* 0x000fc80008000000 */
[----:B------:R4:W-:Y:S01]  /*22e20*/  @P2 STG.E.U16 desc[UR20][R68.64], R99 ;  /* 0x0000006344002986 */ /* 0x0009e2000c101514 */
[C---:B------:R-:W-:Y:S01]  /*22e30*/  LEA R70, P2, R71.reuse, R3, 0x1 ;  /* 0x0000000347467211 */ /* 0x040fe200078408ff */
[----:B------:R-:W-:-:S03]  /*22e40*/  VIADD R96, R71, UR5 ;  /* 0x0000000547607c36 */ /* 0x000fc60008000000 */
[----:B------:R-:W-:Y:S02]  /*22e50*/  LEA.HI.X.SX32 R71, R71, R2, 0x1, P2 ;  /* 0x0000000247477211 */ /* 0x000fe400010f0eff */
[----:B----4-:R-:W-:Y:S02]  /*22e60*/  F2FP.BF16.F32.PACK_AB R69, R73, R72 ;  /* 0x000000484945723e */ /* 0x010fe400000010ff */
[C---:B------:R-:W-:Y:S02]  /*22e70*/  LOP3.LUT R72, R0.reuse, 0xab, RZ, 0xfc, !PT ;  /* 0x000000ab00487812 */ /* 0x040fe400078efcff */
[----:B------:R-:W-:Y:S02]  /*22e80*/  LOP3.LUT R73, R0, 0xac, RZ, 0xfc, !PT ;  /* 0x000000ac00497812 */ /* 0x000fe400078efcff */
[----:B-1----:R-:W-:Y:S01]  /*22e90*/  ISETP.LT.AND P5, PT, R72, UR4, !P0 ;  /* 0x0000000448007c0c */ /* 0x002fe2000c7a1270 */
[----:B------:R1:W-:Y:S01]  /*22ea0*/  @P3 STG.E.U16 desc[UR20][R70.64], R69 ;  /* 0x0000004546003986 */ /* 0x0003e2000c101514 */
[----:B------:R-:W-:Y:S01]  /*22eb0*/  LEA R72, P2, R96, R3, 0x1 ;  /* 0x0000000360487211 */ /* 0x000fe200078408ff */
[----:B------:R-:W2:Y:S01]  /*22ec0*/  LDCU UR4, c[0x0][0x39c] ;  /* 0x00007380ff0477ac */ /* 0x000ea20008000800 */
[----:B------:R-:W-:-:S02]  /*22ed0*/  ISETP.LT.AND P3, PT, R73, UR7, !P0 ;  /* 0x0000000749007c0c */ /* 0x000fc4000c761270 */
[C---:B------:R-:W-:Y:S01]  /*22ee0*/  LEA.HI.X.SX32 R73, R96.reuse, R2, 0x1, P2 ;  /* 0x0000000260497211 */ /* 0x040fe200010f0eff */
[----:B------:R-:W-:Y:S01]  /*22ef0*/  VIADD R96, R96, UR5 ;  /* 0x0000000560607c36 */ /* 0x000fe20008000000 */
[----:B------:R-:W-:Y:S01]  /*22f00*/  LOP3.LUT R68, R0, 0xad, RZ, 0xfc, !PT ;  /* 0x000000ad00447812 */ /* 0x000fe200078efcff */
[----:B------:R-:W4:Y:S01]  /*22f10*/  LDCU UR7, c[0x0][0x39c] ;  /* 0x00007380ff0777ac */ /* 0x000f220008000800 */
[----:B-1----:R-:W-:Y:S01]  /*22f20*/  PRMT R71, R69, 0x7632, R71 ;  /* 0x0000763245477816 */ /* 0x002fe20000000047 */
[----:B------:R-:W-:Y:S01]  /*22f30*/  VIADD R97, R96, UR5 ;  /* 0x0000000560617c36 */ /* 0x000fe20008000000 */
[----:B0-----:R-:W-:Y:S01]  /*22f40*/  ISETP.LT.AND P2, PT, R68, UR6, !P0 ;  /* 0x0000000644007c0c */ /* 0x001fe2000c741270 */
[----:B------:R-:W0:Y:S02]  /*22f50*/  LDCU UR6, c[0x0][0x39c] ;  /* 0x00007380ff0677ac */ /* 0x000e240008000800 */
[----:B------:R1:W-:Y:S01]  /*22f60*/  @P4 STG.E.U16 desc[UR20][R72.64], R71 ;  /* 0x0000004748004986 */ /* 0x0003e2000c101514 */
[----:B------:R-:W-:-:S02]  /*22f70*/  LEA R68, P4, R96, R3, 0x1 ;  /* 0x0000000360447211 */ /* 0x000fc400078808ff */
[----:B------:R-:W-:Y:S02]  /*22f80*/  F2FP.BF16.F32.PACK_AB R74, R75, R74 ;  /* 0x0000004a4b4a723e */ /* 0x000fe400000010ff */
[-C--:B------:R-:W-:Y:S02]  /*22f90*/  LEA.HI.X.SX32 R69, R96, R2.reuse, 0x1, P4 ;  /* 0x0000000260457211 */ /* 0x080fe400020f0eff */
[CC--:B------:R-:W-:Y:S02]  /*22fa0*/  LEA R70, P4, R97.reuse, R3.reuse, 0x1 ;  /* 0x0000000361467211 */ /* 0x0c0fe400078808ff */
[C---:B------:R-:W-:Y:S02]  /*22fb0*/  PRMT R96, R74.reuse, 0x7632, R96 ;  /* 0x000076324a607816 */ /* 0x040fe40000000060 */
[----:B-1----:R-:W-:Y:S02]  /*22fc0*/  PRMT R73, R74, 0x7610, R73 ;  /* 0x000076104a497816 */ /* 0x002fe40000000049 */
[C---:B------:R-:W-:Y:S01]  /*22fd0*/  LEA.HI.X.SX32 R71, R97.reuse, R2, 0x1, P4 ;  /* 0x0000000261477211 */ /* 0x040fe200020f0eff */
[----:B------:R-:W-:Y:S01]  /*22fe0*/  VIADD R97, R97, UR5 ;  /* 0x0000000561617c36 */ /* 0x000fe20008000000 */
[----:B------:R-:W-:Y:S01]  /*22ff0*/  LOP3.LUT R75, R0, 0xae, RZ, 0xfc, !PT ;  /* 0x000000ae004b7812 */ /* 0x000fe200078efcff */
[----:B------:R1:W-:Y:S03]  /*23000*/  @P6 STG.E.U16 desc[UR20][R68.64], R73 ;  /* 0x0000004944006986 */ /* 0x0003e6000c101514 */
[----:B--2---:R-:W-:Y:S01]  /*23010*/  ISETP.LT.AND P4, PT, R75, UR4, !P0 ;  /* 0x000000044b007c0c */ /* 0x004fe2000c781270 */
[----:B------:R2:W-:Y:S01]  /*23020*/  @P5 STG.E.U16 desc[UR20][R70.64], R96 ;  /* 0x0000006046005986 */ /* 0x0005e2000c101514 */
[C---:B------:R-:W-:Y:S01]  /*23030*/  LEA R72, P5, R97.reuse, R3, 0x1 ;  /* 0x0000000361487211 */ /* 0x040fe200078a08ff */
[----:B------:R-:W2:Y:S01]  /*23040*/  LDCU UR4, c[0x0][0x39c] ;  /* 0x00007380ff0477ac */ /* 0x000ea20008000800 */
[----:B------:R-:W-:Y:S01]  /*23050*/  VIADD R74, R97, UR5 ;  /* 0x00000005614a7c36 */ /* 0x000fe20008000000 */
[----:B------:R-:W-:-:S02]  /*23060*/  F2FP.BF16.F32.PACK_AB R76, R77, R76 ;  /* 0x0000004c4d4c723e */ /* 0x000fc400000010ff */
[C---:B------:R-:W-:Y:S02]  /*23070*/  LOP3.LUT R75, R0.reuse, 0xaf, RZ, 0xfc, !PT ;  /* 0x000000af004b7812 */ /* 0x040fe400078efcff */
[----:B-1----:R-:W-:Y:S02]  /*23080*/  LEA.HI.X.SX32 R73, R97, R2, 0x1, P5 ;  /* 0x0000000261497211 */ /* 0x002fe400028f0eff */
[----:B------:R-:W-:Y:S02]  /*23090*/  LOP3.LUT R69, R0, 0xb0, RZ, 0xfc, !PT ;  /* 0x000000b000457812 */ /* 0x000fe400078efcff */
[----:B------:R-:W-:Y:S01]  /*230a0*/  LEA R68, P6, R74, R3, 0x1 ;  /* 0x000000034a447211 */ /* 0x000fe200078c08ff */
[----:B------:R1:W-:Y:S01]  /*230b0*/  @P3 STG.E.U16 desc[UR20][R72.64], R76 ;  /* 0x0000004c48003986 */ /* 0x0003e2000c101514 */
[----:B0-----:R-:W-:Y:S01]  /*230c0*/  ISETP.LT.AND P5, PT, R75, UR6, !P0 ;  /* 0x000000064b007c0c */ /* 0x001fe2000c7a1270 */
[----:B------:R-:W0:Y:S01]  /*230d0*/  LDCU UR6, c[0x0][0x39c] ;  /* 0x00007380ff0677ac */ /* 0x000e220008000800 */
[----:B----4-:R-:W-:-:S02]  /*230e0*/  ISETP.LT.AND P3, PT, R69, UR7, !P0 ;  /* 0x0000000745007c0c */ /* 0x010fc4000c761270 */
[C---:B------:R-:W-:Y:S01]  /*230f0*/  LEA.HI.X.SX32 R69, R74.reuse, R2, 0x1, P6 ;  /* 0x000000024a457211 */ /* 0x040fe200030f0eff */
[----:B------:R-:W-:Y:S01]  /*23100*/  VIADD R74, R74, UR5 ;  /* 0x000000054a4a7c36 */ /* 0x000fe20008000000 */
[----:B--2---:R-:W-:Y:S01]  /*23110*/  LOP3.LUT R71, R0, 0xb1, RZ, 0xfc, !PT ;  /* 0x000000b100477812 */ /* 0x004fe200078efcff */
[----:B------:R-:W2:Y:S01]  /*23120*/  LDCU UR7, c[0x0][0x39c] ;  /* 0x00007380ff0777ac */ /* 0x000ea20008000800 */
[----:B-1----:R-:W-:Y:S01]  /*23130*/  PRMT R73, R76, 0x7632, R73 ;  /* 0x000076324c497816 */ /* 0x002fe20000000049 */
[C---:B------:R-:W-:Y:S01]  /*23140*/  VIADD R75, R74.reuse, UR5 ;  /* 0x000000054a4b7c36 */ /* 0x040fe20008000000 */
[----:B------:R-:W-:-:S03]  /*23150*/  LEA R70, P6, R74, R3, 0x1 ;  /* 0x000000034a467211 */ /* 0x000fc600078c08ff */
[----:B------:R1:W-:Y:S01]  /*23160*/  @P2 STG.E.U16 desc[UR20][R68.64], R73 ;  /* 0x0000004944002986 */ /* 0x0003e2000c101514 */
[----:B------:R-:W-:Y:S01]  /*23170*/  ISETP.LT.AND P2, PT, R71, UR4, !P0 ;  /* 0x0000000447007c0c */ /* 0x000fe2000c741270 */
[----:B------:R-:W4:Y:S01]  /*23180*/  LDCU UR4, c[0x0][0x39c] ;  /* 0x00007380ff0477ac */ /* 0x000f220008000800 */
[----:B------:R-:W-:Y:S02]  /*23190*/  LEA.HI.X.SX32 R71, R74, R2, 0x1, P6 ;  /* 0x000000024a477211 */ /* 0x000fe400030f0eff */
[----:B------:R-:W-:Y:S02]  /*231a0*/  F2FP.BF16.F32.PACK_AB R78, R79, R78 ;  /* 0x0000004e4f4e723e */ /* 0x000fe400000010ff */
[C---:B------:R-:W-:Y:S02]  /*231b0*/  LEA R72, P6, R75.reuse, R3, 0x1 ;  /* 0x000000034b487211 */ /* 0x040fe400078c08ff */
[----:B------:R-:W-:Y:S01]  /*231c0*/  LOP3.LUT R74, R0, 0xb2, RZ, 0xfc, !PT ;  /* 0x000000b2004a7812 */ /* 0x000fe200078efcff */
[----:B------:R-:W-:Y:S01]  /*231d0*/  @P4 STG.E.U16 desc[UR20][R70.64], R78 ;  /* 0x0000004e46004986 */ /* 0x000fe2000c101514 */
[C---:B-1----:R-:W-:Y:S01]  /*231e0*/  LEA.HI.X.SX32 R73, R75.reuse, R2, 0x1, P6 ;  /* 0x000000024b497211 */ /* 0x042fe200030f0eff */
[----:B------:R-:W-:Y:S01]  /*231f0*/  VIADD R75, R75, UR5 ;  /* 0x000000054b4b7c36 */ /* 0x000fe20008000000 */
[----:B------:R-:W-:-:S02]  /*23200*/  PRMT R69, R78, 0x7632, R69 ;  /* 0x000076324e457816 */ /* 0x000fc40000000045 */
[----:B0-----:R-:W-:Y:S01]  /*23210*/  ISETP.LT.AND P4, PT, R74, UR6, !P0 ;  /* 0x000000064a007c0c */ /* 0x001fe2000c781270 */
[----:B------:R-:W0:Y:S02]  /*23220*/  LDCU UR6, c[0x0][0x39c] ;  /* 0x00007380ff0677ac */ /* 0x000e240008000800 */
[----:B------:R1:W-:Y:S01]  /*23230*/  @P5 STG.E.U16 desc[UR20][R72.64], R69 ;  /* 0x0000004548005986 */ /* 0x0003e2000c101514 */
[C---:B------:R-:W-:Y:S02]  /*23240*/  LEA R68, P5, R75.reuse, R3, 0x1 ;  /* 0x000000034b447211 */ /* 0x040fe400078a08ff */
[----:B------:R-:W-:Y:S01]  /*23250*/  LOP3.LUT R76, R0, 0xb3, RZ, 0xfc, !PT ;  /* 0x000000b3004c7812 */ /* 0x000fe200078efcff */
[----:B------:R-:W-:Y:S01]  /*23260*/  VIADD R74, R75, UR5 ;  /* 0x000000054b4a7c36 */ /* 0x000fe20008000000 */
[----:B------:R-:W-:Y:S02]  /*23270*/  F2FP.BF16.F32.PACK_AB R80, R81, R80 ;  /* 0x000000505150723e */ /* 0x000fe400000010ff */
[----:B-1----:R-:W-:-:S02]  /*23280*/  LEA.HI.X.SX32 R69, R75, R2, 0x1, P5 ;  /* 0x000000024b457211 */ /* 0x002fc400028f0eff */
[----:B----4-:R-:W-:Y:S01]  /*23290*/  ISETP.LT.AND P5, PT, R76, UR4, !P0 ;  /* 0x000000044c007c0c */ /* 0x010fe2000c7a1270 */
[----:B------:R-:W1:Y:S01]  /*232a0*/  LDCU UR4, c[0x0][0x39c] ;  /* 0x00007380ff0477ac */ /* 0x000e620008000800 */
[-C--:B------:R-:W-:Y:S02]  /*232b0*/  LEA R70, P6, R74, R3.reuse, 0x1 ;  /* 0x000000034a467211 */ /* 0x080fe400078c08ff */
[----:B------:R-:W-:Y:S02]  /*232c0*/  LOP3.LUT R72, R0, 0xb4, RZ, 0xfc, !PT ;  /* 0x000000b400487812 */ /* 0x000fe400078efcff */
[C---:B------:R-:W-:Y:S01]  /*232d0*/  LEA.HI.X.SX32 R71, R74.reuse, R2, 0x1, P6 ;  /* 0x000000024a477211 */ /* 0x040fe200030f0eff */
[----:B------:R-:W-:Y:S01]  /*232e0*/  VIADD R74, R74, UR5 ;  /* 0x000000054a4a7c36 */ /* 0x000fe20008000000 */
[----:B------:R-:W-:Y:S01]  /*232f0*/  PRMT R73, R80, 0x7632, R73 ;  /* 0x0000763250497816 */ /* 0x000fe20000000049 */
[----:B------:R4:W-:Y:S01]  /*23300*/  @P3 STG.E.U16 desc[UR20][R68.64], R80 ;  /* 0x0000005044003986 */ /* 0x0009e2000c101514 */
[----:B0-----:R-:W-:Y:S01]  /*23310*/  ISETP.LT.AND P6, PT, R72, UR6, !P0 ;  /* 0x0000000648007c0c */ /* 0x001fe2000c7c1270 */
[----:B------:R-:W0:Y:S02]  /*23320*/  LDCU UR6, c[0x0][0x39c] ;  /* 0x00007380ff0677ac */ /* 0x000e240008000800 */
[----:B------:R1:W-:Y:S01]  /*23330*/  @P2 STG.E.U16 desc[UR20][R70.64], R73 ;  /* 0x0000004946002986 */ /* 0x0003e2000c101514 */
[C---:B------:R-:W-:Y:S01]  /*23340*/  LEA R72, P2, R74.reuse, R3, 0x1 ;  /* 0x000000034a487211 */ /* 0x040fe200078408ff */
[----:B------:R-:W-:Y:S01]  /*23350*/  VIADD R75, R74, UR5 ;  /* 0x000000054a4b7c36 */ /* 0x000fe20008000000 */
[----:B-----5:R-:W-:-:S02]  /*23360*/  F2FP.BF16.F32.PACK_AB R82, R83, R82 ;  /* 0x000000525352723e */ /* 0x020fc400000010ff */
[C---:B----4-:R-:W-:Y:S02]  /*23370*/  LOP3.LUT R68, R0.reuse, 0xb5, RZ, 0xfc, !PT ;  /* 0x000000b500447812 */ /* 0x050fe400078efcff */
[----:B------:R-:W-:Y:S02]  /*23380*/  LOP3.LUT R69, R0, 0xb6, RZ, 0xfc, !PT ;  /* 0x000000b600457812 */ /* 0x000fe400078efcff */
[-C--:B-1----:R-:W-:Y:S02]  /*23390*/  LEA.HI.X.SX32 R73, R74, R2.reuse, 0x1, P2 ;  /* 0x000000024a497211 */ /* 0x082fe400010f0eff */
[----:B------:R-:W-:Y:S01]  /*233a0*/  ISETP.LT.AND P3, PT, R68, UR4, !P0 ;  /* 0x0000000444007c0c */ /* 0x000fe2000c761270 */
[----:B------:R-:W1:Y:S01]  /*233b0*/  LDCU UR4, c[0x0][0x39c] ;  /* 0x00007380ff0477ac */ /* 0x000e620008000800 */
[----:B------:R-:W-:Y:S01]  /*233c0*/  LEA R68, P2, R75, R3, 0x1 ;  /* 0x000000034b447211 */ /* 0x000fe200078408ff */
[----:B------:R-:W-:Y:S01]  /*233d0*/  @P4 STG.E.U16 desc[UR20][R72.64], R82 ;  /* 0x0000005248004986 */ /* 0x000fe2000c101514 */
[----:B--2---:R-:W-:Y:S01]  /*233e0*/  ISETP.LT.AND P4, PT, R69, UR7, !P0 ;  /* 0x0000000745007c0c */ /* 0x004fe2000c781270 */
[----:B------:R-:W2:Y:S01]  /*233f0*/  LDCU UR7, c[0x0][0x39c] ;  /* 0x00007380ff0777ac */ /* 0x000ea20008000800 */
[C---:B------:R-:W-:Y:S01]  /*23400*/  LEA.HI.X.SX32 R69, R75.reuse, R2, 0x1, P2 ;  /* 0x000000024b457211 */ /* 0x040fe200010f0eff */
[----:B------:R-:W-:Y:S01]  /*23410*/  VIADD R75, R75, UR5 ;  /* 0x000000054b4b7c36 */ /* 0x000fe20008000000 */
[----:B------:R-:W-:-:S02]  /*23420*/  PRMT R71, R82, 0x7632, R71 ;  /* 0x0000763252477816 */ /* 0x000fc40000000047 */
[----:B------:R-:W-:Y:S01]  /*23430*/  LOP3.LUT R70, R0, 0xb7, RZ, 0xfc, !PT ;  /* 0x000000b700467812 */ /* 0x000fe200078efcff */
[C---:B------:R-:W-:Y:S02]  /*23440*/  VIADD R74, R75.reuse, UR5 ;  /* 0x000000054b4a7c36 */ /* 0x040fe40008000000 */
[----:B------:R4:W-:Y:S01]  /*23450*/  @P5 STG.E.U16 desc[UR20][R68.64], R71 ;  /* 0x0000004744005986 */ /* 0x0009e2000c101514 */
[----:B0-----:R-:W-:Y:S01]  /*23460*/  ISETP.LT.AND P2, PT, R70, UR6, !P0 ;  /* 0x0000000646007c0c */ /* 0x001fe2000c741270 */
[----:B------:R-:W0:Y:S01]  /*23470*/  LDCU UR6, c[0x0][0x39c] ;  /* 0x00007380ff0677ac */ /* 0x000e220008000800 */
[----:B------:R-:W-:Y:S02]  /*23480*/  LEA R70, P5, R75, R3, 0x1 ;  /* 0x000000034b467211 */ /* 0x000fe400078a08ff */
[----:B------:R-:W-:Y:S02]  /*23490*/  F2FP.BF16.F32.PACK_AB R84, R85, R84 ;  /* 0x000000545554723e */ /* 0x000fe400000010ff */
[----:B----4-:R-:W-:-:S02]  /*234a0*/  LEA.HI.X.SX32 R71, R75, R2, 0x1, P5 ;  /* 0x000000024b477211 */ /* 0x010fc400028f0eff */
[-C--:B------:R-:W-:Y:S02]  /*234b0*/  LEA R72, P5, R74, R3.reuse, 0x1 ;  /* 0x000000034a487211 */ /* 0x080fe400078a08ff */
[----:B------:R-:W-:Y:S02]  /*234c0*/  PRMT R69, R84, 0x7632, R69 ;  /* 0x0000763254457816 */ /* 0x000fe40000000045 */
[C---:B------:R-:W-:Y:S01]  /*234d0*/  LEA.HI.X.SX32 R73, R74.reuse, R2, 0x1, P5 ;  /* 0x000000024a497211 */ /* 0x040fe200028f0eff */
[----:B------:R-:W-:Y:S01]  /*234e0*/  VIADD R74, R74, UR5 ;  /* 0x000000054a4a7c36 */ /* 0x000fe20008000000 */
[----:B------:R-:W-:Y:S01]  /*234f0*/  LOP3.LUT R75, R0, 0xb8, RZ, 0xfc, !PT ;  /* 0x000000b8004b7812 */ /* 0x000fe200078efcff */
[----:B------:R4:W-:Y:S03]  /*23500*/  @P6 STG.E.U16 desc[UR20][R70.64], R84 ;  /* 0x0000005446006986 */ /* 0x0009e6000c101514 */
[----:B-1----:R-:W-:Y:S01]  /*23510*/  ISETP.LT.AND P5, PT, R75, UR4, !P0 ;  /* 0x000000044b007c0c */ /* 0x002fe2000c7a1270 */
[----:B------:R1:W-:Y:S01]  /*23520*/  @P3 STG.E.U16 desc[UR20][R72.64], R69 ;  /* 0x0000004548003986 */ /* 0x0003e2000c101514 */
[C---:B------:R-:W-:Y:S01]  /*23530*/  LEA R68, P3, R74.reuse, R3, 0x1 ;  /* 0x000000034a447211 */ /* 0x040fe200078608ff */
[----:B------:R-:W5:Y:S01]  /*23540*/  LDCU UR4, c[0x0][0x39c] ;  /* 0x00007380ff0477ac */ /* 0x000f620008000800 */
[----:B------:R-:W-:Y:S01]  /*23550*/  VIADD R75, R74, UR5 ;  /* 0x000000054a4b7c36 */ /* 0x000fe20008000000 */
[----:B------:R-:W-:-:S02]  /*23560*/  F2FP.BF16.F32.PACK_AB R86, R87, R86 ;  /* 0x000000565756723e */ /* 0x000fc400000010ff */
[C---:B------:R-:W-:Y:S02]  /*23570*/  LOP3.LUT R76, R0.reuse, 0xb9, RZ, 0xfc, !PT ;  /* 0x000000b9004c7812 */ /* 0x040fe400078efcff */
[----:B----4-:R-:W-:Y:S02]  /*23580*/  LOP3.LUT R71, R0, 0xba, RZ, 0xfc, !PT ;  /* 0x000000ba00477812 */ /* 0x010fe400078efcff */
[-C--:B-1----:R-:W-:Y:S02]  /*23590*/  LEA.HI.X.SX32 R69, R74, R2.reuse, 0x1, P3 ;  /* 0x000000024a457211 */ /* 0x082fe400018f0eff */
[-C--:B------:R-:W-:Y:S02]  /*235a0*/  LEA R70, P6, R75, R3.reuse, 0x1 ;  /* 0x000000034b467211 */ /* 0x080fe400078c08ff */
[----:B0-----:R-:W-:Y:S01]  /*235b0*/  ISETP.LT.AND P3, PT, R76, UR6, !P0 ;  /* 0x000000064c007c0c */ /* 0x001fe2000c761270 */
[----:B------:R0:W-:Y:S01]  /*235c0*/  @P4 STG.E.U16 desc[UR20][R68.64], R86 ;  /* 0x0000005644004986 */ /* 0x0001e2000c101514 */
[----:B--2---:R-:W-:Y:S01]  /*235d0*/  ISETP.LT.AND P4, PT, R71, UR7, !P0 ;  /* 0x0000000747007c0c */ /* 0x004fe2000c781270 */
[----:B------:R-:W1:Y:S01]  /*235e0*/  LDCU UR6, c[0x0][0x39c] ;  /* 0x00007380ff0677ac */ /* 0x000e620008000800 */
[C---:B------:R-:W-:Y:S01]  /*235f0*/  LEA.HI.X.SX32 R71, R75.reuse, R2, 0x1, P6 ;  /* 0x000000024b477211 */ /* 0x040fe200030f0eff */
[----:B------:R-:W-:Y:S01]  /*23600*/  VIADD R75, R75, UR5 ;  /* 0x000000054b4b7c36 */ /* 0x000fe20008000000 */
[----:B------:R-:W-:Y:S01]  /*23610*/  LOP3.LUT R73, R0, 0xbb, RZ, 0xfc, !PT ;  /* 0x000000bb00497812 */ /* 0x000fe200078efcff */
[----:B------:R-:W2:Y:S01]  /*23620*/  LDCU UR7, c[0x0][0x39c] ;  /* 0x00007380ff0777ac */ /* 0x000ea20008000800 */
[----:B0-----:R-:W-:Y:S01]  /*23630*/  PRMT R69, R86, 0x7632, R69 ;  /* 0x0000763256457816 */ /* 0x001fe20000000045 */
[C---:B------:R-:W-:Y:S01]  /*23640*/  VIADD R74, R75.reuse, UR5 ;  /* 0x000000054b4a7c36 */ /* 0x040fe20008000000 */
[----:B------:R-:W-:-:S03]  /*23650*/  LEA R72, P6, R75, R3, 0x1 ;  /* 0x000000034b487211 */ /* 0x000fc600078c08ff */
[----:B------:R0:W-:Y:S01]  /*23660*/  @P2 STG.E.U16 desc[UR20][R70.64], R69 ;  /* 0x0000004546002986 */ /* 0x0001e2000c101514 */
[----:B-----5:R-:W-:Y:S01]  /*23670*/  ISETP.LT.AND P2, PT, R73, UR4, !P0 ;  /* 0x0000000449007c0c */ /* 0x020fe2000c741270 */
[----:B------:R-:W4:Y:S01]  /*23680*/  LDCU UR4, c[0x0][0x39c] ;  /* 0x00007380ff0477ac */ /* 0x000f220008000800 */
[----:B------:R-:W-:Y:S02]  /*23690*/  LEA.HI.X.SX32 R73, R75, R2, 0x1, P6 ;  /* 0x000000024b497211 */ /* 0x000fe400030f0eff */
[----:B---3--:R-:W-:Y:S02]  /*236a0*/  F2FP.BF16.F32.PACK_AB R88, R89, R88 ;  /* 0x000000585958723e */ /* 0x008fe400000010ff */
[----:B------:R-:W-:Y:S02]  /*236b0*/  LEA R68, P6, R74, R3, 0x1 ;  /* 0x000000034a447211 */ /* 0x000fe400078c08ff */
[----:B------:R-:W-:Y:S01]  /*236c0*/  LOP3.LUT R75, R0, 0xbc, RZ, 0xfc, !PT ;  /* 0x000000bc004b7812 */ /* 0x000fe200078efcff */
[----:B------:R-:W-:Y:S01]  /*236d0*/  @P5 STG.E.U16 desc[UR20][R72.64], R88 ;  /* 0x0000005848005986 */ /* 0x000fe2000c101514 */
[C---:B0-----:R-:W-:Y:S01]  /*236e0*/  LEA.HI.X.SX32 R69, R74.reuse, R2, 0x1, P6 ;  /* 0x000000024a457211 */ /* 0x041fe200030f0eff */
[----:B------:R-:W-:Y:S01]  /*236f0*/  VIADD R74, R74, UR5 ;  /* 0x000000054a4a7c36 */ /* 0x000fe20008000000 */
[----:B------:R-:W-:-:S02]  /*23700*/  PRMT R71, R88, 0x7632, R71 ;  /* 0x0000763258477816 */ /* 0x000fc40000000047 */
[----:B-1----:R-:W-:Y:S01]  /*23710*/  ISETP.LT.AND P5, PT, R75, UR6, !P0 ;  /* 0x000000064b007c0c */ /* 0x002fe2000c7a1270 */
[----:B------:R-:W0:Y:S02]  /*23720*/  LDCU UR6, c[0x0][0x39c] ;  /* 0x00007380ff0677ac */ /* 0x000e240008000800 */
[----:B------:R1:W-:Y:S01]  /*23730*/  @P3 STG.E.U16 desc[UR20][R68.64], R71 ;  /* 0x0000004744003986 */ /* 0x0003e2000c101514 */
[----:B------:R-:W-:Y:S02]  /*23740*/  LEA R70, P3, R74, R3, 0x1 ;  /* 0x000000034a467211 */ /* 0x000fe400078608ff */
[----:B------:R-:W-:Y:S01]  /*23750*/  LOP3.LUT R76, R0, 0xbd, RZ, 0xfc, !PT ;  /* 0x000000bd004c7812 */ /* 0x000fe200078efcff */
[C---:B------:R-:W-:Y:S01]  /*23760*/  VIADD R75, R74.reuse, UR5 ;  /* 0x000000054a4b7c36 */ /* 0x040fe20008000000 */
[----:B------:R-:W-:Y:S02]  /*23770*/  F2FP.BF16.F32.PACK_AB R90, R91, R90 ;  /* 0x0000005a5b5a723e */ /* 0x000fe400000010ff */
[----:B-1----:R-:W-:-:S02]  /*23780*/  LEA.HI.X.SX32 R71, R74, R2, 0x1, P3 ;  /* 0x000000024a477211 */ /* 0x002fc400018f0eff */
[----:B----4-:R-:W-:Y:S01]  /*23790*/  ISETP.LT.AND P3, PT, R76, UR4, !P0 ;  /* 0x000000044c007c0c */ /* 0x010fe2000c761270 */
[----:B------:R-:W1:Y:S01]  /*237a0*/  LDCU UR4, c[0x0][0x39c] ;  /* 0x00007380ff0477ac */ /* 0x000e620008000800 */
[CC--:B------:R-:W-:Y:S02]  /*237b0*/  LEA R72, P6, R75.reuse, R3.reuse, 0x1 ;  /* 0x000000034b487211 */ /* 0x0c0fe400078c08ff */
        /* <DEDUP_REMOVED lines=10> */
[----:B------:R-:W-:-:S02]  /*23860*/  F2FP.BF16.F32.PACK_AB R92, R93, R92 ;  /* 0x0000005c5d5c723e */ /* 0x000fc400000010ff */
[C---:B---3--:R-:W-:Y:S02]  /*23870*/  LOP3.LUT R70, R0.reuse, 0xbf, RZ, 0xfc, !PT ;  /* 0x000000bf00467812 */ /* 0x048fe400078efcff */
[----:B------:R-:W-:Y:S02]  /*23880*/  LOP3.LUT R71, R0, 0xc0, RZ, 0xfc, !PT ;  /* 0x000000c000477812 */ /* 0x000fe400078efcff */
[-C--:B----4-:R-:W-:Y:S02]  /*23890*/  LEA.HI.X.SX32 R69, R75, R2.reuse, 0x1, P2 ;  /* 0x000000024b457211 */ /* 0x090fe400010f0eff */
[----:B-1----:R-:W-:Y:S01]  /*238a0*/  ISETP.LT.AND P4, PT, R70, UR4, !P0 ;  /* 0x0000000446007c0c */ /* 0x002fe2000c781270 */
[----:B------:R-:W1:Y:S01]  /*238b0*/  LDCU UR4, c[0x0][0x39c] ;  /* 0x00007380ff0477ac */ /* 0x000e620008000800 */
[C---:B------:R-:W-:Y:S01]  /*238c0*/  LEA R70, P2, R74.reuse, R3, 0x1 ;  /* 0x000000034a467211 */ /* 0x040fe200078408ff */
[----:B------:R3:W-:Y:S01]  /*238d0*/  @P5 STG.E.U16 desc[UR20][R68.64], R92 ;  /* 0x0000005c44005986 */ /* 0x0007e2000c101514 */
[----:B--2---:R-:W-:Y:S01]  /*238e0*/  ISETP.LT.AND P5, PT, R71, UR7, !P0 ;  /* 0x0000000747007c0c */ /* 0x004fe2000c7a1270 */
[----:B------:R-:W2:Y:S01]  /*238f0*/  LDCU UR7, c[0x0][0x39c] ;  /* 0x00007380ff0777ac */ /* 0x000ea20008000800 */
[C---:B------:R-:W-:Y:S01]  /*23900*/  LEA.HI.X.SX32 R71, R74.reuse, R2, 0x1, P2 ;  /* 0x000000024a477211 */ /* 0x040fe200010f0eff */
[----:B------:R-:W-:Y:S01]  /*23910*/  VIADD R74, R74, UR5 ;  /* 0x000000054a4a7c36 */ /* 0x000fe20008000000 */
[----:B------:R-:W-:-:S02]  /*23920*/  LOP3.LUT R72, R0, 0xc1, RZ, 0xfc, !PT ;  /* 0x000000c100487812 */ /* 0x000fc400078efcff */
[----:B---3--:R-:W-:Y:S01]  /*23930*/  PRMT R69, R92, 0x7632, R69 ;  /* 0x000076325c457816 */ /* 0x008fe20000000045 */
[----:B------:R-:W-:Y:S01]  /*23940*/  VIADD R75, R74, UR5 ;  /* 0x000000054a4b7c36 */ /* 0x000fe20008000000 */
[----:B0-----:R-:W-:Y:S01]  /*23950*/  ISETP.LT.AND P2, PT, R72, UR6, !P0 ;  /* 0x0000000648007c0c */ /* 0x001fe2000c741270 */
[----:B------:R-:W0:Y:S02]  /*23960*/  LDCU UR6, c[0x0][0x39c] ;  /* 0x00007380ff0677ac */ /* 0x000e240008000800 */
[----:B------:R3:W-:Y:S01]  /*23970*/  @P3 STG.E.U16 desc[UR20][R70.64], R69 ;  /* 0x0000004546003986 */ /* 0x0007e2000c101514 */
[C---:B------:R-:W-:Y:S02]  /*23980*/  LEA R72, P3, R74.reuse, R3, 0x1 ;  /* 0x000000034a487211 */ /* 0x040fe400078608ff */
[----:B------:R-:W-:Y:S02]  /*23990*/  F2FP.BF16.F32.PACK_AB R94, R95, R94 ;  /* 0x0000005e5f5e723e */ /* 0x000fe400000010ff */
[----:B------:R-:W-:-:S02]  /*239a0*/  LEA.HI.X.SX32 R73, R74, R2, 0x1, P3 ;  /* 0x000000024a497211 */ /* 0x000fc400018f0eff */
[C---:B------:R-:W-:Y:S02]  /*239b0*/  LEA R68, P3, R75.reuse, R3, 0x1 ;  /* 0x000000034b447211 */ /* 0x040fe400078608ff */
[----:B------:R-:W-:Y:S02]  /*239c0*/  PRMT R76, R94, 0x7632, R76 ;  /* 0x000076325e4c7816 */ /* 0x000fe4000000004c */
[C---:B---3--:R-:W-:Y:S01]  /*239d0*/  LEA.HI.X.SX32 R69, R75.reuse, R2, 0x1, P3 ;  /* 0x000000024b457211 */ /* 0x048fe200018f0eff */
[----:B------:R-:W-:Y:S01]  /*239e0*/  VIADD R75, R75, UR5 ;  /* 0x000000054b4b7c36 */ /* 0x000fe20008000000 */
[----:B------:R-:W-:Y:S01]  /*239f0*/  LOP3.LUT R74, R0, 0xc2, RZ, 0xfc, !PT ;  /* 0x000000c2004a7812 */ /* 0x000fe200078efcff */
[----:B------:R-:W-:Y:S04]  /*23a00*/  @P6 STG.E.U16 desc[UR20][R72.64], R94 ;  /* 0x0000005e48006986 */ /* 0x000fe8000c101514 */
[----:B------:R3:W-:Y:S01]  /*23a10*/  @P4 STG.E.U16 desc[UR20][R68.64], R76 ;  /* 0x0000004c44004986 */ /* 0x0007e2000c101514 */
[----:B-1----:R-:W-:Y:S01]  /*23a20*/  ISETP.LT.AND P3, PT, R74, UR4, !P0 ;  /* 0x000000044a007c0c */ /* 0x002fe2000c761270 */
[----:B------:R-:W1:Y:S01]  /*23a30*/  LDCU UR4, c[0x0][0x39c] ;  /* 0x00007380ff0477ac */ /* 0x000e620008000800 */
[C---:B------:R-:W-:Y:S01]  /*23a40*/  LOP3.LUT R70, R0.reuse, 0xc3, RZ, 0xfc, !PT ;  /* 0x000000c300467812 */ /* 0x040fe200078efcff */
[----:B------:R-:W-:Y:S01]  /*23a50*/  VIADD R74, R75, UR5 ;  /* 0x000000054b4a7c36 */ /* 0x000fe20008000000 */
[----:B------:R-:W-:-:S02]  /*23a60*/  LOP3.LUT R71, R0, 0xc4, RZ, 0xfc, !PT ;  /* 0x000000c400477812 */ /* 0x000fc400078efcff */
[----:B---3--:R-:W-:Y:S02]  /*23a70*/  F2FP.BF16.F32.PACK_AB R69, R5, R4 ;  /* 0x000000040545723e */ /* 0x008fe400000010ff */
[-C--:B------:R-:W-:Y:S02]  /*23a80*/  LEA R4, P4, R75, R3.reuse, 0x1 ;  /* 0x000000034b047211 */ /* 0x080fe400078808ff */
[----:B------:R-:W-:Y:S02]  /*23a90*/  PRMT R73, R69, 0x7610, R73 ;  /* 0x0000761045497816 */ /* 0x000fe40000000049 */
[-C--:B------:R-:W-:Y:S02]  /*23aa0*/  LEA.HI.X.SX32 R5, R75, R2.reuse, 0x1, P4 ;  /* 0x000000024b057211 */ /* 0x080fe400020f0eff */
[----:B0-----:R-:W-:Y:S01]  /*23ab0*/  ISETP.LT.AND P4, PT, R70, UR6, !P0 ;  /* 0x0000000646007c0c */ /* 0x001fe2000c781270 */
[----:B------:R-:W0:Y:S01]  /*23ac0*/  LDCU UR6, c[0x0][0x39c] ;  /* 0x00007380ff0677ac */ /* 0x000e220008000800 */
[C---:B------:R-:W-:Y:S01]  /*23ad0*/  LEA R70, P6, R74.reuse, R3, 0x1 ;  /* 0x000000034a467211 */ /* 0x040fe200078c08ff */
[----:B------:R3:W-:Y:S01]  /*23ae0*/  @P5 STG.E.U16 desc[UR20][R4.64], R73 ;  /* 0x0000004904005986 */ /* 0x0007e2000c101514 */
[----:B--2---:R-:W-:Y:S01]  /*23af0*/  ISETP.LT.AND P5, PT, R71, UR7, !P0 ;  /* 0x0000000747007c0c */ /* 0x004fe2000c7a1270 */
[----:B------:R-:W2:Y:S01]  /*23b00*/  LDCU UR7, c[0x0][0x39c] ;  /* 0x00007380ff0777ac */ /* 0x000ea20008000800 */
[C---:B------:R-:W-:Y:S01]  /*23b10*/  LEA.HI.X.SX32 R71, R74.reuse, R2, 0x1, P6 ;  /* 0x000000024a477211 */ /* 0x040fe200030f0eff */
[----:B------:R-:W-:Y:S01]  /*23b20*/  VIADD R74, R74, UR5 ;  /* 0x000000054a4a7c36 */ /* 0x000fe20008000000 */
[----:B------:R-:W-:-:S02]  /*23b30*/  F2FP.BF16.F32.PACK_AB R7, R7, R6 ;  /* 0x000000060707723e */ /* 0x000fc400000010ff */
[----:B---3--:R-:W-:Y:S02]  /*23b40*/  PRMT R5, R69, 0x7632, R5 ;  /* 0x0000763245057816 */ /* 0x008fe40000000005 */
[----:B------:R-:W-:Y:S01]  /*23b50*/  LOP3.LUT R69, R0, 0xc5, RZ, 0xfc, !PT ;  /* 0x000000c500457812 */ /* 0x000fe200078efcff */
[C---:B------:R-:W-:Y:S01]  /*23b60*/  VIADD R6, R74.reuse, UR5 ;  /* 0x000000054a067c36 */ /* 0x040fe20008000000 */
[CC--:B------:R-:W-:Y:S01]  /*23b70*/  LEA R68, P6, R74.reuse, R3.reuse, 0x1 ;  /* 0x000000034a447211 */ /* 0x0c0fe200078c08ff */
[----:B------:R3:W-:Y:S01]  /*23b80*/  @P2 STG.E.U16 desc[UR20][R70.64], R5 ;  /* 0x0000000546002986 */ /* 0x0007e2000c101514 */
[----:B-1----:R-:W-:Y:S01]  /*23b90*/  ISETP.LT.AND P2, PT, R69, UR4, !P0 ;  /* 0x0000000445007c0c */ /* 0x002fe2000c741270 */
[----:B------:R-:W1:Y:S01]  /*23ba0*/  LDCU UR4, c[0x0][0x39c] ;  /* 0x00007380ff0477ac */ /* 0x000e620008000800 */
[----:B------:R-:W-:Y:S02]  /*23bb0*/  LEA.HI.X.SX32 R69, R74, R2, 0x1, P6 ;  /* 0x000000024a457211 */ /* 0x000fe400030f0eff */
[----:B------:R-:W-:-:S02]  /*23bc0*/  LEA R4, P6, R6, R3, 0x1 ;  /* 0x0000000306047211 */ /* 0x000fc400078c08ff */
[----:B------:R-:W-:Y:S02]  /*23bd0*/  LOP3.LUT R72, R0, 0xc6, RZ, 0xfc, !PT ;  /* 0x000000c600487812 */ /* 0x000fe400078efcff */
[----:B---3--:R-:W-:Y:S02]  /*23be0*/  PRMT R71, R7, 0x7610, R71 ;  /* 0x0000761007477816 */ /* 0x008fe40000000047 */
[----:B------:R-:W-:-:S03]  /*23bf0*/  LEA.HI.X.SX32 R5, R6, R2, 0x1, P6 ;  /* 0x0000000206057211 */ /* 0x000fc600030f0eff */
[----:B------:R3:W-:Y:S01]  /*23c00*/  @P3 STG.E.U16 desc[UR20][R68.64], R71 ;  /* 0x0000004744003986 */ /* 0x0007e2000c101514 */
[----:B0-----:R-:W-:Y:S01]  /*23c10*/  ISETP.LT.AND P3, PT, R72, UR6, !P0 ;  /* 0x0000000648007c0c */ /* 0x001fe2000c761270 */
[----:B------:R-:W0:Y:S01]  /*23c20*/  LDCU UR6, c[0x0][0x39c] ;  /* 0x00007380ff0677ac */ /* 0x000e220008000800 */
[----:B---3--:R-:W-:Y:S01]  /*23c30*/  PRMT R69, R7, 0x7632, R69 ;  /* 0x0000763207457816 */ /* 0x008fe20000000045 */
[----:B------:R-:W-:-:S04]  /*23c40*/  VIADD R7, R6, UR5 ;  /* 0x0000000506077c36 */ /* 0x000fc80008000000 */
[----:B------:R3:W-:Y:S01]  /*23c50*/  @P4 STG.E.U16 desc[UR20][R4.64], R69 ;  /* 0x0000004504004986 */ /* 0x0007e2000c101514 */
[C---:B------:R-:W-:Y:S01]  /*23c60*/  LEA R6, P4, R7.reuse, R3, 0x1 ;  /* 0x0000000307067211 */ /* 0x040fe200078808ff */
[----:B------:R-:W-:-:S03]  /*23c70*/  VIADD R70, R7, UR5 ;  /* 0x0000000507467c36 */ /* 0x000fc60008000000 */
[----:B------:R-:W-:Y:S02]  /*23c80*/  LEA.HI.X.SX32 R7, R7, R2, 0x1, P4 ;  /* 0x0000000207077211 */ /* 0x000fe400020f0eff */
[----:B---3--:R-:W-:Y:S02]  /*23c90*/  F2FP.BF16.F32.PACK_AB R5, R9, R8 ;  /* 0x000000080905723e */ /* 0x008fe400000010ff */
[----:B------:R-:W-:-:S04]  /*23ca0*/  LOP3.LUT R8, R0, 0xc7, RZ, 0xfc, !PT ;  /* 0x000000c700087812 */ /* 0x000fc800078efcff */
[----:B-1----:R-:W-:Y:S01]  /*23cb0*/  ISETP.LT.AND P4, PT, R8, UR4, !P0 ;  /* 0x0000000408007c0c */ /* 0x002fe2000c781270 */
        /* <DEDUP_REMOVED lines=10> */
[----:B------:R-:W-:-:S02]  /*23d60*/  LEA R4, P2, R70, R3, 0x1 ;  /* 0x0000000346047211 */ /* 0x000fc400078408ff */
[----:B------:R-:W-:Y:S01]  /*23d70*/  F2FP.BF16.F32.PACK_AB R11, R11, R10 ;  /* 0x0000000a0b0b723e */ /* 0x000fe200000010ff */
[----:B------:R-:W-:Y:S01]  /*23d80*/  VIADD R10, R70, UR5 ;  /* 0x00000005460a7c36 */ /* 0x000fe20008000000 */
[----:B---3--:R-:W-:Y:S02]  /*23d90*/  LOP3.LUT R6, R0, 0xc9, RZ, 0xfc, !PT ;  /* 0x000000c900067812 */ /* 0x008fe400078efcff */
[-C--:B------:R-:W-:Y:S02]  /*23da0*/  LEA.HI.X.SX32 R5, R70, R2.reuse, 0x1, P2 ;  /* 0x0000000246057211 */ /* 0x080fe400010f0eff */
[----:B-1----:R-:W-:Y:S01]  /*23db0*/  ISETP.LT.AND P5, PT, R6, UR4, !P0 ;  /* 0x0000000406007c0c */ /* 0x002fe2000c7a1270 */
[----:B------:R-:W1:Y:S01]  /*23dc0*/  LDCU UR4, c[0x0][0x39c] ;  /* 0x00007380ff0477ac */ /* 0x000e620008000800 */
[----:B------:R-:W-:Y:S02]  /*23dd0*/  LOP3.LUT R7, R0, 0xca, RZ, 0xfc, !PT ;  /* 0x000000ca00077812 */ /* 0x000fe400078efcff */
[C---:B------:R-:W-:Y:S01]  /*23de0*/  LEA R6, P2, R10.reuse, R3, 0x1 ;  /* 0x000000030a067211 */ /* 0x040fe200078408ff */
[----:B------:R3:W-:Y:S01]  /*23df0*/  @P3 STG.E.U16 desc[UR20][R4.64], R11 ;  /* 0x0000000b04003986 */ /* 0x0007e2000c101514 */
[----:B--2---:R-:W-:Y:S01]  /*23e00*/  ISETP.LT.AND P3, PT, R7, UR7, !P0 ;  /* 0x0000000707007c0c */ /* 0x004fe2000c761270 */
[----:B------:R-:W2:Y:S01]  /*23e10*/  LDCU UR7, c[0x0][0x39c] ;  /* 0x00007380ff0777ac */ /* 0x000ea20008000800 */
[C---:B------:R-:W-:Y:S01]  /*23e20*/  LEA.HI.X.SX32 R7, R10.reuse, R2, 0x1, P2 ;  /* 0x000000020a077211 */ /* 0x040fe200010f0eff */
[----:B------:R-:W-:Y:S01]  /*23e30*/  VIADD R10, R10, UR5 ;  /* 0x000000050a0a7c36 */ /* 0x000fe20008000000 */
[----:B----4-:R-:W-:-:S02]  /*23e40*/  LOP3.LUT R8, R0, 0xcb, RZ, 0xfc, !PT ;  /* 0x000000cb00087812 */ /* 0x010fc400078efcff */
        /* <DEDUP_REMOVED lines=8> */
[CC--:B------:R-:W-:Y:S02]  /*23ed0*/  LEA R4, P4, R11.reuse, R3.reuse, 0x1 ;  /* 0x000000030b047211 */ /* 0x0c0fe400078808ff */
[C---:B------:R-:W-:Y:S02]  /*23ee0*/  PRMT R13, R12.reuse, 0x7632, R13 ;  /* 0x000076320c0d7816 */ /* 0x040fe4000000000d */
[----:B---3--:R-:W-:Y:S02]  /*23ef0*/  PRMT R7, R12, 0x7610, R7 ;  /* 0x000076100c077816 */ /* 0x008fe40000000007 */
[C---:B------:R-:W-:Y:S01]  /*23f00*/  LEA.HI.X.SX32 R5, R11.reuse, R2, 0x1, P4 ;  /* 0x000000020b057211 */ /* 0x040fe200020f0eff */
[----:B------:R-:W-:Y:S01]  /*23f10*/  VIADD R11, R11, UR5 ;  /* 0x000000050b0b7c36 */ /* 0x000fe20008000000 */
[----:B------:R-:W-:Y:S01]  /*23f20*/  LOP3.LUT R10, R0, 0xcc, RZ, 0xfc, !PT ;  /* 0x000000cc000a7812 */ /* 0x000fe200078efcff */
[----:B------:R3:W-:Y:S03]  /*23f30*/  @P6 STG.E.U16 desc[UR20][R8.64], R7 ;  /* 0x0000000708006986 */ /* 0x0007e6000c101514 */
[----:B-1----:R-:W-:Y:S01]  /*23f40*/  ISETP.LT.AND P4, PT, R10, UR4, !P0 ;  /* 0x000000040a007c0c */ /* 0x002fe2000c781270 */
[----:B------:R1:W-:Y:S01]  /*23f50*/  @P5 STG.E.U16 desc[UR20][R4.64], R13 ;  /* 0x0000000d04005986 */ /* 0x0003e2000c101514 */
[C---:B------:R-:W-:Y:S01]  /*23f60*/  LEA R6, P5, R11.reuse, R3, 0x1 ;  /* 0x000000030b067211 */ /* 0x040fe200078a08ff */
[----:B------:R-:W4:Y:S01]  /*23f70*/  LDCU UR4, c[0x0][0x39c] ;  /* 0x00007380ff0477ac */ /* 0x000f220008000800 */
[----:B------:R-:W-:Y:S01]  /*23f80*/  VIADD R10, R11, UR5 ;  /* 0x000000050b0a7c36 */ /* 0x000fe20008000000 */
[----:B------:R-:W-:-:S02]  /*23f90*/  F2FP.BF16.F32.PACK_AB R14, R15, R14 ;  /* 0x0000000e0f0e723e */ /* 0x000fc400000010ff */
[C---:B------:R-:W-:Y:S02]  /*23fa0*/  LOP3.LUT R12, R0.reuse, 0xcd, RZ, 0xfc, !PT ;  /* 0x000000cd000c7812 */ /* 0x040fe400078efcff */
[----:B---3--:R-:W-:Y:S02]  /*23fb0*/  LEA.HI.X.SX32 R7, R11, R2, 0x1, P5 ;  /* 0x000000020b077211 */ /* 0x008fe400028f0eff */
[----:B------:R-:W-:Y:S02]  /*23fc0*/  LOP3.LUT R9, R0, 0xce, RZ, 0xfc, !PT ;  /* 0x000000ce00097812 */ /* 0x000fe400078efcff */
[----:B------:R-:W-:Y:S01]  /*23fd0*/  LEA R8, P6, R10, R3, 0x1 ;  /* 0x000000030a087211 */ /* 0x000fe200078c08ff */
[----:B------:R3:W-:Y:S01]  /*23fe0*/  @P3 STG.E.U16 desc[UR20][R6.64], R14 ;  /* 0x0000000e06003986 */ /* 0x0007e2000c101514 */
[----:B0-----:R-:W-:Y:S01]  /*23ff0*/  ISETP.LT.AND P5, PT, R12, UR6, !P0 ;  /* 0x000000060c007c0c */ /* 0x001fe2000c7a1270 */
[----:B------:R-:W0:Y:S01]  /*24000*/  LDCU UR6, c[0x0][0x39c] ;  /* 0x00007380ff0677ac */ /* 0x000e220008000800 */
[----:B--2---:R-:W-:-:S02]  /*24010*/  ISETP.LT.AND P3, PT, R9, UR7, !P0 ;  /* 0x0000000709007c0c */ /* 0x004fc4000c761270 */
[C---:B------:R-:W-:Y:S01]  /*24020*/  LEA.HI.X.SX32 R9, R10.reuse, R2, 0x1, P6 ;  /* 0x000000020a097211 */ /* 0x040fe200030f0eff */
[----:B------:R-:W-:Y:S01]  /*24030*/  VIADD R10, R10, UR5 ;  /* 0x000000050a0a7c36 */ /* 0x000fe20008000000 */
[----:B-1----:R-:W-:Y:S01]  /*24040*/  LOP3.LUT R5, R0, 0xcf, RZ, 0xfc, !PT ;  /* 0x000000cf00057812 */ /* 0x002fe200078efcff */
[----:B------:R-:W1:Y:S01]  /*24050*/  LDCU UR7, c[0x0][0x39c] ;  /* 0x00007380ff0777ac */ /* 0x000e620008000800 */
[----:B---3--:R-:W-:Y:S01]  /*24060*/  PRMT R7, R14, 0x7632, R7 ;  /* 0x000076320e077816 */ /* 0x008fe20000000007 */
[C---:B------:R-:W-:Y:S01]  /*24070*/  VIADD R11, R10.reuse, UR5 ;  /* 0x000000050a0b7c36 */ /* 0x040fe20008000000 */
[----:B------:R-:W-:-:S03]  /*24080*/  LEA R4, P6, R10, R3, 0x1 ;  /* 0x000000030a047211 */ /* 0x000fc600078c08ff */
[----:B------:R2:W-:Y:S01]  /*24090*/  @P2 STG.E.U16 desc[UR20][R8.64], R7 ;  /* 0x0000000708002986 */ /* 0x0005e2000c101514 */
[----:B----4-:R-:W-:Y:S01]  /*240a0*/  ISETP.LT.AND P2, PT, R5, UR4, !P0 ;  /* 0x0000000405007c0c */ /* 0x010fe2000c741270 */
[----:B------:R-:W3:Y:S01]  /*240b0*/  LDCU UR4, c[0x0][0x39c] ;  /* 0x00007380ff0477ac */ /* 0x000ee20008000800 */
[----:B------:R-:W-:Y:S02]  /*240c0*/  F2FP.BF16.F32.PACK_AB R16, R17, R16 ;  /* 0x000000101110723e */ /* 0x000fe400000010ff */
[-C--:B------:R-:W-:Y:S02]  /*240d0*/  LEA.HI.X.SX32 R5, R10, R2.reuse, 0x1, P6 ;  /* 0x000000020a057211 */ /* 0x080fe400030f0eff */
[C---:B------:R-:W-:Y:S02]  /*240e0*/  LEA R6, P6, R11.reuse, R3, 0x1 ;  /* 0x000000030b067211 */ /* 0x040fe400078c08ff */
[----:B------:R-:W-:Y:S01]  /*240f0*/  LOP3.LUT R10, R0, 0xd0, RZ, 0xfc, !PT ;  /* 0x000000d0000a7812 */ /* 0x000fe200078efcff */
[----:B------:R4:W-:Y:S01]  /*24100*/  @P4 STG.E.U16 desc[UR20][R4.64], R16 ;  /* 0x0000001004004986 */ /* 0x0009e2000c101514 */
[C---:B--2---:R-:W-:Y:S01]  /*24110*/  LEA.HI.X.SX32 R7, R11.reuse, R2, 0x1, P6 ;  /* 0x000000020b077211 */ /* 0x044fe200030f0eff */
[----:B------:R-:W-:Y:S01]  /*24120*/  VIADD R11, R11, UR5 ;  /* 0x000000050b0b7c36 */ /* 0x000fe20008000000 */
[----:B0-----:R-:W-:Y:S01]  /*24130*/  ISETP.LT.AND P4, PT, R10, UR6, !P0 ;  /* 0x000000060a007c0c */ /* 0x001fe2000c781270 */
[----:B------:R-:W0:Y:S01]  /*24140*/  LDCU UR6, c[0x0][0x39c] ;  /* 0x00007380ff0677ac */ /* 0x000e220008000800 */
[----:B----4-:R-:W-:-:S02]  /*24150*/  PRMT R5, R16, 0x7632, R5 ;  /* 0x0000763210057816 */ /* 0x010fc40000000005 */
[----:B------:R-:W-:-:S03]  /*24160*/  LOP3.LUT R12, R0, 0xd1, RZ, 0xfc, !PT ;  /* 0x000000d1000c7812 */ /* 0x000fc600078efcff */
[----:B------:R2:W-:Y:S01]  /*24170*/  @P5 STG.E.U16 desc[UR20][R6.64], R5 ;  /* 0x0000000506005986 */ /* 0x0005e2000c101514 */
[C---:B------:R-:W-:Y:S01]  /*24180*/  LEA R8, P5, R11.reuse, R3, 0x1 ;  /* 0x000000030b087211 */ /* 0x040fe200078a08ff */
[----:B------:R-:W-:-:S03]  /*24190*/  VIADD R10, R11, UR5 ;  /* 0x000000050b0a7c36 */ /* 0x000fc60008000000 */
[----:B------:R-:W-:Y:S02]  /*241a0*/  LEA.HI.X.SX32 R9, R11, R2, 0x1, P5 ;  /* 0x000000020b097211 */ /* 0x000fe400028f0eff */
[----:B---3--:R-:W-:Y:S01]  /*241b0*/  ISETP.LT.AND P5, PT, R12, UR4, !P0 ;  /* 0x000000040c007c0c */ /* 0x008fe2000c7a1270 */
[----:B------:R-:W3:Y:S01]  /*241c0*/  LDCU UR4, c[0x0][0x39c] ;  /* 0x00007380ff0477ac */ /* 0x000ee20008000800 */
[----:B------:R-:W-:Y:S02]  /*241d0*/  F2FP.BF16.F32.PACK_AB R18, R19, R18 ;  /* 0x000000121312723e */ /* 0x000fe400000010ff */
[-C--:B------:R-:W-:Y:S02]  /*241e0*/  LEA R4, P6, R10, R3.reuse, 0x1 ;  /* 0x000000030a047211 */ /* 0x080fe400078c08ff */
[----:B--2---:R-:W-:Y:S02]  /*241f0*/  LOP3.LUT R6, R0, 0xd2, RZ, 0xfc, !PT ;  /* 0x000000d200067812 */ /* 0x004fe400078efcff */
        /* <DEDUP_REMOVED lines=10> */
[C---:B--2---:R-:W-:Y:S02]  /*242a0*/  LOP3.LUT R8, R0.reuse, 0xd3, RZ, 0xfc, !PT ;  /* 0x000000d300087812 */ /* 0x044fe400078efcff */
[----:B------:R-:W-:Y:S02]  /*242b0*/  LOP3.LUT R9, R0, 0xd4, RZ, 0xfc, !PT ;  /* 0x000000d400097812 */ /* 0x000fe400078efcff */
[-C--:B----4-:R-:W-:Y:S02]  /*242c0*/  LEA.HI.X.SX32 R7, R10, R2.reuse, 0x1, P2 ;  /* 0x000000020a077211 */ /* 0x090fe400010f0eff */
[----:B---3--:R-:W-:Y:S01]  /*242d0*/  ISETP.LT.AND P3, PT, R8, UR4, !P0 ;  /* 0x0000000408007c0c */ /* 0x008fe2000c761270 */
[----:B------:R-:W2:Y:S01]  /*242e0*/  LDCU UR4, c[0x0][0x39c] ;  /* 0x00007380ff0477ac */ /* 0x000ea20008000800 */
[----:B------:R-:W-:Y:S01]  /*242f0*/  LEA R8, P2, R11, R3, 0x1 ;  /* 0x000000030b087211 */ /* 0x000fe200078408ff */
[----:B------:R-:W-:Y:S01]  /*24300*/  @P4 STG.E.U16 desc[UR20][R6.64], R20 ;  /* 0x0000001406004986 */ /* 0x000fe2000c101514 */
[----:B-1----:R-:W-:Y:S01]  /*24310*/  ISETP.LT.AND P4, PT, R9, UR7, !P0 ;  /* 0x0000000709007c0c */ /* 0x002fe2000c781270 */
[----:B------:R-:W1:Y:S01]  /*24320*/  LDCU UR7, c[0x0][0x39c] ;  /* 0x00007380ff0777ac */ /* 0x000e620008000800 */
        /* <DEDUP_REMOVED lines=10> */
[----:B---3--:R-:W-:-:S02]  /*243d0*/  LEA.HI.X.SX32 R5, R11, R2, 0x1, P5 ;  /* 0x000000020b057211 */ /* 0x008fc400028f0eff */
[-C--:B------:R-:W-:Y:S02]  /*243e0*/  LEA R6, P5, R10, R3.reuse, 0x1 ;  /* 0x000000030a067211 */ /* 0x080fe400078a08ff */
[----:B------:R-:W-:Y:S02]  /*243f0*/  PRMT R9, R22, 0x7632, R9 ;  /* 0x0000763216097816 */ /* 0x000fe40000000009 */
[C---:B------:R-:W-:Y:S01]  /*24400*/  LEA.HI.X.SX32 R7, R10.reuse, R2, 0x1, P5 ;  /* 0x000000020a077211 */ /* 0x040fe200028f0eff */
[----:B------:R-:W-:Y:S01]  /*24410*/  VIADD R10, R10, UR5 ;  /* 0x000000050a0a7c36 */ /* 0x000fe20008000000 */
[----:B------:R-:W-:Y:S01]  /*24420*/  LOP3.LUT R11, R0, 0xd6, RZ, 0xfc, !PT ;  /* 0x000000d6000b7812 */ /* 0x000fe200078efcff */
[----:B------:R3:W-:Y:S03]  /*24430*/  @P6 STG.E.U16 desc[UR20][R4.64], R22 ;  /* 0x0000001604006986 */ /* 0x0007e6000c101514 */
[----:B--2---:R-:W-:Y:S01]  /*24440*/  ISETP.LT.AND P5, PT, R11, UR4, !P0 ;  /* 0x000000040b007c0c */ /* 0x004fe2000c7a1270 */
[----:B------:R2:W-:Y:S01]  /*24450*/  @P3 STG.E.U16 desc[UR20][R6.64], R9 ;  /* 0x0000000906003986 */ /* 0x0005e2000c101514 */
[C---:B------:R-:W-:Y:S01]  /*24460*/  LEA R8, P3, R10.reuse, R3, 0x1 ;  /* 0x000000030a087211 */ /* 0x040fe200078608ff */
[----:B------:R-:W4:Y:S01]  /*24470*/  LDCU UR4, c[0x0][0x39c] ;  /* 0x00007380ff0477ac */ /* 0x000f220008000800 */
[----:B------:R-:W-:Y:S01]  /*24480*/  VIADD R11, R10, UR5 ;  /* 0x000000050a0b7c36 */ /* 0x000fe20008000000 */
[----:B------:R-:W-:-:S02]  /*24490*/  F2FP.BF16.F32.PACK_AB R24, R25, R24 ;  /* 0x000000181918723e */ /* 0x000fc400000010ff */
[C---:B------:R-:W-:Y:S02]  /*244a0*/  LOP3.LUT R12, R0.reuse, 0xd7, RZ, 0xfc, !PT ;  /* 0x000000d7000c7812 */ /* 0x040fe400078efcff */
[----:B---3--:R-:W-:Y:S02]  /*244b0*/  LOP3.LUT R5, R0, 0xd8, RZ, 0xfc, !PT ;  /* 0x000000d800057812 */ /* 0x008fe400078efcff */
[-C--:B--2---:R-:W-:Y:S02]  /*244c0*/  LEA.HI.X.SX32 R9, R10, R2.reuse, 0x1, P3 ;  /* 0x000000020a097211 */ /* 0x084fe400018f0eff */
[-C--:B------:R-:W-:Y:S02]  /*244d0*/  LEA R4, P6, R11, R3.reuse, 0x1 ;  /* 0x000000030b047211 */ /* 0x080fe400078c08ff */
[----:B0-----:R-:W-:Y:S01]  /*244e0*/  ISETP.LT.AND P3, PT, R12, UR6, !P0 ;  /* 0x000000060c007c0c */ /* 0x001fe2000c761270 */
[----:B------:R0:W-:Y:S01]  /*244f0*/  @P4 STG.E.U16 desc[UR20][R8.64], R24 ;  /* 0x0000001808004986 */ /* 0x0001e2000c101514 */
[----:B-1----:R-:W-:Y:S01]  /*24500*/  ISETP.LT.AND P4, PT, R5, UR7, !P0 ;  /* 0x0000000705007c0c */ /* 0x002fe2000c781270 */
        /* <DEDUP_REMOVED lines=9> */
[----:B----4-:R-:W-:Y:S01]  /*245a0*/  ISETP.LT.AND P2, PT, R7, UR4, !P0 ;  /* 0x0000000407007c0c */ /* 0x010fe2000c741270 */
[----:B------:R-:W3:Y:S01]  /*245b0*/  LDCU UR4, c[0x0][0x39c] ;  /* 0x00007380ff0477ac */ /* 0x000ee20008000800 */
[----:B------:R-:W-:Y:S02]  /*245c0*/  LEA.HI.X.SX32 R7, R11, R2, 0x1, P6 ;  /* 0x000000020b077211 */ /* 0x000fe400030f0eff */
[----:B------:R-:W-:Y:S02]  /*245d0*/  F2FP.BF16.F32.PACK_AB R26, R27, R26 ;  /* 0x0000001a1b1a723e */ /* 0x000fe400000010ff */
        /* <DEDUP_REMOVED lines=14> */
[----:B---3--:R-:W-:Y:S01]  /*246c0*/  ISETP.LT.AND P3, PT, R12, UR4, !P0 ;  /* 0x000000040c007c0c */ /* 0x008fe2000c761270 */
        /* <DEDUP_REMOVED lines=19> */
[----:B------:R-:W-:Y:S01]  /*24800*/  @P5 STG.E.U16 desc[UR20][R8.64], R30 ;  /* 0x0000001e08005986 */ /* 0x000fe2000c101514 */
[----:B--2---:R-:W-:Y:S01]  /*24810*/  ISETP.LT.AND P5, PT, R5, UR7, !P0 ;  /* 0x0000000705007c0c */ /* 0x004fe2000c7a1270 */
[----:B------:R-:W2:Y:S01]  /*24820*/  LDCU UR7, c[0x0][0x39c] ;  /* 0x00007380ff0777ac */ /* 0x000ea20008000800 */
[C---:B------:R-:W-:Y:S01]  /*24830*/  LEA.HI.X.SX32 R5, R10.reuse, R2, 0x1, P2 ;  /* 0x000000020a057211 */ /* 0x040fe200010f0eff */
[----:B------:R-:W-:Y:S01]  /*24840*/  VIADD R10, R10, UR5 ;  /* 0x000000050a0a7c36 */ /* 0x000fe20008000000 */
[----:B------:R-:W-:-:S02]  /*24850*/  PRMT R7, R30, 0x7632, R7 ;  /* 0x000076321e077816 */ /* 0x000fc40000000007 */
[----:B------:R-:W-:Y:S01]  /*24860*/  LOP3.LUT R6, R0, 0xdf, RZ, 0xfc, !PT ;  /* 0x000000df00067812 */ /* 0x000fe200078efcff */
[----:B------:R-:W-:Y:S02]  /*24870*/  VIADD R11, R10, UR5 ;  /* 0x000000050a0b7c36 */ /* 0x000fe40008000000 */
[----:B------:R3:W-:Y:S01]  /*24880*/  @P3 STG.E.U16 desc[UR20][R4.64], R7 ;  /* 0x0000000704003986 */ /* 0x0007e2000c101514 */
[----:B0-----:R-:W-:Y:S01]  /*24890*/  ISETP.LT.AND P2, PT, R6, UR6, !P0 ;  /* 0x0000000606007c0c */ /* 0x001fe2000c741270 */
[----:B------:R-:W0:Y:S01]  /*248a0*/  LDCU UR6, c[0x0][0x39c] ;  /* 0x00007380ff0677ac */ /* 0x000e220008000800 */
[C---:B------:R-:W-:Y:S02]  /*248b0*/  LEA R6, P3, R10.reuse, R3, 0x1 ;  /* 0x000000030a067211 */ /* 0x040fe400078608ff */
[----:B------:R-:W-:Y:S02]  /*248c0*/  F2FP.BF16.F32.PACK_AB R32, R33, R32 ;  /* 0x000000202120723e */ /* 0x000fe400000010ff */
[----:B---3--:R-:W-:-:S02]  /*248d0*/  LEA.HI.X.SX32 R7, R10, R2, 0x1, P3 ;  /* 0x000000020a077211 */ /* 0x008fc400018f0eff */
[CC--:B------:R-:W-:Y:S02]  /*248e0*/  LEA R8, P3, R11.reuse, R3.reuse, 0x1 ;  /* 0x000000030b087211 */ /* 0x0c0fe400078608ff */
        /* <DEDUP_REMOVED lines=12> */
[----:B---3--:R-:W-:Y:S02]  /*249b0*/  LOP3.LUT R7, R0, 0xe2, RZ, 0xfc, !PT ;  /* 0x000000e200077812 */ /* 0x008fe400078efcff */
        /* <DEDUP_REMOVED lines=18> */
[C---:B------:R-:W-:Y:S02]  /*24ae0*/  LEA R4, P6, R11.reuse, R3, 0x1 ;  /* 0x000000030b047211 */ /* 0x040fe400078c08ff */
        /* <DEDUP_REMOVED lines=8> */
[C---:B------:R-:W-:Y:S02]  /*24b70*/  LEA R6, P4, R11.reuse, R3, 0x1 ;  /* 0x000000030b067211 */ /* 0x040fe400078808ff */
[----:B------:R-:W-:Y:S01]  /*24b80*/  LOP3.LUT R12, R0, 0xe5, RZ, 0xfc, !PT ;  /* 0x000000e5000c7812 */ /* 0x000fe200078efcff */
[----:B------:R-:W-:Y:S01]  /*24b90*/  VIADD R10, R11, UR5 ;  /* 0x000000050b0a7c36 */ /* 0x000fe20008000000 */
[----:B------:R-:W-:Y:S02]  /*24ba0*/  F2FP.BF16.F32.PACK_AB R38, R39, R38 ;  /* 0x000000262726723e */ /* 0x000fe400000010ff */
[----:B-1----:R-:W-:-:S02]  /*24bb0*/  LEA.HI.X.SX32 R7, R11, R2, 0x1, P4 ;  /* 0x000000020b077211 */ /* 0x002fc400020f0eff */
[----:B---3--:R-:W-:Y:S01]  /*24bc0*/  ISETP.LT.AND P4, PT, R12, UR4, !P0 ;  /* 0x000000040c007c0c */ /* 0x008fe2000c781270 */
        /* <DEDUP_REMOVED lines=18> */
[----:B------:R-:W-:Y:S01]  /*24cf0*/  LEA R6, P2, R11, R3, 0x1 ;  /* 0x000000030b067211 */ /* 0x000fe200078408ff */
[----:B------:R3:W-:Y:S01]  /*24d00*/  @P3 STG.E.U16 desc[UR20][R4.64], R40 ;  /* 0x0000002804003986 */ /* 0x0007e2000c101514 */
[----:B--2---:R-:W-:Y:S01]  /*24d10*/  ISETP.LT.AND P3, PT, R7, UR7, !P0 ;  /* 0x0000000707007c0c */ /* 0x004fe2000c761270 */
[----:B------:R-:W2:Y:S01]  /*24d20*/  LDCU UR7, c[0x0][0x39c] ;  /* 0x00007380ff0777ac */ /* 0x000ea20008000800 */
[C---:B------:R-:W-:Y:S01]  /*24d30*/  LEA.HI.X.SX32 R7, R11.reuse, R2, 0x1, P2 ;  /* 0x000000020b077211 */ /* 0x040fe200010f0eff */
[----:B------:R-:W-:Y:S01]  /*24d40*/  VIADD R11, R11, UR5 ;  /* 0x000000050b0b7c36 */ /* 0x000fe20008000000 */
[----:B------:R-:W-:-:S02]  /*24d50*/  LOP3.LUT R8, R0, 0xe9, RZ, 0xfc, !PT ;  /* 0x000000e900087812 */ /* 0x000fc400078efcff */
[----:B---3--:R-:W-:Y:S01]  /*24d60*/  PRMT R5, R40, 0x7632, R5 ;  /* 0x0000763228057816 */ /* 0x008fe20000000005 */
[C---:B------:R-:W-:Y:S01]  /*24d70*/  VIADD R10, R11.reuse, UR5 ;  /* 0x000000050b0a7c36 */ /* 0x040fe20008000000 */
[----:B0-----:R-:W-:Y:S01]  /*24d80*/  ISETP.LT.AND P2, PT, R8, UR6, !P0 ;  /* 0x0000000608007c0c */ /* 0x001fe2000c741270 */
[----:B------:R-:W0:Y:S02]  /*24d90*/  LDCU UR6, c[0x0][0x39c] ;  /* 0x00007380ff0677ac */ /* 0x000e240008000800 */
[----:B------:R3:W-:Y:S01]  /*24da0*/  @P4 STG.E.U16 desc[UR20][R6.64], R5 ;  /* 0x0000000506004986 */ /* 0x0007e2000c101514 */
[----:B------:R-:W-:Y:S02]  /*24db0*/  LEA R8, P4, R11, R3, 0x1 ;  /* 0x000000030b087211 */ /* 0x000fe400078808ff */
[----:B------:R-:W-:Y:S02]  /*24dc0*/  F2FP.BF16.F32.PACK_AB R42, R43, R42 ;  /* 0x0000002a2b2a723e */ /* 0x000fe400000010ff */
[----:B------:R-:W-:-:S02]  /*24dd0*/  LEA.HI.X.SX32 R9, R11, R2, 0x1, P4 ;  /* 0x000000020b097211 */ /* 0x000fc400020f0eff */
[-C--:B------:R-:W-:Y:S02]  /*24de0*/  LEA R4, P4, R10, R3.reuse, 0x1 ;  /* 0x000000030a047211 */ /* 0x080fe400078808ff */
[----:B------:R-:W-:Y:S02]  /*24df0*/  LOP3.LUT R11, R0, 0xea, RZ, 0xfc, !PT ;  /* 0x000000ea000b7812 */ /* 0x000fe400078efcff */
[----:B---3--:R-:W-:Y:S02]  /*24e00*/  PRMT R7, R42, 0x7632, R7 ;  /* 0x000076322a077816 */ /* 0x008fe40000000007 */
[C---:B------:R-:W-:Y:S01]  /*24e10*/  LEA.HI.X.SX32 R5, R10.reuse, R2, 0x1, P4 ;  /* 0x000000020a057211 */ /* 0x040fe200020f0eff */
[----:B------:R-:W-:Y:S01]  /*24e20*/  VIADD R10, R10, UR5 ;  /* 0x000000050a0a7c36 */ /* 0x000fe20008000000 */
[----:B------:R3:W-:Y:S01]  /*24e30*/  @P6 STG.E.U16 desc[UR20][R8.64], R42 ;  /* 0x0000002a08006986 */ /* 0x0007e2000c101514 */
[----:B-1----:R-:W-:Y:S01]  /*24e40*/  ISETP.LT.AND P4, PT, R11, UR4, !P0 ;  /* 0x000000040b007c0c */ /* 0x002fe2000c781270 */
[----:B------:R-:W1:Y:S02]  /*24e50*/  LDCU UR4, c[0x0][0x39c] ;  /* 0x00007380ff0477ac */ /* 0x000e640008000800 */
[----:B------:R4:W-:Y:S01]  /*24e60*/  @P5 STG.E.U16 desc[UR20][R4.64], R7 ;  /* 0x0000000704005986 */ /* 0x0009e2000c101514 */
[C---:B------:R-:W-:Y:S01]  /*24e70*/  LEA R6, P5, R10.reuse, R3, 0x1 ;  /* 0x000000030a067211 */ /* 0x040fe200078a08ff */
[----:B------:R-:W-:Y:S01]  /*24e80*/  VIADD R11, R10, UR5 ;  /* 0x000000050a0b7c36 */ /* 0x000fe20008000000 */
[----:B------:R-:W-:-:S02]  /*24e90*/  F2FP.BF16.F32.PACK_AB R44, R45, R44 ;  /* 0x0000002c2d2c723e */ /* 0x000fc400000010ff */
[C---:B------:R-:W-:Y:S02]  /*24ea0*/  LOP3.LUT R12, R0.reuse, 0xeb, RZ, 0xfc, !PT ;  /* 0x000000eb000c7812 */ /* 0x040fe400078efcff */
[----:B---3--:R-:W-:Y:S02]  /*24eb0*/  LOP3.LUT R9, R0, 0xec, RZ, 0xfc, !PT ;  /* 0x000000ec00097812 */ /* 0x008fe400078efcff */
[-C--:B----4-:R-:W-:Y:S02]  /*24ec0*/  LEA.HI.X.SX32 R7, R10, R2.reuse, 0x1, P5 ;  /* 0x000000020a077211 */ /* 0x090fe400028f0eff */
[-C--:B------:R-:W-:Y:S02]  /*24ed0*/  LEA R8, P6, R11, R3.reuse, 0x1 ;  /* 0x000000030b087211 */ /* 0x080fe400078c08ff */
[----:B0-----:R-:W-:Y:S01]  /*24ee0*/  ISETP.LT.AND P5, PT, R12, UR6, !P0 ;  /* 0x000000060c007c0c */ /* 0x001fe2000c7a1270 */
[----:B------:R0:W-:Y:S01]  /*24ef0*/  @P3 STG.E.U16 desc[UR20][R6.64], R44 ;  /* 0x0000002c06003986 */ /* 0x0001e2000c101514 */
[----:B--2---:R-:W-:Y:S01]  /*24f00*/  ISETP.LT.AND P3, PT, R9, UR7, !P0 ;  /* 0x0000000709007c0c */ /* 0x004fe2000c761270 */
[----:B------:R-:W2:Y:S01]  /*24f10*/  LDCU UR6, c[0x0][0x39c] ;  /* 0x00007380ff0677ac */ /* 0x000ea20008000800 */
[C---:B------:R-:W-:Y:S01]  /*24f20*/  LEA.HI.X.SX32 R9, R11.reuse, R2, 0x1, P6 ;  /* 0x000000020b097211 */ /* 0x040fe200030f0eff */
[----:B------:R-:W-:Y:S01]  /*24f30*/  VIADD R11, R11, UR5 ;  /* 0x000000050b0b7c36 */ /* 0x000fe20008000000 */
[----:B------:R-:W-:Y:S01]  /*24f40*/  LOP3.LUT R5, R0, 0xed, RZ, 0xfc, !PT ;  /* 0x000000ed00057812 */ /* 0x000fe200078efcff */
[----:B------:R-:W3:Y:S01]  /*24f50*/  LDCU UR7, c[0x0][0x39c] ;  /* 0x00007380ff0777ac */ /* 0x000ee20008000800 */
[----:B0-----:R-:W-:Y:S01]  /*24f60*/  PRMT R7, R44, 0x7632, R7 ;  /* 0x000076322c077816 */ /* 0x001fe20000000007 */
[C---:B------:R-:W-:Y:S01]  /*24f70*/  VIADD R10, R11.reuse, UR5 ;  /* 0x000000050b0a7c36 */ /* 0x040fe20008000000 */
[----:B------:R-:W-:-:S03]  /*24f80*/  LEA R4, P6, R11, R3, 0x1 ;  /* 0x000000030b047211 */ /* 0x000fc600078c08ff */
[----:B------:R0:W-:Y:S01]  /*24f90*/  @P2 STG.E.U16 desc[UR20][R8.64], R7 ;  /* 0x0000000708002986 */ /* 0x0001e2000c101514 */
[----:B-1----:R-:W-:Y:S01]  /*24fa0*/  ISETP.LT.AND P2, PT, R5, UR4, !P0 ;  /* 0x0000000405007c0c */ /* 0x002fe2000c741270 */
[----:B------:R-:W1:Y:S01]  /*24fb0*/  LDCU UR4, c[0x0][0x39c] ;  /* 0x00007380ff0477ac */ /* 0x000e620008000800 */
[----:B------:R-:W-:Y:S02]  /*24fc0*/  F2FP.BF16.F32.PACK_AB R46, R47, R46 ;  /* 0x0000002e2f2e723e */ /* 0x000fe400000010ff */
[-C--:B------:R-:W-:Y:S02]  /*24fd0*/  LEA.HI.X.SX32 R5, R11, R2.reuse, 0x1, P6 ;  /* 0x000000020b057211 */ /* 0x080fe400030f0eff */
[----:B------:R-:W-:Y:S02]  /*24fe0*/  LEA R6, P6, R10, R3, 0x1 ;  /* 0x000000030a067211 */ /* 0x000fe400078c08ff */
[----:B------:R-:W-:Y:S01]  /*24ff0*/  LOP3.LUT R11, R0, 0xee, RZ, 0xfc, !PT ;  /* 0x000000ee000b7812 */ /* 0x000fe200078efcff */
[----:B------:R4:W-:Y:S01]  /*25000*/  @P4 STG.E.U16 desc[UR20][R4.64], R46 ;  /* 0x0000002e04004986 */ /* 0x0009e2000c101514 */
[C---:B0-----:R-:W-:Y:S01]  /*25010*/  LEA.HI.X.SX32 R7, R10.reuse, R2, 0x1, P6 ;  /* 0x000000020a077211 */ /* 0x041fe200030f0eff */
[----:B------:R-:W-:Y:S01]  /*25020*/  VIADD R10, R10, UR5 ;  /* 0x000000050a0a7c36 */ /* 0x000fe20008000000 */
[----:B--2---:R-:W-:Y:S01]  /*25030*/  ISETP.LT.AND P4, PT, R11, UR6, !P0 ;  /* 0x000000060b007c0c */ /* 0x004fe2000c781270 */
[----:B------:R-:W0:Y:S01]  /*25040*/  LDCU UR6, c[0x0][0x39c] ;  /* 0x00007380ff0677ac */ /* 0x000e220008000800 */
[----:B----4-:R-:W-:-:S02]  /*25050*/  PRMT R5, R46, 0x7632, R5 ;  /* 0x000076322e057816 */ /* 0x010fc40000000005 */
[----:B------:R-:W-:-:S03]  /*25060*/  LOP3.LUT R12, R0, 0xef, RZ, 0xfc, !PT ;  /* 0x000000ef000c7812 */ /* 0x000fc600078efcff */
[----:B------:R2:W-:Y:S01]  /*25070*/  @P5 STG.E.U16 desc[UR20][R6.64], R5 ;  /* 0x0000000506005986 */ /* 0x0005e2000c101514 */
[C---:B------:R-:W-:Y:S01]  /*25080*/  LEA R8, P5, R10.reuse, R3, 0x1 ;  /* 0x000000030a087211 */ /* 0x040fe200078a08ff */
[----:B------:R-:W-:-:S03]  /*25090*/  VIADD R11, R10, UR5 ;  /* 0x000000050a0b7c36 */ /* 0x000fc60008000000 */
[----:B------:R-:W-:Y:S02]  /*250a0*/  LEA.HI.X.SX32 R9, R10, R2, 0x1, P5 ;  /* 0x000000020a097211 */ /* 0x000fe400028f0eff */
[----:B-1----:R-:W-:Y:S01]  /*250b0*/  ISETP.LT.AND P5, PT, R12, UR4, !P0 ;  /* 0x000000040c007c0c */ /* 0x002fe2000c7a1270 */
[----:B------:R-:W1:Y:S01]  /*250c0*/  LDCU UR4, c[0x0][0x39c] ;  /* 0x00007380ff0477ac */ /* 0x000e620008000800 */
[----:B------:R-:W-:Y:S02]  /*250d0*/  F2FP.BF16.F32.PACK_AB R48, R49, R48 ;  /* 0x000000303130723e */ /* 0x000fe400000010ff */
[CC--:B------:R-:W-:Y:S02]  /*250e0*/  LEA R4, P6, R11.reuse, R3.reuse, 0x1 ;  /* 0x000000030b047211 */ /* 0x0c0fe400078c08ff */
        /* <DEDUP_REMOVED lines=14> */
[----:B-1----:R-:W-:Y:S01]  /*251d0*/  ISETP.LT.AND P2, PT, R8, UR4, !P0 ;  /* 0x0000000408007c0c */ /* 0x002fe2000c741270 */
[----:B------:R-:W1:Y:S01]  /*251e0*/  LDCU UR4, c[0x0][0x39c] ;  /* 0x00007380ff0477ac */ /* 0x000e620008000800 */
[C---:B------:R-:W-:Y:S01]  /*251f0*/  LEA R8, P3, R10.reuse, R3, 0x1 ;  /* 0x000000030a087211 */ /* 0x040fe200078608ff */
[----:B------:R-:W-:Y:S01]  /*25200*/  @P4 STG.E.U16 desc[UR20][R6.64], R50 ;  /* 0x0000003206004986 */ /* 0x000fe2000c101514 */
[----:B---3--:R-:W-:Y:S01]  /*25210*/  ISETP.LT.AND P4, PT, R9, UR7, !P0 ;  /* 0x0000000709007c0c */ /* 0x008fe2000c781270 */
        /* <DEDUP_REMOVED lines=13> */
[----:B------:R-:W-:Y:S02]  /*252f0*/  LOP3.LUT R10, R0, 0xf4, RZ, 0xfc, !PT ;  /* 0x000000f4000a7812 */ /* 0x000fe400078efcff */
[----:B------:R-:W-:Y:S02]  /*25300*/  PRMT R9, R52, 0x7632, R9 ;  /* 0x0000763234097816 */ /* 0x000fe40000000009 */
[C---:B------:R-:W-:Y:S01]  /*25310*/  LEA.HI.X.SX32 R7, R11.reuse, R2, 0x1, P5 ;  /* 0x000000020b077211 */ /* 0x040fe200028f0eff */
[----:B------:R-:W-:Y:S01]  /*25320*/  VIADD R11, R11, UR5 ;  /* 0x000000050b0b7c36 */ /* 0x000fe20008000000 */
[----:B-1----:R-:W-:Y:S01]  /*25330*/  ISETP.LT.AND P5, PT, R10, UR4, !P0 ;  /* 0x000000040a007c0c */ /* 0x002fe2000c7a1270 */
[----:B------:R1:W-:Y:S01]  /*25340*/  @P6 STG.E.U16 desc[UR20][R4.64], R52 ;  /* 0x0000003404006986 */ /* 0x0003e2000c101514 */
[----:B------:R-:W3:Y:S03]  /*25350*/  LDCU UR4, c[0x0][0x39c] ;  /* 0x00007380ff0477ac */ /* 0x000ee60008000800 */
[----:B------:R4:W-:Y:S01]  /*25360*/  @P2 STG.E.U16 desc[UR20][R6.64], R9 ;  /* 0x0000000906002986 */ /* 0x0009e2000c101514 */
[C---:B------:R-:W-:Y:S01]  /*25370*/  LEA R8, P2, R11.reuse, R3, 0x1 ;  /* 0x000000030b087211 */ /* 0x040fe200078408ff */
[----:B------:R-:W-:Y:S01]  /*25380*/  VIADD R10, R11, UR5 ;  /* 0x000000050b0a7c36 */ /* 0x000fe20008000000 */
[----:B------:R-:W-:-:S02]  /*25390*/  F2FP.BF16.F32.PACK_AB R54, R55, R54 ;  /* 0x000000363736723e */ /* 0x000fc400000010ff */
[----:B-1----:R-:W-:Y:S02]  /*253a0*/  LOP3.LUT R5, R0, 0xf6, RZ, 0xfc, !PT ;  /* 0x000000f600057812 */ /* 0x002fe400078efcff */
[----:B----4-:R-:W-:Y:S02]  /*253b0*/  LEA.HI.X.SX32 R9, R11, R2, 0x1, P2 ;  /* 0x000000020b097211 */ /* 0x010fe400010f0eff */
[----:B------:R-:W-:-:S03]  /*253c0*/  LEA R4, P6, R10, R3, 0x1 ;  /* 0x000000030a047211 */ /* 0x000fc600078c08ff */
[----:B------:R-:W-:Y:S01]  /*253d0*/  @P4 STG.E.U16 desc[UR20][R8.64], R54 ;  /* 0x0000003608004986 */ /* 0x000fe2000c101514 */
[----:B--2---:R-:W-:Y:S01]  /*253e0*/  ISETP.LT.AND P4, PT, R5, UR7, !P0 ;  /* 0x0000000705007c0c */ /* 0x004fe2000c781270 */
[----:B------:R-:W1:Y:S01]  /*253f0*/  LDCU UR7, c[0x0][0x39c] ;  /* 0x00007380ff0777ac */ /* 0x000e620008000800 */
[C---:B------:R-:W-:Y:S01]  /*25400*/  LEA.HI.X.SX32 R5, R10.reuse, R2, 0x1, P6 ;  /* 0x000000020a057211 */ /* 0x040fe200030f0eff */
[----:B------:R-:W-:Y:S01]  /*25410*/  VIADD R10, R10, UR5 ;  /* 0x000000050a0a7c36 */ /* 0x000fe20008000000 */
[----:B------:R-:W-:Y:S02]  /*25420*/  PRMT R7, R54, 0x7632, R7 ;  /* 0x0000763236077816 */ /* 0x000fe40000000007 */
[C---:B------:R-:W-:Y:S02]  /*25430*/  LOP3.LUT R6, R0.reuse, 0xf7, RZ, 0xfc, !PT ;  /* 0x000000f700067812 */ /* 0x040fe400078efcff */
[----:B------:R-:W-:Y:S01]  /*25440*/  LOP3.LUT R12, R0, 0xf5, RZ, 0xfc, !PT ;  /* 0x000000f5000c7812 */ /* 0x000fe200078efcff */
[----:B------:R2:W-:Y:S01]  /*25450*/  @P3 STG.E.U16 desc[UR20][R4.64], R7 ;  /* 0x0000000704003986 */ /* 0x0005e2000c101514 */
[----:B---3--:R-:W-:Y:S01]  /*25460*/  ISETP.LT.AND P6, PT, R6, UR4, !P0 ;  /* 0x0000000406007c0c */ /* 0x008fe2000c7c1270 */
[----:B------:R-:W3:Y:S01]  /*25470*/  LDCU UR4, c[0x0][0x39c] ;  /* 0x00007380ff0477ac */ /* 0x000ee20008000800 */
[----:B0-----:R-:W-:Y:S01]  /*25480*/  ISETP.LT.AND P2, PT, R12, UR6, !P0 ;  /* 0x000000060c007c0c */ /* 0x001fe2000c741270 */
[C---:B------:R-:W-:Y:S01]  /*25490*/  VIADD R11, R10.reuse, UR5 ;  /* 0x000000050a0b7c36 */ /* 0x040fe20008000000 */
[----:B------:R-:W-:Y:S01]  /*254a0*/  LEA R6, P3, R10, R3, 0x1 ;  /* 0x000000030a067211 */ /* 0x000fe200078608ff */
[----:B------:R-:W0:Y:S01]  /*254b0*/  LDCU UR6, c[0x0][0x39c] ;  /* 0x00007380ff0677ac */ /* 0x000e220008000800 */
[----:B------:R-:W-:-:S02]  /*254c0*/  F2FP.BF16.F32.PACK_AB R56, R57, R56 ;  /* 0x000000383938723e */ /* 0x000fc400000010ff */
[----:B--2---:R-:W-:Y:S02]  /*254d0*/  LEA.HI.X.SX32 R7, R10, R2, 0x1, P3 ;  /* 0x000000020a077211 */ /* 0x004fe400018f0eff */
[----:B------:R-:W-:-:S04]  /*254e0*/  LEA R8, P3, R11, R3, 0x1 ;  /* 0x000000030b087211 */ /* 0x000fc800078608ff */
[C---:B------:R-:W-:Y:S01]  /*254f0*/  LEA.HI.X.SX32 R9, R11.reuse, R2, 0x1, P3 ;  /* 0x000000020b097211 */ /* 0x040fe200018f0eff */
[----:B------:R-:W-:Y:S01]  /*25500*/  VIADD R11, R11, UR5 ;  /* 0x000000050b0b7c36 */ /* 0x000fe20008000000 */
[----:B------:R2:W-:Y:S01]  /*25510*/  @P5 STG.E.U16 desc[UR20][R6.64], R56 ;  /* 0x0000003806005986 */ /* 0x0005e2000c101514 */
[C---:B------:R-:W-:Y:S02]  /*25520*/  LOP3.LUT R5, R0.reuse, 0xf9, RZ, 0xfc, !PT ;  /* 0x000000f900057812 */ /* 0x040fe400078efcff */
[----:B------:R-:W-:Y:S02]  /*25530*/  LOP3.LUT R10, R0, 0xf8, RZ, 0xfc, !PT ;  /* 0x000000f8000a7812 */ /* 0x000fe400078efcff */
[----:B------:R-:W-:Y:S02]  /*25540*/  LEA R4, P5, R11, R3, 0x1 ;  /* 0x000000030b047211 */ /* 0x000fe400078a08ff */
[----:B--2---:R-:W-:Y:S02]  /*25550*/  PRMT R7, R56, 0x7632, R7 ;  /* 0x0000763238077816 */ /* 0x004fe40000000007 */
[----:B0-----:R-:W-:Y:S01]  /*25560*/  ISETP.LT.AND P3, PT, R10, UR6, !P0 ;  /* 0x000000060a007c0c */ /* 0x001fe2000c761270 */
[----:B------:R-:W0:Y:S02]  /*25570*/  LDCU UR6, c[0x0][0x39c] ;  /* 0x00007380ff0677ac */ /* 0x000e240008000800 */
[----:B------:R2:W-:Y:S01]  /*25580*/  @P2 STG.E.U16 desc[UR20][R8.64], R7 ;  /* 0x0000000708002986 */ /* 0x0005e2000c101514 */
[----:B---3--:R-:W-:Y:S01]  /*25590*/  ISETP.LT.AND P2, PT, R5, UR4, !P0 ;  /* 0x0000000405007c0c */ /* 0x008fe2000c741270 */
[----:B------:R-:W3:Y:S01]  /*255a0*/  LDCU UR4, c[0x0][0x39c] ;  /* 0x00007380ff0477ac */ /* 0x000ee20008000800 */
[----:B------:R-:W-:-:S02]  /*255b0*/  F2FP.BF16.F32.PACK_AB R58, R59, R58 ;  /* 0x0000003a3b3a723e */ /* 0x000fc400000010ff */
[C---:B------:R-:W-:Y:S01]  /*255c0*/  LEA.HI.X.SX32 R5, R11.reuse, R2, 0x1, P5 ;  /* 0x000000020b057211 */ /* 0x040fe200028f0eff */
[----:B------:R-:W-:Y:S01]  /*255d0*/  VIADD R11, R11, UR5 ;  /* 0x000000050b0b7c36 */ /* 0x000fe20008000000 */
[----:B------:R-:W-:-:S03]  /*255e0*/  LOP3.LUT R10, R0, 0xfa, RZ, 0xfc, !PT ;  /* 0x000000fa000a7812 */ /* 0x000fc600078efcff */
[----:B------:R4:W-:Y:S01]  /*255f0*/  @P4 STG.E.U16 desc[UR20][R4.64], R58 ;  /* 0x0000003a04004986 */ /* 0x0009e2000c101514 */
[----:B-1----:R-:W-:Y:S01]  /*25600*/  ISETP.LT.AND P5, PT, R10, UR7, !P0 ;  /* 0x000000070a007c0c */ /* 0x002fe2000c7a1270 */
[C---:B------:R-:W-:Y:S01]  /*25610*/  VIADD R10, R11.reuse, UR5 ;  /* 0x000000050b0a7c36 */ /* 0x040fe20008000000 */
[----:B------:R-:W-:-:S04]  /*25620*/  LEA R6, P4, R11, R3, 0x1 ;  /* 0x000000030b067211 */ /* 0x000fc800078808ff */
[----:B--2---:R-:W-:Y:S02]  /*25630*/  LEA.HI.X.SX32 R7, R11, R2, 0x1, P4 ;  /* 0x000000020b077211 */ /* 0x004fe400020f0eff */
[-C--:B------:R-:W-:Y:S02]  /*25640*/  LEA R8, P4, R10, R3.reuse, 0x1 ;  /* 0x000000030a087211 */ /* 0x080fe400078808ff */
[----:B------:R-:W-:Y:S02]  /*25650*/  F2FP.BF16.F32.PACK_AB R60, R61, R60 ;  /* 0x0000003c3d3c723e */ /* 0x000fe400000010ff */
[----:B----4-:R-:W-:Y:S02]  /*25660*/  PRMT R5, R58, 0x7632, R5 ;  /* 0x000076323a057816 */ /* 0x010fe40000000005 */
[CC--:B------:R-:W-:Y:S01]  /*25670*/  LEA.HI.X.SX32 R9, R10.reuse, R2.reuse, 0x1, P4 ;  /* 0x000000020a097211 */ /* 0x0c0fe200020f0eff */
[----:B------:R-:W-:Y:S01]  /*25680*/  VIADD R10, R10, UR5 ;  /* 0x000000050a0a7c36 */ /* 0x000fe20008000000 */
[----:B------:R-:W-:Y:S01]  /*25690*/  LOP3.LUT R11, R0, 0xfb, RZ, 0xfc, !PT ;  /* 0x000000fb000b7812 */ /* 0x000fe200078efcff */
[----:B------:R1:W-:Y:S03]  /*256a0*/  @P6 STG.E.U16 desc[UR20][R6.64], R5 ;  /* 0x0000000506006986 */ /* 0x0003e6000c101514 */
[----:B---3--:R-:W-:Y:S01]  /*256b0*/  ISETP.LT.AND P4, PT, R11, UR4, !P0 ;  /* 0x000000040b007c0c */ /* 0x008fe2000c781270 */
[----:B------:R2:W-:Y:S01]  /*256c0*/  @P3 STG.E.U16 desc[UR20][R8.64], R60 ;  /* 0x0000003c08003986 */ /* 0x0005e2000c101514 */
[C---:B------:R-:W-:Y:S01]  /*256d0*/  LEA R4, P3, R10.reuse, R3, 0x1 ;  /* 0x000000030a047211 */ /* 0x040fe200078608ff */
[----:B------:R-:W-:Y:S01]  /*256e0*/  VIADD R11, R10, UR5 ;  /* 0x000000050a0b7c36 */ /* 0x000fe20008000000 */
[----:B------:R-:W-:Y:S01]  /*256f0*/  LOP3.LUT R12, R0, 0xfc, RZ, 0xfc, !PT ;  /* 0x000000fc000c7812 */ /* 0x000fe200078efcff */
[----:B------:R-:W3:Y:S01]  /*25700*/  LDCU UR4, c[0x0][0x39c] ;  /* 0x00007380ff0477ac */ /* 0x000ee20008000800 */
[----:B-1----:R-:W-:Y:S01]  /*25710*/  LEA.HI.X.SX32 R5, R10, R2, 0x1, P3 ;  /* 0x000000020a057211 */ /* 0x002fe200018f0eff */
[----:B------:R-:W-:Y:S01]  /*25720*/  VIADD R10, R11, UR5 ;  /* 0x000000050b0a7c36 */ /* 0x000fe20008000000 */
[----:B------:R-:W-:-:S02]  /*25730*/  PRMT R7, R60, 0x7632, R7 ;  /* 0x000076323c077816 */ /* 0x000fc40000000007 */
[----:B0-----:R-:W-:Y:S01]  /*25740*/  ISETP.LT.AND P3, PT, R12, UR6, !P0 ;  /* 0x000000060c007c0c */ /* 0x001fe2000c761270 */
[C---:B------:R-:W-:Y:S01]  /*25750*/  VIADD R13, R10.reuse, UR5 ;  /* 0x000000050a0d7c36 */ /* 0x040fe20008000000 */
[----:B------:R-:W0:Y:S01]  /*25760*/  LDCU UR6, c[0x0][0x39c] ;  /* 0x00007380ff0677ac */ /* 0x000e220008000800 */
[----:B------:R1:W-:Y:S02]  /*25770*/  @P2 STG.E.U16 desc[UR20][R4.64], R7 ;  /* 0x0000000704002986 */ /* 0x0003e4000c101514 */
[----:B------:R-:W-:Y:S01]  /*25780*/  VIADD R14, R13, UR5 ;  /* 0x000000050d0e7c36 */ /* 0x000fe20008000000 */
[-C--:B------:R-:W-:Y:S02]  /*25790*/  LEA R6, P2, R11, R3.reuse, 0x1 ;  /* 0x000000030b067211 */ /* 0x080fe400078408ff */
[----:B--2---:R-:W-:Y:S01]  /*257a0*/  LEA R8, P6, R10, R3, 0x1 ;  /* 0x000000030a087211 */ /* 0x004fe200078c08ff */
[----:B------:R-:W-:-:S03]  /*257b0*/  VIADD R16, R14, UR5 ;  /* 0x000000050e107c36 */ /* 0x000fc60008000000 */
[-C--:B------:R-:W-:Y:S01]  /*257c0*/  LEA.HI.X.SX32 R9, R10, R2.reuse, 0x1, P6 ;  /* 0x000000020a097211 */ /* 0x080fe200030f0eff */
[----:B------:R-:W-:Y:S01]  /*257d0*/  VIADD R15, R16, UR5 ;  /* 0x00000005100f7c36 */ /* 0x000fe20008000000 */
[-C--:B-1----:R-:W-:Y:S02]  /*257e0*/  LEA.HI.X.SX32 R7, R11, R2.reuse, 0x1, P2 ;  /* 0x000000020b077211 */ /* 0x082fe400010f0eff */
[CC--:B------:R-:W-:Y:S02]  /*257f0*/  LEA R10, P2, R13.reuse, R3.reuse, 0x1 ;  /* 0x000000030d0a7211 */ /* 0x0c0fe400078408ff */
[----:B------:R-:W-:Y:S02]  /*25800*/  LEA R12, P6, R14, R3, 0x1 ;  /* 0x000000030e0c7211 */ /* 0x000fe400078c08ff */
[----:B------:R-:W-:Y:S02]  /*25810*/  LOP3.LUT R17, R0, 0xfd, RZ, 0xfc, !PT ;  /* 0x000000fd00117812 */ /* 0x000fe400078efcff */
[----:B------:R-:W-:-:S02]  /*25820*/  LEA.HI.X.SX32 R11, R13, R2, 0x1, P2 ;  /* 0x000000020d0b7211 */ /* 0x000fc400010f0eff */
[----:B------:R-:W-:Y:S02]  /*25830*/  LOP3.LUT R0, R0, 0xfe, RZ, 0xfc, !PT ;  /* 0x000000fe00007812 */ /* 0x000fe400078efcff */
[----:B------:R-:W-:Y:S02]  /*25840*/  LEA.HI.X.SX32 R13, R14, R2, 0x1, P6 ;  /* 0x000000020e0d7211 */ /* 0x000fe400030f0eff */
[----:B------:R-:W-:Y:S02]  /*25850*/  LEA R14, P6, R15, R3, 0x1 ;  /* 0x000000030f0e7211 */ /* 0x000fe400078c08ff */
[----:B---3--:R-:W-:Y:S02]  /*25860*/  ISETP.LT.AND P2, PT, R17, UR4, !P0 ;  /* 0x0000000411007c0c */ /* 0x008fe4000c741270 */
[----:B0-----:R-:W-:Y:S02]  /*25870*/  ISETP.LT.AND P0, PT, R0, UR6, !P0 ;  /* 0x0000000600007c0c */ /* 0x001fe4000c701270 */
[----:B------:R-:W-:-:S02]  /*25880*/  F2FP.BF16.F32.PACK_AB R62, R63, R62 ;  /* 0x0000003e3f3e723e */ /* 0x000fc400000010ff */
[----:B------:R-:W-:Y:S02]  /*25890*/  LEA.HI.X.SX32 R15, R15, R2, 0x1, P6 ;  /* 0x000000020f0f7211 */ /* 0x000fe400030f0eff */
[----:B------:R-:W-:Y:S02]  /*258a0*/  LEA R4, P6, R16, R3, 0x1 ;  /* 0x0000000310047211 */ /* 0x000fe400078c08ff */
[----:B------:R-:W-:Y:S02]  /*258b0*/  F2FP.BF16.F32.PACK_AB R64, R65, R64 ;  /* 0x000000404140723e */ /* 0x000fe400000010ff */
[----:B------:R-:W-:Y:S02]  /*258c0*/  F2FP.BF16.F32.PACK_AB R66, R67, R66 ;  /* 0x000000424342723e */ /* 0x000fe400000010ff */
[----:B------:R-:W-:Y:S02]  /*258d0*/  PRMT R0, R62, 0x7632, R0 ;  /* 0x000076323e007816 */ /* 0x000fe40000000000 */
[----:B------:R-:W-:Y:S01]  /*258e0*/  LEA.HI.X.SX32 R5, R16, R2, 0x1, P6 ;  /* 0x0000000210057211 */ /* 0x000fe200030f0eff */
[----:B------:R0:W-:Y:S01]  /*258f0*/  @P5 STG.E.U16 desc[UR20][R6.64], R62 ;  /* 0x0000003e06005986 */ /* 0x0001e2000c101514 */
[----:B------:R-:W-:-:S03]  /*25900*/  PRMT R2, R64, 0x7632, R2 ;  /* 0x0000763240027816 */ /* 0x000fc60000000002 */
[----:B------:R1:W-:Y:S04]  /*25910*/  @P4 STG.E.U16 desc[UR20][R8.64], R0 ;  /* 0x0000000008004986 */ /* 0x0003e8000c101514 */
[----:B------:R1:W-:Y:S01]  /*25920*/  @P3 STG.E.U16 desc[UR20][R10.64], R64 ;  /* 0x000000400a003986 */ /* 0x0003e2000c101514 */
[----:B0-----:R-:W-:-:S03]  /*25930*/  PRMT R7, R66, 0x7632, R7 ;  /* 0x0000763242077816 */ /* 0x001fc60000000007 */
[----:B------:R1:W-:Y:S04]  /*25940*/  @P2 STG.E.U16 desc[UR20][R12.64], R2 ;  /* 0x000000020c002986 */ /* 0x0003e8000c101514 */
[----:B------:R1:W-:Y:S04]  /*25950*/  @P0 STG.E.U16 desc[UR20][R4.64], R66 ;  /* 0x0000004204000986 */ /* 0x0003e8000c101514 */
[----:B------:R1:W-:Y:S01]  /*25960*/  @P1 STG.E.U16 desc[UR20][R14.64], R7 ;  /* 0x000000070e001986 */ /* 0x0003e2000c101514 */
[----:B------:R-:W-:Y:S06]  /*25970*/  BAR.SYNC.DEFER_BLOCKING 0x0 ;  /* 0x0000000000007b1d */ /* 0x000fec0000010000 */
[----:B------:R-:W-:Y:S05]  /*25980*/  BRA.U UP0, `(.L_x_14) ;  /* 0x0000000100a07547 */ /* 0x000fea000b800000 */
[----:B------:R-:W0:Y:S01]  /*25990*/  S2UR UR6, SR_CgaCtaId ;  /* 0x00000000000679c3 */ /* 0x000e220000008800 */
[----:B------:R-:W-:Y:S01]  /*259a0*/  NOP ;  /* 0x0000000000007918 */ /* 0x000fe20000000000 */
[----:B------:R-:W-:Y:S01]  /*259b0*/  UMOV UR4, 0x50 ;  /* 0x0000005000047882 */ /* 0x000fe20000000000 */
[----:B-1----:R-:W-:Y:S02]  /*259c0*/  IMAD.U32 R0, RZ, RZ, UR8 ;  /* 0x00000008ff007e24 */ /* 0x002fe4000f8e00ff */
[----:B------:R-:W-:Y:S02]  /*259d0*/  IMAD.MOV.U32 R3, RZ, RZ, 0xffff ;  /* 0x0000ffffff037424 */ /* 0x000fe400078e00ff */
[----:B------:R-:W-:Y:S01]  /*259e0*/  IMAD.MOV.U32 R7, RZ, RZ, 0x1 ;  /* 0x00000001ff077424 */ /* 0x000fe200078e00ff */
[----:B------:R-:W-:-:S04]  /*259f0*/  LOP3.LUT R0, R0, 0xffff, RZ, 0xc0, !PT ;  /* 0x0000ffff00007812 */ /* 0x000fc800078ec0ff */
[----:B------:R-:W-:-:S05]  /*25a00*/  SHF.R.U32.HI R0, RZ, 0x5, R0 ;  /* 0x00000005ff007819 */ /* 0x000fca0000011600 */
[----:B------:R-:W-:Y:S01]  /*25a10*/  VIADD R2, R0, 0x10 ;  /* 0x0000001000027836 */ /* 0x000fe20000000000 */
[----:B------:R-:W-:Y:S01]  /*25a20*/  SHF.L.U32 R0, R3, R0, RZ ;  /* 0x0000000003007219 */ /* 0x000fe200000006ff */
[----:B0-----:R-:W-:-:S03]  /*25a30*/  ULEA UR6, UR6, UR4, 0x18 ;  /* 0x0000000406067291 */ /* 0x001fc6000f8ec0ff */
[----:B------:R-:W-:-:S04]  /*25a40*/  SHF.L.U32 R3, R7, R2, RZ ;  /* 0x0000000207037219 */ /* 0x000fc800000006ff */
[----:B------:R-:W-:Y:S02]  /*25a50*/  LOP3.LUT R0, R3, R0, RZ, 0xfc, !PT ;  /* 0x0000000003007212 */ /* 0x000fe400078efcff */
[----:B------:R-:W0:Y:S02]  /*25a60*/  LDS R5, [UR6] ;  /* 0x00000006ff057984 */ /* 0x000e240008000800 */
[C---:B------:R-:W-:Y:S02]  /*25a70*/  LOP3.LUT R2, R0.reuse, 0xffff, RZ, 0xc0, !PT ;  /* 0x0000ffff00027812 */ /* 0x040fe400078ec0ff */
[----:B0-----:R-:W-:-:S04]  /*25a80*/  LOP3.LUT R3, R0, 0xffff, R5, 0x80, !PT ;  /* 0x0000ffff00037812 */ /* 0x001fc800078e8005 */
[----:B------:R-:W-:-:S13]  /*25a90*/  ISETP.NE.AND P0, PT, R3, R2, PT ;  /* 0x000000020300720c */ /* 0x000fda0003f05270 */
[----:B------:R-:W-:Y:S05]  /*25aa0*/  @P0 BRA `(.L_x_15) ;  /* 0x0000000000500947 */ /* 0x000fea0003800000 */
[----:B------:R-:W-:Y:S02]  /*25ab0*/  SHF.R.U32.HI R5, RZ, 0x10, R5 ;  /* 0x00000010ff057819 */ /* 0x000fe40000011605 */
[----:B------:R-:W-:-:S04]  /*25ac0*/  SHF.R.U32.HI R2, RZ, 0x10, R0 ;  /* 0x00000010ff027819 */ /* 0x000fc80000011600 */
[----:B------:R-:W-:-:S04]  /*25ad0*/  LOP3.LUT R5, R5, R2, RZ, 0xc0, !PT ;  /* 0x0000000205057212 */ /* 0x000fc800078ec0ff */
[----:B------:R-:W-:-:S13]  /*25ae0*/  ISETP.NE.AND P0, PT, R5, R2, PT ;  /* 0x000000020500720c */ /* 0x000fda0003f05270 */
[----:B------:R-:W-:Y:S05]  /*25af0*/  @P0 BRA `(.L_x_16) ;  /* 0x0000000000300947 */ /* 0x000fea0003800000 */
[----:B------:R-:W-:Y:S01]  /*25b00*/  R2UR UR4, R0 ;  /* 0x00000000000472ca */ /* 0x000fe200000e0000 */
[----:B------:R-:W-:Y:S01]  /*25b10*/  VOTEU.ANY UR5, UPT, PT ;  /* 0x0000000000057886 */ /* 0x000fe200038e0100 */
[----:B------:R-:W0:Y:S01]  /*25b20*/  S2R R0, SR_LANEID ;  /* 0x0000000000007919 */ /* 0x000e220000000000 */
[----:B------:R-:W-:-:S10]  /*25b30*/  UFLO.U32 UR5, UR5 ;  /* 0x00000005000572bd */ /* 0x000fd400080e0000 */
[----:B------:R-:W-:-:S06]  /*25b40*/  ULOP3.LUT UR4, URZ, UR4, URZ, 0x33, !UPT ;  /* 0x00000004ff047292 */ /* 0x000fcc000f8e33ff */
[----:B------:R-:W-:-:S04]  /*25b50*/  IMAD.U32 R2, RZ, RZ, UR4 ;  /* 0x00000004ff027e24 */ /* 0x000fc8000f8e00ff */
[----:B------:R-:W1:Y:S02]  /*25b60*/  REDUX UR7, R2 ;  /* 0x00000000020773c4 */ /* 0x000e640000000000 */
[----:B------:R2:W-:Y:S01]  /*25b70*/  UTCATOMSWS.AND URZ, UR4 ;  /* 0x0000000400ff79e3 */ /* 0x0005e20008000000 */
[----:B0-----:R-:W-:Y:S01]  /*25b80*/  ISETP.EQ.U32.AND P0, PT, R0, UR5, PT ;  /* 0x0000000500007c0c */ /* 0x001fe2000bf02070 */
[----:B-1----:R-:W-:-:S12]  /*25b90*/  IMAD.U32 R0, RZ, RZ, UR7 ;  /* 0x00000007ff007e24 */ /* 0x002fd8000f8e00ff */
[----:B------:R2:W-:Y:S01]  /*25ba0*/  @P0 ATOMS.AND RZ, [UR6], R0 ;  /* 0x00000000ffff098c */ /* 0x0005e2000a800006 */
[----:B------:R-:W-:Y:S05]  /*25bb0*/  BRA `(.L_x_14) ;  /* 0x0000000000147947 */ /* 0x000fea0003800000 */
.L_x_16:
[----:B------:R-:W-:-:S07]  /*25bc0*/  MOV R2, 0x25be0 ;  /* 0x00025be000027802 */ /* 0x000fce0000000f00 */
[----:B------:R-:W-:Y:S05]  /*25bd0*/  CALL.REL.NOINC `($__internal_0_$__cuda_sm10x_tcgen05_guardrail_trap_col_being_dealloced_not_returned_by_alloc) ;  /* 0x00000000002c7944 */ /* 0x000fea0003c00000 */
[----:B------:R-:W-:Y:S05]  /*25be0*/  BRA `(.L_x_14) ;  /* 0x0000000000087947 */ /* 0x000fea0003800000 */
.L_x_15:
[----:B------:R-:W-:-:S07]  /*25bf0*/  MOV R2, 0x25c10 ;  /* 0x00025c1000027802 */ /* 0x000fce0000000f00 */
[----:B------:R-:W-:Y:S05]  /*25c00*/  CALL.REL.NOINC `($__internal_2_$__cuda_sm10x_tcgen05_guardrail_trap_unallocated_columns_being_dealloced) ;  /* 0x0000000000387944 */ /* 0x000fea0003c00000 */
.L_x_14:
[----:B------:R-:W-:Y:S01]  /*25c10*/  NOP ;  /* 0x0000000000007918 */ /* 0x000fe20000000000 */
[----:B--2---:R-:W-:Y:S05]  /*25c20*/  EXIT ;  /* 0x000000000000794d */ /* 0x004fea0003800000 */
.L_x_9:
[----:B------:R-:W0:Y:S02]  /*25c30*/  SYNCS.PHASECHK.TRANS64.TRYWAIT P3, [UR6], R5 ;  /* 0x00000005ff0075a7 */ /* 0x000e240008061106 */
[----:B0-----:R-:W-:Y:S05]  /*25c40*/  @!P3 BRA `(.L_x_9) ;  /* 0xfffffffc00f8b947 */ /* 0x001fea000383ffff */
[----:B------:R-:W-:Y:S05]  /*25c50*/  BRA `(.L_x_17) ;  /* 0xfffffeec00a47947 */ /* 0x000fea000383ffff */
.L_x_13:
[----:B------:R-:W0:Y:S02]  /*25c60*/  SYNCS.PHASECHK.TRANS64.TRYWAIT P5, [UR6], R7 ;  /* 0x00000007ff0075a7 */ /* 0x000e2400080a1106 */
[----:B0-----:R-:W-:Y:S05]  /*25c70*/  @!P5 BRA `(.L_x_13) ;  /* 0xfffffffc00f8d947 */ /* 0x001fea000383ffff */
[----:B------:R-:W-:Y:S05]  /*25c80*/  BRA `(.L_x_12) ;  /* 0xffffff50008c7947 */ /* 0x000fea000383ffff */
        .weak           $__internal_0_$__cuda_sm10x_tcgen05_guardrail_trap_col_being_dealloced_not_returned_by_alloc
        .type           $__internal_0_$__cuda_sm10x_tcgen05_guardrail_trap_col_being_dealloced_not_returned_by_alloc,@function
        .size           $__internal_0_$__cuda_sm10x_tcgen05_guardrail_trap_col_being_dealloced_not_returned_by_alloc,($__internal_1_$__cuda_sm10x_tcgen05_guardrail_trap_phase_invalid_during_alloc - $__internal_0_$__cuda_sm10x_tcgen05_guardrail_trap_col_being_dealloced_not_returned_by_alloc)
$__internal_0_$__cuda_sm10x_tcgen05_guardrail_trap_col_being_dealloced_not_returned_by_alloc:
[----:B------:R-:W-:Y:S05]  /*25c90*/  BPT.TRAP 0x1 ;  /* 0x000000040000795c */ /* 0x000fea0000300000 */
[----:B------:R-:W-:-:S04]  /*25ca0*/  IMAD.MOV.U32 R3, RZ, RZ, 0x0 ;  /* 0x00000000ff037424 */ /* 0x000fc800078e00ff */
[----:B------:R-:W-:Y:S05]  /*25cb0*/  RET.REL.NODEC R2 `(matmul_kernel) ;  /* 0xfffffda002d07950 */ /* 0x000fea0003c3ffff */
        .weak           $__internal_1_$__cuda_sm10x_tcgen05_guardrail_trap_phase_invalid_during_alloc
        .type           $__internal_1_$__cuda_sm10x_tcgen05_guardrail_trap_phase_invalid_during_alloc,@function
        .size           $__internal_1_$__cuda_sm10x_tcgen05_guardrail_trap_phase_invalid_during_alloc,($__internal_2_$__cuda_sm10x_tcgen05_guardrail_trap_unallocated_columns_being_dealloced - $__internal_1_$__cuda_sm10x_tcgen05_guardrail_trap_phase_invalid_during_alloc)
$__internal_1_$__cuda_sm10x_tcgen05_guardrail_trap_phase_invalid_during_alloc:
[----:B------:R-:W-:Y:S05]  /*25cc0*/  BPT.TRAP 0x1 ;  /* 0x000000040000795c */ /* 0x000fea0000300000 */
[----:B------:R-:W-:-:S04]  /*25cd0*/  IMAD.MOV.U32 R3, RZ, RZ, 0x0 ;  /* 0x00000000ff037424 */ /* 0x000fc800078e00ff */
[----:B------:R-:W-:Y:S05]  /*25ce0*/  RET.REL.NODEC R2 `(matmul_kernel) ;  /* 0xfffffda002c47950 */ /* 0x000fea0003c3ffff */
        .weak           $__internal_2_$__cuda_sm10x_tcgen05_guardrail_trap_unallocated_columns_being_dealloced
        .type           $__internal_2_$__cuda_sm10x_tcgen05_guardrail_trap_unallocated_columns_being_dealloced,@function
        .size           $__internal_2_$__cuda_sm10x_tcgen05_guardrail_trap_unallocated_columns_being_dealloced,(.L_x_21 - $__internal_2_$__cuda_sm10x_tcgen05_guardrail_trap_unallocated_columns_being_dealloced)
$__internal_2_$__cuda_sm10x_tcgen05_guardrail_trap_unallocated_columns_being_dealloced:
[----:B------:R-:W-:Y:S05]  /*25cf0*/  BPT.TRAP 0x1 ;  /* 0x000000040000795c */ /* 0x000fea0000300000 */
[----:B------:R-:W-:-:S04]  /*25d00*/  IMAD.MOV.U32 R3, RZ, RZ, 0x0 ;  /* 0x00000000ff037424 */ /* 0x000fc800078e00ff */
[----:B------:R-:W-:Y:S05]  /*25d10*/  RET.REL.NODEC R2 `(matmul_kernel) ;  /* 0xfffffda002b87950 */ /* 0x000fea0003c3ffff */
.L_x_18:
[----:B------:R-:W-:-:S00]  /*25d20*/  BRA `(.L_x_18) ;  /* 0xfffffffc00fc7947 */ /* 0x000fc0000383ffff */
[----:B------:R-:W-:-:S00]  /*25d30*/  NOP ;  /* 0x0000000000007918 */ /* 0x000fc00000000000 */
        /* <DEDUP_REMOVED lines=12> */
.L_x_21:


//--------------------- .nv.shared.matmul_kernel  --------------------------
	.section	.nv.shared.matmul_kernel,"aw",@nobits
	.sectionflags	@""
	.align	16
	.zero		1024


//--------------------- .nv.shared.reserved.0     --------------------------
	.section	.nv.shared.reserved.0,"aw",@nobits
	.align	8
	.weak		__nv_reservedSMEM_offset_0_alias
	.size		__nv_reservedSMEM_offset_0_alias, 0, 64
	.other		__nv_reservedSMEM_offset_0_alias,@"STO_CUDA_RESERVED_SHARED STV_DEFAULT"
__nv_reservedSMEM_offset_0_alias:
	.zero		0
.nv.shared.reserved.0:
	.zero		64
	.weak		__nv_reservedSMEM_allocation_phase
	.type		__nv_reservedSMEM_allocation_phase,@object
	.size		__nv_reservedSMEM_allocation_phase,(.L_0 - __nv_reservedSMEM_allocation_phase)
__nv_reservedSMEM_allocation_phase:
	.zero		1
.L_0:
	.zero		7
	.weak		__nv_reservedSMEM_devtool_atexit_pc
	.type		__nv_reservedSMEM_devtool_atexit_pc,@object
	.size		__nv_reservedSMEM_devtool_atexit_pc,(__nv_reservedSMEM_allocation_mask - __nv_reservedSMEM_devtool_atexit_pc)
__nv_reservedSMEM_devtool_atexit_pc:
	.zero		8
	.weak		__nv_reservedSMEM_allocation_mask
	.type		__nv_reservedSMEM_allocation_mask,@object
	.size		__nv_reservedSMEM_allocation_mask,(.L_2 - __nv_reservedSMEM_allocation_mask)
__nv_reservedSMEM_allocation_mask:
	.zero		4
.L_2:


//--------------------- .nv.constant0.matmul_kernel --------------------------
	.section	.nv.constant0.matmul_kernel,"a",@progbits
	.sectionflags	@""
	.align	4
.nv.constant0.matmul_kernel:
	.zero		976


//--------------------- SYMBOLS --------------------------

	.type		.nv.reservedSmem.offset0,@object
	.size		.nv.reservedSmem.offset0,0x4
	.type		.nv.reservedSmem.cap,@object
	.size		.nv.reservedSmem.cap,0x4
